	.target	sm_90a

	.elftype	@"ET_EXEC"


//--------------------- .note.nv.tkinfo           --------------------------
	.section	.note.nv.tkinfo,"",@"SHT_NOTE"
	.sectionflags	@"SHF_NOTE_NV_TKINFO"
	.tkinfo
        /*0018*/ 	.word	0x00000002
        /*0030*/ 	.string	""
        /*0030*/ 	.string	"ptxas"
        /*0030*/ 	.string	"Cuda compilation tools, release 13.0, V13.0.88"
        /*0030*/ 	.string	"Build cuda_13.0.r13.0/compiler.36424714_0"
        /*0030*/ 	.string	"-v  -suppress-debug-info  -lineinfo  -arch sm_90a "



//--------------------- .note.nv.cuinfo           --------------------------
	.section	.note.nv.cuinfo,"",@"SHT_NOTE"
	.sectionflags	@"SHF_NOTE_NV_CUINFO"
        /*0018*/ 	.short	0x0002
        /*001a*/ 	.short	0x005a
        /*001c*/ 	.short	0x0082
	.zero		2


//--------------------- .nv.info                  --------------------------
	.section	.nv.info,"",@"SHT_CUDA_INFO"
	.align	4


	//----- nvinfo : EIATTR_REGCOUNT
	.align		4
        /*0000*/ 	.byte	0x04, 0x2f
        /*0002*/ 	.short	(.L_1 - .L_0)
	.align		4
.L_0:
        /*0004*/ 	.word	index@(matmul_kernel)
        /*0008*/ 	.word	0x00000040


	//----- nvinfo : EIATTR_FRAME_SIZE
	.align		4
.L_1:
        /*000c*/ 	.byte	0x04, 0x11
        /*000e*/ 	.short	(.L_3 - .L_2)
	.align		4
.L_2:
        /*0010*/ 	.word	index@(matmul_kernel)
        /*0014*/ 	.word	0x00003b50


	//----- nvinfo : EIATTR_MIN_STACK_SIZE
	.align		4
.L_3:
        /*0018*/ 	.byte	0x04, 0x12
        /*001a*/ 	.short	(.L_5 - .L_4)
	.align		4
.L_4:
        /*001c*/ 	.word	index@(matmul_kernel)
        /*0020*/ 	.word	0x00003b50
.L_5:


//--------------------- .nv.compat                --------------------------
	.section	.nv.compat,"",@"SHT_CUDA_COMPAT_INFO"
	.align	4
        /*0000*/ 	.byte	0x02, 0x09, 0x01, 0x00, 0x02, 0x02, 0x02, 0x00, 0x02, 0x05, 0x05, 0x00, 0x03, 0x07, 0x01, 0x01
        /*0010*/ 	.byte	0x02, 0x03, 0x00, 0x00, 0x02, 0x06, 0x01, 0x00, 0x04, 0x0b, 0x08, 0x00, 0x00, 0x00, 0x00, 0x00
        /*0020*/ 	.byte	0x00, 0x00, 0x00, 0x00


//--------------------- .nv.info.matmul_kernel    --------------------------
	.section	.nv.info.matmul_kernel,"",@"SHT_CUDA_INFO"
	.sectionflags	@""
	.align	4


	//----- nvinfo : EIATTR_CUDA_API_VERSION
	.align		4
        /*0000*/ 	.byte	0x04, 0x37
        /*0002*/ 	.short	(.L_7 - .L_6)
.L_6:
        /*0004*/ 	.word	0x00000082


	//----- nvinfo : EIATTR_KPARAM_INFO
	.align		4
.L_7:
        /*0008*/ 	.byte	0x04, 0x17
        /*000a*/ 	.short	(.L_9 - .L_8)
.L_8:
        /*000c*/ 	.word	0x00000000
        /*0010*/ 	.short	0x000d
        /*0012*/ 	.short	0x0048
        /*0014*/ 	.byte	0x00, 0xf4, 0x21, 0x00


	//----- nvinfo : EIATTR_KPARAM_INFO
	.align		4
.L_9:
        /*0018*/ 	.byte	0x04, 0x17
        /*001a*/ 	.short	(.L_11 - .L_10)
.L_10:
        /*001c*/ 	.word	0x00000000
        /*0020*/ 	.short	0x000c
        /*0022*/ 	.short	0x0040
        /*0024*/ 	.byte	0x00, 0xf4, 0x21, 0x00


	//----- nvinfo : EIATTR_KPARAM_INFO
	.align		4
.L_11:
        /*0028*/ 	.byte	0x04, 0x17
        /*002a*/ 	.short	(.L_13 - .L_12)
.L_12:
        /*002c*/ 	.word	0x00000000
        /*0030*/ 	.short	0x000b
        /*0032*/ 	.short	0x0038
        /*0034*/ 	.byte	0x00, 0xf0, 0x11, 0x00


	//----- nvinfo : EIATTR_KPARAM_INFO
	.align		4
.L_13:
        /*0038*/ 	.byte	0x04, 0x17
        /*003a*/ 	.short	(.L_15 - .L_14)
.L_14:
        /*003c*/ 	.word	0x00000000
        /*0040*/ 	.short	0x000a
        /*0042*/ 	.short	0x0034
        /*0044*/ 	.byte	0x00, 0xf0, 0x11, 0x00


	//----- nvinfo : EIATTR_KPARAM_INFO
	.align		4
.L_15:
        /*0048*/ 	.byte	0x04, 0x17
        /*004a*/ 	.short	(.L_17 - .L_16)
.L_16:
        /*004c*/ 	.word	0x00000000
        /*0050*/ 	.short	0x0009
        /*0052*/ 	.short	0x0030
        /*0054*/ 	.byte	0x00, 0xf0, 0x11, 0x00


	//----- nvinfo : EIATTR_KPARAM_INFO
	.align		4
.L_17:
        /*0058*/ 	.byte	0x04, 0x17
        /*005a*/ 	.short	(.L_19 - .L_18)
.L_18:
        /*005c*/ 	.word	0x00000000
        /*0060*/ 	.short	0x0008
        /*0062*/ 	.short	0x002c
        /*0064*/ 	.byte	0x00, 0xf0, 0x11, 0x00


	//----- nvinfo : EIATTR_KPARAM_INFO
	.align		4
.L_19:
        /*0068*/ 	.byte	0x04, 0x17
        /*006a*/ 	.short	(.L_21 - .L_20)
.L_20:
        /*006c*/ 	.word	0x00000000
        /*0070*/ 	.short	0x0007
        /*0072*/ 	.short	0x0028
        /*0074*/ 	.byte	0x00, 0xf0, 0x11, 0x00


	//----- nvinfo : EIATTR_KPARAM_INFO
	.align		4
.L_21:
        /*0078*/ 	.byte	0x04, 0x17
        /*007a*/ 	.short	(.L_23 - .L_22)
.L_22:
        /*007c*/ 	.word	0x00000000
        /*0080*/ 	.short	0x0006
        /*0082*/ 	.short	0x0024
        /*0084*/ 	.byte	0x00, 0xf0, 0x11, 0x00


	//----- nvinfo : EIATTR_KPARAM_INFO
	.align		4
.L_23:
        /*0088*/ 	.byte	0x04, 0x17
        /*008a*/ 	.short	(.L_25 - .L_24)
.L_24:
        /*008c*/ 	.word	0x00000000
        /*0090*/ 	.short	0x0005
        /*0092*/ 	.short	0x0020
        /*0094*/ 	.byte	0x00, 0xf0, 0x11, 0x00


	//----- nvinfo : EIATTR_KPARAM_INFO
	.align		4
.L_25:
        /*0098*/ 	.byte	0x04, 0x17
        /*009a*/ 	.short	(.L_27 - .L_26)
.L_26:
        /*009c*/ 	.word	0x00000000
        /*00a0*/ 	.short	0x0004
        /*00a2*/ 	.short	0x001c
        /*00a4*/ 	.byte	0x00, 0xf0, 0x11, 0x00


	//----- nvinfo : EIATTR_KPARAM_INFO
	.align		4
.L_27:
        /*00a8*/ 	.byte	0x04, 0x17
        /*00aa*/ 	.short	(.L_29 - .L_28)
.L_28:
        /*00ac*/ 	.word	0x00000000
        /*00b0*/ 	.short	0x0003
        /*00b2*/ 	.short	0x0018
        /*00b4*/ 	.byte	0x00, 0xf0, 0x11, 0x00


	//----- nvinfo : EIATTR_KPARAM_INFO
	.align		4
.L_29:
        /*00b8*/ 	.byte	0x04, 0x17
        /*00ba*/ 	.short	(.L_31 - .L_30)
.L_30:
        /*00bc*/ 	.word	0x00000000
        /*00c0*/ 	.short	0x0002
        /*00c2*/ 	.short	0x0010
        /*00c4*/ 	.byte	0x00, 0xf4, 0x21, 0x00


	//----- nvinfo : EIATTR_KPARAM_INFO
	.align		4
.L_31:
        /*00c8*/ 	.byte	0x04, 0x17
        /*00ca*/ 	.short	(.L_33 - .L_32)
.L_32:
        /*00cc*/ 	.word	0x00000000
        /*00d0*/ 	.short	0x0001
        /*00d2*/ 	.short	0x0008
        /*00d4*/ 	.byte	0x00, 0xf4, 0x21, 0x00


	//----- nvinfo : EIATTR_KPARAM_INFO
	.align		4
.L_33:
        /*00d8*/ 	.byte	0x04, 0x17
        /*00da*/ 	.short	(.L_35 - .L_34)
.L_34:
        /*00dc*/ 	.word	0x00000000
        /*00e0*/ 	.short	0x0000
        /*00e2*/ 	.short	0x0000
        /*00e4*/ 	.byte	0x00, 0xf4, 0x21, 0x00


	//----- nvinfo : EIATTR_SPARSE_MMA_MASK
	.align		4
.L_35:
        /*00e8*/ 	.byte	0x03, 0x50
        /*00ea*/ 	.short	0x0000


	//----- nvinfo : EIATTR_MAXREG_COUNT
	.align		4
        /*00ec*/ 	.byte	0x03, 0x1b
        /*00ee*/ 	.short	0x00ff


	//----- nvinfo : EIATTR_NUM_BARRIERS
	.align		4
        /*00f0*/ 	.byte	0x02, 0x4c
        /*00f2*/ 	.byte	0x01
	.zero		1


	//----- nvinfo : EIATTR_ANNOTATIONS
	.align		4
        /*00f4*/ 	.byte	0x04, 0x55
        /*00f6*/ 	.short	(.L_37 - .L_36)


	//   ....[0]....
.L_36:
        /*00f8*/ 	.word	0x00000001
        /*00fc*/ 	.byte	0x70, 0x00, 0x00, 0x00, 0x01, 0x00, 0x00, 0x00, 0xa0, 0x00, 0x00, 0x00, 0x01, 0x00, 0x00, 0x00
        /* <DEDUP_REMOVED lines=246> */
        /*106c*/ 	.byte	0x90, 0x26, 0x00, 0x00, 0x01, 0x00, 0x00, 0x00, 0xa0, 0x26, 0x00, 0x00


	//----- nvinfo : EIATTR_MERCURY_ISA_VERSION
	.align		4
.L_37:
        /*1078*/ 	.byte	0x03, 0x5f
        /*107a*/ 	.short	0x0101


	//----- nvinfo : EIATTR_COOP_GROUP_MASK_REGIDS
	.align		4
        /*107c*/ 	.byte	0x04, 0x29
        /*107e*/ 	.short	(.L_39 - .L_38)


	//   ....[0]....
.L_38:
        /*1080*/ 	.word	0xffffffff


	//   ....[1]....
        /*1084*/ 	.word	0xffffffff


	//   ....[2]....
        /*1088*/ 	.word	0xffffffff


	//   ....[3]....
        /*108c*/ 	.word	0xffffffff


	//   ....[4]....
        /*1090*/ 	.word	0xffffffff


	//   ....[5]....
        /*1094*/ 	.word	0xffffffff


	//   ....[6]....
        /*1098*/ 	.word	0xffffffff


	//   ....[7]....
        /*109c*/ 	.word	0xffffffff


	//   ....[8]....
        /*10a0*/ 	.word	0xffffffff


	//   ....[9]....
        /*10a4*/ 	.word	0xffffffff


	//   ....[10]....
        /*10a8*/ 	.word	0xffffffff


	//   ....[11]....
        /*10ac*/ 	.word	0xffffffff


	//   ....[12]....
        /*10b0*/ 	.word	0xffffffff


	//   ....[13]....
        /*10b4*/ 	.word	0xffffffff


	//   ....[14]....
        /*10b8*/ 	.word	0xffffffff


	//   ....[15]....
        /*10bc*/ 	.word	0xffffffff


	//   ....[16]....
        /*10c0*/ 	.word	0xffffffff


	//   ....[17]....
        /*10c4*/ 	.word	0xffffffff


	//   ....[18]....
        /*10c8*/ 	.word	0xffffffff


	//   ....[19]....
        /*10cc*/ 	.word	0xffffffff


	//   ....[20]....
        /*10d0*/ 	.word	0xffffffff


	//   ....[21]....
        /*10d4*/ 	.word	0xffffffff


	//   ....[22]....
        /*10d8*/ 	.word	0xffffffff


	//   ....[23]....
        /*10dc*/ 	.word	0xffffffff


	//   ....[24]....
        /*10e0*/ 	.word	0xffffffff


	//   ....[25]....
        /*10e4*/ 	.word	0xffffffff


	//   ....[26]....
        /*10e8*/ 	.word	0xffffffff


	//   ....[27]....
        /*10ec*/ 	.word	0xffffffff


	//   ....[28]....
        /*10f0*/ 	.word	0xffffffff


	//   ....[29]....
        /*10f4*/ 	.word	0xffffffff


	//   ....[30]....
        /*10f8*/ 	.word	0xffffffff


	//   ....[31]....
        /*10fc*/ 	.word	0xffffffff


	//   ....[32]....
        /*1100*/ 	.word	0xffffffff


	//   ....[33]....
        /*1104*/ 	.word	0xffffffff


	//   ....[34]....
        /*1108*/ 	.word	0xffffffff


	//   ....[35]....
        /*110c*/ 	.word	0xffffffff


	//   ....[36]....
        /*1110*/ 	.word	0xffffffff


	//   ....[37]....
        /*1114*/ 	.word	0xffffffff


	//   ....[38]....
        /*1118*/ 	.word	0xffffffff


	//   ....[39]....
        /*111c*/ 	.word	0xffffffff


	//   ....[40]....
        /*1120*/ 	.word	0xffffffff


	//   ....[41]....
        /*1124*/ 	.word	0xffffffff


	//   ....[42]....
        /*1128*/ 	.word	0xffffffff


	//   ....[43]....
        /*112c*/ 	.word	0xffffffff


	//   ....[44]....
        /*1130*/ 	.word	0xffffffff


	//   ....[45]....
        /*1134*/ 	.word	0xffffffff


	//   ....[46]....
        /*1138*/ 	.word	0xffffffff


	//   ....[47]....
        /*113c*/ 	.word	0xffffffff


	//   ....[48]....
        /*1140*/ 	.word	0xffffffff


	//   ....[49]....
        /*1144*/ 	.word	0xffffffff


	//   ....[50]....
        /*1148*/ 	.word	0xffffffff


	//   ....[51]....
        /*114c*/ 	.word	0xffffffff


	//   ....[52]....
        /*1150*/ 	.word	0xffffffff


	//   ....[53]....
        /*1154*/ 	.word	0xffffffff


	//   ....[54]....
        /*1158*/ 	.word	0xffffffff


	//   ....[55]....
        /*115c*/ 	.word	0xffffffff


	//   ....[56]....
        /*1160*/ 	.word	0xffffffff


	//   ....[57]....
        /*1164*/ 	.word	0xffffffff


	//   ....[58]....
        /*1168*/ 	.word	0xffffffff


	//   ....[59]....
        /*116c*/ 	.word	0xffffffff


	//   ....[60]....
        /*1170*/ 	.word	0xffffffff


	//   ....[61]....
        /*1174*/ 	.word	0xffffffff


	//   ....[62]....
        /*1178*/ 	.word	0xffffffff


	//   ....[63]....
        /*117c*/ 	.word	0xffffffff


	//   ....[64]....
        /*1180*/ 	.word	0xffffffff


	//   ....[65]....
        /*1184*/ 	.word	0xffffffff


	//   ....[66]....
        /*1188*/ 	.word	0xffffffff


	//   ....[67]....
        /*118c*/ 	.word	0xffffffff


	//   ....[68]....
        /*1190*/ 	.word	0xffffffff


	//   ....[69]....
        /*1194*/ 	.word	0xffffffff


	//   ....[70]....
        /*1198*/ 	.word	0xffffffff


	//   ....[71]....
        /*119c*/ 	.word	0xffffffff


	//   ....[72]....
        /*11a0*/ 	.word	0xffffffff


	//   ....[73]....
        /*11a4*/ 	.word	0xffffffff


	//   ....[74]....
        /*11a8*/ 	.word	0xffffffff


	//   ....[75]....
        /*11ac*/ 	.word	0xffffffff


	//   ....[76]....
        /*11b0*/ 	.word	0xffffffff


	//   ....[77]....
        /*11b4*/ 	.word	0xffffffff


	//   ....[78]....
        /*11b8*/ 	.word	0xffffffff


	//   ....[79]....
        /*11bc*/ 	.word	0xffffffff


	//   ....[80]....
        /*11c0*/ 	.word	0xffffffff


	//   ....[81]....
        /*11c4*/ 	.word	0xffffffff


	//   ....[82]....
        /*11c8*/ 	.word	0xffffffff


	//   ....[83]....
        /*11cc*/ 	.word	0xffffffff


	//   ....[84]....
        /*11d0*/ 	.word	0xffffffff


	//   ....[85]....
        /*11d4*/ 	.word	0xffffffff


	//   ....[86]....
        /*11d8*/ 	.word	0xffffffff


	//   ....[87]....
        /*11dc*/ 	.word	0xffffffff


	//   ....[88]....
        /*11e0*/ 	.word	0xffffffff


	//   ....[89]....
        /*11e4*/ 	.word	0xffffffff


	//   ....[90]....
        /*11e8*/ 	.word	0xffffffff


	//   ....[91]....
        /*11ec*/ 	.word	0xffffffff


	//   ....[92]....
        /*11f0*/ 	.word	0xffffffff


	//   ....[93]....
        /*11f4*/ 	.word	0xffffffff


	//   ....[94]....
        /*11f8*/ 	.word	0xffffffff


	//   ....[95]....
        /*11fc*/ 	.word	0xffffffff


	//   ....[96]....
        /*1200*/ 	.word	0xffffffff


	//   ....[97]....
        /*1204*/ 	.word	0xffffffff


	//   ....[98]....
        /*1208*/ 	.word	0xffffffff


	//   ....[99]....
        /*120c*/ 	.word	0xffffffff


	//   ....[100]....
        /*1210*/ 	.word	0xffffffff


	//   ....[101]....
        /*1214*/ 	.word	0xffffffff


	//   ....[102]....
        /*1218*/ 	.word	0xffffffff


	//   ....[103]....
        /*121c*/ 	.word	0xffffffff


	//   ....[104]....
        /*1220*/ 	.word	0xffffffff


	//   ....[105]....
        /*1224*/ 	.word	0xffffffff


	//   ....[106]....
        /*1228*/ 	.word	0xffffffff


	//   ....[107]....
        /*122c*/ 	.word	0xffffffff


	//   ....[108]....
        /*1230*/ 	.word	0xffffffff


	//   ....[109]....
        /*1234*/ 	.word	0xffffffff


	//   ....[110]....
        /*1238*/ 	.word	0xffffffff


	//   ....[111]....
        /*123c*/ 	.word	0xffffffff


	//   ....[112]....
        /*1240*/ 	.word	0xffffffff


	//   ....[113]....
        /*1244*/ 	.word	0xffffffff


	//   ....[114]....
        /*1248*/ 	.word	0xffffffff


	//   ....[115]....
        /*124c*/ 	.word	0xffffffff


	//   ....[116]....
        /*1250*/ 	.word	0xffffffff


	//   ....[117]....
        /*1254*/ 	.word	0xffffffff


	//   ....[118]....
        /*1258*/ 	.word	0xffffffff


	//   ....[119]....
        /*125c*/ 	.word	0xffffffff


	//   ....[120]....
        /*1260*/ 	.word	0xffffffff


	//   ....[121]....
        /*1264*/ 	.word	0xffffffff


	//   ....[122]....
        /*1268*/ 	.word	0xffffffff


	//   ....[123]....
        /*126c*/ 	.word	0xffffffff


	//   ....[124]....
        /*1270*/ 	.word	0xffffffff


	//   ....[125]....
        /*1274*/ 	.word	0xffffffff


	//   ....[126]....
        /*1278*/ 	.word	0xffffffff


	//----- nvinfo : EIATTR_COOP_GROUP_INSTR_OFFSETS
	.align		4
.L_39:
        /*127c*/ 	.byte	0x04, 0x28
        /*127e*/ 	.short	(.L_41 - .L_40)


	//   ....[0]....
.L_40:
        /*1280*/ 	.word	0x00067d30


	//   ....[1]....
        /*1284*/ 	.word	0x0006fab0


	//   ....[2]....
        /*1288*/ 	.word	0x0006fb10


	//   ....[3]....
        /*128c*/ 	.word	0x0006fb30


	//   ....[4]....
        /*1290*/ 	.word	0x0006fb70


	//   ....[5]....
        /*1294*/ 	.word	0x0006fb90


	//   ....[6]....
        /*1298*/ 	.word	0x0006fbe0


	//   ....[7]....
        /*129c*/ 	.word	0x0006fc10


	//   ....[8]....
        /*12a0*/ 	.word	0x0006fca0


	//   ....[9]....
        /*12a4*/ 	.word	0x0006fcf0


	//   ....[10]....
        /*12a8*/ 	.word	0x0006fd30


	//   ....[11]....
        /*12ac*/ 	.word	0x0006fd50


	//   ....[12]....
        /*12b0*/ 	.word	0x0006fd70


	//   ....[13]....
        /*12b4*/ 	.word	0x0006fd90


	//   ....[14]....
        /*12b8*/ 	.word	0x0006fe00


	//   ....[15]....
        /*12bc*/ 	.word	0x0006fe30


	//   ....[16]....
        /*12c0*/ 	.word	0x0006fea0


	//   ....[17]....
        /*12c4*/ 	.word	0x0006fec0


	//   ....[18]....
        /*12c8*/ 	.word	0x0006ff30


	//   ....[19]....
        /*12cc*/ 	.word	0x0006ff50


	//   ....[20]....
        /*12d0*/ 	.word	0x0006ff90


	//   ....[21]....
        /*12d4*/ 	.word	0x0006ffb0


	//   ....[22]....
        /*12d8*/ 	.word	0x00070060


	//   ....[23]....
        /*12dc*/ 	.word	0x00070080


	//   ....[24]....
        /*12e0*/ 	.word	0x000700f0


	//   ....[25]....
        /*12e4*/ 	.word	0x00070110


	//   ....[26]....
        /*12e8*/ 	.word	0x00070130


	//   ....[27]....
        /*12ec*/ 	.word	0x00070150


	//   ....[28]....
        /*12f0*/ 	.word	0x00070280


	//   ....[29]....
        /*12f4*/ 	.word	0x000702a0


	//   ....[30]....
        /*12f8*/ 	.word	0x00070330


	//   ....[31]....
        /*12fc*/ 	.word	0x000703a0


	//   ....[32]....
        /*1300*/ 	.word	0x000703c0


	//   ....[33]....
        /*1304*/ 	.word	0x000703e0


	//   ....[34]....
        /*1308*/ 	.word	0x00070400


	//   ....[35]....
        /*130c*/ 	.word	0x00070420


	//   ....[36]....
        /*1310*/ 	.word	0x000704a0


	//   ....[37]....
        /*1314*/ 	.word	0x000704c0


	//   ....[38]....
        /*1318*/ 	.word	0x00070590


	//   ....[39]....
        /*131c*/ 	.word	0x000705b0


	//   ....[40]....
        /*1320*/ 	.word	0x00070710


	//   ....[41]....
        /*1324*/ 	.word	0x00070730


	//   ....[42]....
        /*1328*/ 	.word	0x00070760


	//   ....[43]....
        /*132c*/ 	.word	0x00070780


	//   ....[44]....
        /*1330*/ 	.word	0x00070820


	//   ....[45]....
        /*1334*/ 	.word	0x00070840


	//   ....[46]....
        /*1338*/ 	.word	0x00070880


	//   ....[47]....
        /*133c*/ 	.word	0x000708c0


	//   ....[48]....
        /*1340*/ 	.word	0x00070920


	//   ....[49]....
        /*1344*/ 	.word	0x00070940


	//   ....[50]....
        /*1348*/ 	.word	0x000709b0


	//   ....[51]....
        /*134c*/ 	.word	0x000709d0


	//   ....[52]....
        /*1350*/ 	.word	0x00070a90


	//   ....[53]....
        /*1354*/ 	.word	0x00070ab0


	//   ....[54]....
        /*1358*/ 	.word	0x00070b40


	//   ....[55]....
        /*135c*/ 	.word	0x00070b60


	//   ....[56]....
        /*1360*/ 	.word	0x00070c10


	//   ....[57]....
        /*1364*/ 	.word	0x00070c30


	//   ....[58]....
        /*1368*/ 	.word	0x00070c90


	//   ....[59]....
        /*136c*/ 	.word	0x00070cb0


	//   ....[60]....
        /*1370*/ 	.word	0x00070cd0


	//   ....[61]....
        /*1374*/ 	.word	0x00070cf0


	//   ....[62]....
        /*1378*/ 	.word	0x00070d50


	//   ....[63]....
        /*137c*/ 	.word	0x00070ea0


	//   ....[64]....
        /*1380*/ 	.word	0x00070ec0


	//   ....[65]....
        /*1384*/ 	.word	0x00070fb0


	//   ....[66]....
        /*1388*/ 	.word	0x00074450


	//   ....[67]....
        /*138c*/ 	.word	0x00074f30


	//   ....[68]....
        /*1390*/ 	.word	0x00075000


	//   ....[69]....
        /*1394*/ 	.word	0x00075020


	//   ....[70]....
        /*1398*/ 	.word	0x000750c0


	//   ....[71]....
        /*139c*/ 	.word	0x000750e0


	//   ....[72]....
        /*13a0*/ 	.word	0x000752c0


	//   ....[73]....
        /*13a4*/ 	.word	0x00075310


	//   ....[74]....
        /*13a8*/ 	.word	0x00075330


	//   ....[75]....
        /*13ac*/ 	.word	0x00075350


	//   ....[76]....
        /*13b0*/ 	.word	0x00075370


	//   ....[77]....
        /*13b4*/ 	.word	0x000753e0


	//   ....[78]....
        /*13b8*/ 	.word	0x00075440


	//   ....[79]....
        /*13bc*/ 	.word	0x000754b0


	//   ....[80]....
        /*13c0*/ 	.word	0x000754d0


	//   ....[81]....
        /*13c4*/ 	.word	0x00075630


	//   ....[82]....
        /*13c8*/ 	.word	0x000756e0


	//   ....[83]....
        /*13cc*/ 	.word	0x00075750


	//   ....[84]....
        /*13d0*/ 	.word	0x00075810


	//   ....[85]....
        /*13d4*/ 	.word	0x00075830


	//   ....[86]....
        /*13d8*/ 	.word	0x00075880


	//   ....[87]....
        /*13dc*/ 	.word	0x00075900


	//   ....[88]....
        /*13e0*/ 	.word	0x00075a10


	//   ....[89]....
        /*13e4*/ 	.word	0x00075b00


	//   ....[90]....
        /*13e8*/ 	.word	0x00075b20


	//   ....[91]....
        /*13ec*/ 	.word	0x00075b80


	//   ....[92]....
        /*13f0*/ 	.word	0x00075c20


	//   ....[93]....
        /*13f4*/ 	.word	0x00075c50


	//   ....[94]....
        /*13f8*/ 	.word	0x00075c80


	//   ....[95]....
        /*13fc*/ 	.word	0x00075cf0


	//   ....[96]....
        /*1400*/ 	.word	0x00075d90


	//   ....[97]....
        /*1404*/ 	.word	0x00075ed0


	//   ....[98]....
        /*1408*/ 	.word	0x00075f50


	//   ....[99]....
        /*140c*/ 	.word	0x00075f80


	//   ....[100]....
        /*1410*/ 	.word	0x00076070


	//   ....[101]....
        /*1414*/ 	.word	0x000760a0


	//   ....[102]....
        /*1418*/ 	.word	0x000760f0


	//   ....[103]....
        /*141c*/ 	.word	0x000761c0


	//   ....[104]....
        /*1420*/ 	.word	0x00076210


	//   ....[105]....
        /*1424*/ 	.word	0x000762a0


	//   ....[106]....
        /*1428*/ 	.word	0x00076340


	//   ....[107]....
        /*142c*/ 	.word	0x00076360


	//   ....[108]....
        /*1430*/ 	.word	0x000764d0


	//   ....[109]....
        /*1434*/ 	.word	0x00076530


	//   ....[110]....
        /*1438*/ 	.word	0x00076590


	//   ....[111]....
        /*143c*/ 	.word	0x000765f0


	//   ....[112]....
        /*1440*/ 	.word	0x00076630


	//   ....[113]....
        /*1444*/ 	.word	0x000766f0


	//   ....[114]....
        /*1448*/ 	.word	0x00076750


	//   ....[115]....
        /*144c*/ 	.word	0x00076770


	//   ....[116]....
        /*1450*/ 	.word	0x00076920


	//   ....[117]....
        /*1454*/ 	.word	0x00076970


	//   ....[118]....
        /*1458*/ 	.word	0x00076a20


	//   ....[119]....
        /*145c*/ 	.word	0x00076a60


	//   ....[120]....
        /*1460*/ 	.word	0x00076aa0


	//   ....[121]....
        /*1464*/ 	.word	0x00076b60


	//   ....[122]....
        /*1468*/ 	.word	0x00076bd0


	//   ....[123]....
        /*146c*/ 	.word	0x00076c50


	//   ....[124]....
        /*1470*/ 	.word	0x00076cd0


	//   ....[125]....
        /*1474*/ 	.word	0x00076cf0


	//   ....[126]....
        /*1478*/ 	.word	0x00076df0


	//----- nvinfo : EIATTR_EXIT_INSTR_OFFSETS
	.align		4
.L_41:
        /*147c*/ 	.byte	0x04, 0x1c
        /*147e*/ 	.short	(.L_43 - .L_42)


	//   ....[0]....
.L_42:
        /*1480*/ 	.word	0x0008cb50


	//   ....[1]....
        /*1484*/ 	.word	0x0008cb80


	//----- nvinfo : EIATTR_REQNTID
	.align		4
.L_43:
        /*1488*/ 	.byte	0x04, 0x10
        /*148a*/ 	.short	(.L_45 - .L_44)
.L_44:
        /*148c*/ 	.word	0x00000020
        /*1490*/ 	.word	0x00000001
        /*1494*/ 	.word	0x00000001


	//----- nvinfo : EIATTR_CBANK_PARAM_SIZE
	.align		4
.L_45:
        /*1498*/ 	.byte	0x03, 0x19
        /*149a*/ 	.short	0x0050


	//----- nvinfo : EIATTR_PARAM_CBANK
	.align		4
        /*149c*/ 	.byte	0x04, 0x0a
        /*149e*/ 	.short	(.L_47 - .L_46)
	.align		4
.L_46:
        /*14a0*/ 	.word	index@(.nv.constant0.matmul_kernel)
        /*14a4*/ 	.short	0x0210
        /*14a6*/ 	.short	0x0050


	//----- nvinfo : EIATTR_SW_WAR
	.align		4
.L_47:
        /*14a8*/ 	.byte	0x04, 0x36
        /*14aa*/ 	.short	(.L_49 - .L_48)
.L_48:
        /*14ac*/ 	.word	0x00000008
.L_49:


//--------------------- .nv.callgraph             --------------------------
	.section	.nv.callgraph,"",@"SHT_CUDA_CALLGRAPH"
	.align	4
	.sectionentsize	8
	.align		4
        /*0000*/ 	.word	0x00000000
	.align		4
        /*0004*/ 	.word	0xffffffff
	.align		4
        /*0008*/ 	.word	0x00000000
	.align		4
        /*000c*/ 	.word	0xfffffffe
	.align		4
        /*0010*/ 	.word	0x00000000
	.align		4
        /*0014*/ 	.word	0xfffffffd
	.align		4
        /*0018*/ 	.word	0x00000000
	.align		4
        /*001c*/ 	.word	0xfffffffc


//--------------------- .text.matmul_kernel       --------------------------
	.section	.text.matmul_kernel,"ax",@progbits
	.align	128
        .global         matmul_kernel
        .type           matmul_kernel,@function
        .size           matmul_kernel,(.L_x_3 - matmul_kernel)
        .other          matmul_kernel,@"STO_CUDA_ENTRY STV_DEFAULT"
matmul_kernel:
.text.matmul_kernel:
[----:B------:R-:W0:Y:S08]  /*0000*/  LDC R1, c[0x0][0x28] ;  /* 0x00000a00ff017b82 */ /* 0x000e300000000800 */
[----:B------:R-:W1:Y:S01]  /*0010*/  LDC.64 R2, c[0x0][0x228] ;  /* 0x00008a00ff027b82 */ /* 0x000e620000000a00 */
[----:B0-----:R-:W-:Y:S01]  /*0020*/  VIADD R1, R1, 0xffffc4b0 ;  /* 0xffffc4b001017836 */ /* 0x001fe20000000000 */
[----:B------:R-:W0:Y:S01]  /*0030*/  S2R R5, SR_CTAID.X ;  /* 0x0000000000057919 */ /* 0x000e220000002500 */
[----:B------:R-:W-:Y:S01]  /*0040*/  UMOV UR4, 0x400 ;  /* 0x0000040000047882 */ /* 0x000fe20000000000 */
[----:B------:R-:W-:-:S04]  /*0050*/  ULDC.64 UR34, c[0x0][0x208] ;  /* 0x0000820000227ab9 */ /* 0x000fc80000000a00 */
[----:B------:R-:W2:Y:S01]  /*0060*/  S2UR UR5, SR_CgaCtaId ;  /* 0x00000000000579c3 */ /* 0x000ea20000008800 */
[----:B-1----:R1:W-:Y:S01]  /*0070*/  STL.64 [R1+0x1048], R2 ;  /* 0x0010480201007387 */ /* 0x0023e20000100a00 */
[----:B------:R-:W-:Y:S02]  /*0080*/  IMAD.MOV.U32 R19, RZ, RZ, R3 ;  /* 0x000000ffff137224 */ /* 0x000fe400078e0003 */
[----:B------:R-:W-:Y:S01]  /*0090*/  IMAD.MOV.U32 R11, RZ, RZ, R2 ;  /* 0x000000ffff0b7224 */ /* 0x000fe200078e0002 */
[----:B------:R-:W-:Y:S01]  /*00a0*/  STL [R1+0x60], RZ ;  /* 0x000060ff01007387 */ /* 0x000fe20000100800 */
[----:B------:R-:W-:-:S03]  /*00b0*/  VIADD R0, R19, 0x7f ;  /* 0x0000007f13007836 */ /* 0x000fc60000000000 */
[----:B------:R-:W-:Y:S01]  /*00c0*/  STL [R1+0x64], RZ ;  /* 0x000064ff01007387 */ /* 0x000fe20000100800 */
[----:B--2---:R-:W-:Y:S01]  /*00d0*/  ULEA UR4, UR5, UR4, 0x18 ;  /* 0x0000000405047291 */ /* 0x004fe2000f8ec03f */
[----:B0-----:R-:W-:Y:S02]  /*00e0*/  IABS R8, R5 ;  /* 0x0000000500087213 */ /* 0x001fe40000000000 */
[----:B------:R-:W-:Y:S01]  /*00f0*/  STL [R1+0x68], RZ ;  /* 0x000068ff01007387 */ /* 0x000fe20000100800 */
[----:B-1----:R-:W-:-:S03]  /*0100*/  SHF.R.S32.HI R3, RZ, 0x1f, R0 ;  /* 0x0000001fff037819 */ /* 0x002fc60000011400 */
[----:B------:R-:W-:Y:S01]  /*0110*/  STL [R1+0x6c], RZ ;  /* 0x00006cff01007387 */ /* 0x000fe20000100800 */
[----:B------:R-:W-:-:S03]  /*0120*/  LEA.HI R3, R3, R0, RZ, 0x7 ;  /* 0x0000000003037211 */ /* 0x000fc600078f38ff */
[----:B------:R-:W-:Y:S01]  /*0130*/  STL [R1+0x80], RZ ;  /* 0x000080ff01007387 */ /* 0x000fe20000100800 */
[----:B------:R-:W-:-:S03]  /*0140*/  SHF.R.S32.HI R3, RZ, 0x7, R3 ;  /* 0x00000007ff037819 */ /* 0x000fc60000011403 */
[----:B------:R-:W-:Y:S02]  /*0150*/  STL [R1+0x84], RZ ;  /* 0x000084ff01007387 */ /* 0x000fe40000100800 */
[----:B------:R-:W-:Y:S02]  /*0160*/  IMAD.SHL.U32 R4, R3, 0x8, RZ ;  /* 0x0000000803047824 */ /* 0x000fe400078e00ff */
[----:B------:R-:W-:Y:S03]  /*0170*/  STL [R1+0x88], RZ ;  /* 0x000088ff01007387 */ /* 0x000fe60000100800 */
[-C--:B------:R-:W-:Y:S01]  /*0180*/  IABS R7, R4.reuse ;  /* 0x0000000400077213 */ /* 0x080fe20000000000 */
[----:B------:R-:W-:Y:S01]  /*0190*/  STL [R1+0x8c], RZ ;  /* 0x00008cff01007387 */ /* 0x000fe20000100800 */
[----:B------:R-:W-:Y:S02]  /*01a0*/  IABS R10, R4 ;  /* 0x00000004000a7213 */ /* 0x000fe40000000000 */
[----:B------:R-:W0:Y:S01]  /*01b0*/  I2F.RP R0, R7 ;  /* 0x0000000700007306 */ /* 0x000e220000209400 */
[----:B------:R-:W-:Y:S04]  /*01c0*/  STL [R1+0xa0], RZ ;  /* 0x0000a0ff01007387 */ /* 0x000fe80000100800 */
[----:B------:R-:W-:Y:S04]  /*01d0*/  STL [R1+0xa4], RZ ;  /* 0x0000a4ff01007387 */ /* 0x000fe80000100800 */
[----:B------:R-:W-:Y:S04]  /*01e0*/  STL [R1+0xa8], RZ ;  /* 0x0000a8ff01007387 */ /* 0x000fe80000100800 */
[----:B------:R-:W-:Y:S01]  /*01f0*/  STL [R1+0xac], RZ ;  /* 0x0000acff01007387 */ /* 0x000fe20000100800 */
[----:B0-----:R-:W0:Y:S03]  /*0200*/  MUFU.RCP R0, R0 ;  /* 0x0000000000007308 */ /* 0x001e260000001000 */
[----:B------:R-:W-:Y:S04]  /*0210*/  STL [R1+0xc0], RZ ;  /* 0x0000c0ff01007387 */ /* 0x000fe80000100800 */
[----:B------:R-:W-:Y:S04]  /*0220*/  STL [R1+0xc4], RZ ;  /* 0x0000c4ff01007387 */ /* 0x000fe80000100800 */
[----:B------:R-:W-:Y:S04]  /*0230*/  STL [R1+0xc8], RZ ;  /* 0x0000c8ff01007387 */ /* 0x000fe80000100800 */
[----:B------:R-:W-:Y:S01]  /*0240*/  STL [R1+0xcc], RZ ;  /* 0x0000ccff01007387 */ /* 0x000fe20000100800 */
[----:B0-----:R-:W-:-:S03]  /*0250*/  VIADD R2, R0, 0xffffffe ;  /* 0x0ffffffe00027836 */ /* 0x001fc60000000000 */
[----:B------:R-:W-:Y:S01]  /*0260*/  STL [R1+0xe0], RZ ;  /* 0x0000e0ff01007387 */ /* 0x000fe20000100800 */
[----:B------:R-:W-:Y:S01]  /*0270*/  IMAD.MOV R0, RZ, RZ, -R10 ;  /* 0x000000ffff007224 */ /* 0x000fe200078e0a0a */
[----:B------:R0:W1:Y:S02]  /*0280*/  F2I.FTZ.U32.TRUNC.NTZ R3, R2 ;  /* 0x0000000200037305 */ /* 0x000064000021f000 */
[----:B------:R-:W-:Y:S04]  /*0290*/  STL [R1+0xe4], RZ ;  /* 0x0000e4ff01007387 */ /* 0x000fe80000100800 */
[----:B------:R-:W-:Y:S04]  /*02a0*/  STL [R1+0xe8], RZ ;  /* 0x0000e8ff01007387 */ /* 0x000fe80000100800 */
[----:B------:R-:W-:Y:S01]  /*02b0*/  STL [R1+0xec], RZ ;  /* 0x0000ecff01007387 */ /* 0x000fe20000100800 */
[----:B0-----:R-:W-:-:S03]  /*02c0*/  IMAD.MOV.U32 R2, RZ, RZ, RZ ;  /* 0x000000ffff027224 */ /* 0x001fc600078e00ff */
[----:B------:R-:W-:Y:S01]  /*02d0*/  STL [R1+0x100], RZ ;  /* 0x000100ff01007387 */ /* 0x000fe20000100800 */
[----:B-1----:R-:W-:-:S03]  /*02e0*/  IMAD.MOV R6, RZ, RZ, -R3 ;  /* 0x000000ffff067224 */ /* 0x002fc600078e0a03 */
[----:B------:R-:W-:Y:S01]  /*02f0*/  STL [R1+0x104], RZ ;  /* 0x000104ff01007387 */ /* 0x000fe20000100800 */
[----:B------:R-:W-:-:S03]  /*0300*/  IMAD R9, R6, R7, RZ ;  /* 0x0000000706097224 */ /* 0x000fc600078e02ff */
[----:B------:R-:W-:Y:S01]  /*0310*/  STL [R1+0x108], RZ ;  /* 0x000108ff01007387 */ /* 0x000fe20000100800 */
[----:B------:R-:W-:Y:S02]  /*0320*/  IMAD.MOV.U32 R6, RZ, RZ, R8 ;  /* 0x000000ffff067224 */ /* 0x000fe400078e0008 */
[----:B------:R-:W-:Y:S01]  /*0330*/  IMAD.HI.U32 R3, R3, R9, R2 ;  /* 0x0000000903037227 */ /* 0x000fe200078e0002 */
[----:B------:R-:W-:Y:S04]  /*0340*/  STL [R1+0x10c], RZ ;  /* 0x00010cff01007387 */ /* 0x000fe80000100800 */
[----:B------:R-:W-:Y:S01]  /*0350*/  STL [R1+0x120], RZ ;  /* 0x000120ff01007387 */ /* 0x000fe20000100800 */
[----:B------:R-:W-:-:S03]  /*0360*/  IMAD.HI.U32 R3, R3, R6, RZ ;  /* 0x0000000603037227 */ /* 0x000fc600078e00ff */
[----:B------:R-:W-:Y:S01]  /*0370*/  STL [R1+0x124], RZ ;  /* 0x000124ff01007387 */ /* 0x000fe20000100800 */
[----:B------:R-:W-:-:S03]  /*0380*/  IMAD R0, R3, R0, R6 ;  /* 0x0000000003007224 */ /* 0x000fc600078e0206 */
[----:B------:R-:W-:Y:S02]  /*0390*/  STL [R1+0x128], RZ ;  /* 0x000128ff01007387 */ /* 0x000fe40000100800 */
[----:B------:R-:W-:Y:S02]  /*03a0*/  ISETP.GT.U32.AND P1, PT, R7, R0, PT ;  /* 0x000000000700720c */ /* 0x000fe40003f24070 */
[----:B------:R-:W-:Y:S04]  /*03b0*/  STL [R1+0x12c], RZ ;  /* 0x00012cff01007387 */ /* 0x000fe80000100800 */
[----:B------:R-:W-:Y:S04]  /*03c0*/  STL [R1+0x140], RZ ;  /* 0x000140ff01007387 */ /* 0x000fe80000100800 */
[----:B------:R-:W-:Y:S03]  /*03d0*/  STL [R1+0x144], RZ ;  /* 0x000144ff01007387 */ /* 0x000fe60000100800 */
[----:B------:R-:W-:Y:S01]  /*03e0*/  @!P1 IMAD.IADD R0, R0, 0x1, -R7 ;  /* 0x0000000100009824 */ /* 0x000fe200078e0a07 */
[----:B------:R-:W-:Y:S01]  /*03f0*/  STL [R1+0x148], RZ ;  /* 0x000148ff01007387 */ /* 0x000fe20000100800 */
[----:B------:R-:W-:Y:S01]  /*0400*/  @!P1 VIADD R3, R3, 0x1 ;  /* 0x0000000103039836 */ /* 0x000fe20000000000 */
[----:B------:R-:W-:-:S02]  /*0410*/  ISETP.NE.AND P1, PT, R4, RZ, PT ;  /* 0x000000ff0400720c */ /* 0x000fc40003f25270 */
[----:B------:R-:W-:Y:S01]  /*0420*/  STL [R1+0x14c], RZ ;  /* 0x00014cff01007387 */ /* 0x000fe20000100800 */
[----:B------:R-:W-:Y:S02]  /*0430*/  ISETP.GE.U32.AND P0, PT, R0, R7, PT ;  /* 0x000000070000720c */ /* 0x000fe40003f06070 */
[----:B------:R-:W-:Y:S01]  /*0440*/  LOP3.LUT R0, R5, R4, RZ, 0x3c, !PT ;  /* 0x0000000405007212 */ /* 0x000fe200078e3cff */
[----:B------:R-:W-:Y:S03]  /*0450*/  STL [R1+0x160], RZ ;  /* 0x000160ff01007387 */ /* 0x000fe60000100800 */
[----:B------:R-:W-:Y:S01]  /*0460*/  ISETP.GE.AND P2, PT, R0, RZ, PT ;  /* 0x000000ff0000720c */ /* 0x000fe20003f46270 */
[----:B------:R-:W-:Y:S01]  /*0470*/  STL [R1+0x164], RZ ;  /* 0x000164ff01007387 */ /* 0x000fe20000100800 */
[----:B------:R-:W-:-:S03]  /*0480*/  VIADD R0, R11, 0xff ;  /* 0x000000ff0b007836 */ /* 0x000fc60000000000 */
[----:B------:R-:W-:Y:S02]  /*0490*/  STL [R1+0x168], RZ ;  /* 0x000168ff01007387 */ /* 0x000fe40000100800 */
[----:B------:R-:W-:Y:S02]  /*04a0*/  @P0 VIADD R3, R3, 0x1 ;  /* 0x0000000103030836 */ /* 0x000fe40000000000 */
[----:B------:R-:W-:Y:S02]  /*04b0*/  STL [R1+0x16c], RZ ;  /* 0x00016cff01007387 */ /* 0x000fe40000100800 */
[----:B------:R-:W-:Y:S01]  /*04c0*/  IMAD.MOV.U32 R2, RZ, RZ, R3 ;  /* 0x000000ffff027224 */ /* 0x000fe200078e0003 */
[----:B------:R-:W-:Y:S01]  /*04d0*/  SHF.R.S32.HI R3, RZ, 0x1f, R0 ;  /* 0x0000001fff037819 */ /* 0x000fe20000011400 */
[----:B------:R-:W-:Y:S02]  /*04e0*/  STL [R1+0x180], RZ ;  /* 0x000180ff01007387 */ /* 0x000fe40000100800 */
[----:B------:R-:W-:Y:S01]  /*04f0*/  @!P2 IMAD.MOV R2, RZ, RZ, -R2 ;  /* 0x000000ffff02a224 */ /* 0x000fe200078e0a02 */
[----:B------:R-:W-:Y:S01]  /*0500*/  @!P1 LOP3.LUT R2, RZ, R4, RZ, 0x33, !PT ;  /* 0x00000004ff029212 */ /* 0x000fe200078e33ff */
[----:B------:R-:W-:Y:S01]  /*0510*/  STL [R1+0x184], RZ ;  /* 0x000184ff01007387 */ /* 0x000fe20000100800 */
[----:B------:R-:W-:-:S03]  /*0520*/  LEA.HI R3, R3, R0, RZ, 0x8 ;  /* 0x0000000003037211 */ /* 0x000fc600078f40ff */
[----:B------:R-:W-:Y:S01]  /*0530*/  STL [R1+0x188], RZ ;  /* 0x000188ff01007387 */ /* 0x000fe20000100800 */
[----:B------:R-:W-:Y:S02]  /*0540*/  IMAD.SHL.U32 R6, R2, 0x8, RZ ;  /* 0x0000000802067824 */ /* 0x000fe400078e00ff */
[----:B------:R-:W-:Y:S01]  /*0550*/  IMAD.MOV R2, RZ, RZ, -R2 ;  /* 0x000000ffff027224 */ /* 0x000fe200078e0a02 */
[----:B------:R-:W-:Y:S02]  /*0560*/  STL [R1+0x18c], RZ ;  /* 0x00018cff01007387 */ /* 0x000fe40000100800 */
[----:B------:R-:W-:Y:S01]  /*0570*/  LEA.HI.SX32 R3, R3, -R6, 0x18 ;  /* 0x8000000603037211 */ /* 0x000fe200078fc2ff */
[----:B------:R-:W-:Y:S01]  /*0580*/  IMAD R4, R4, R2, R5 ;  /* 0x0000000204047224 */ /* 0x000fe200078e0205 */
[----:B------:R-:W-:Y:S02]  /*0590*/  STL [R1+0x1a0], RZ ;  /* 0x0001a0ff01007387 */ /* 0x000fe40000100800 */
[----:B------:R-:W-:-:S02]  /*05a0*/  VIMNMX R11, R3, 0x8, PT ;  /* 0x00000008030b7848 */ /* 0x000fc40003fe0100 */
[----:B------:R-:W-:Y:S01]  /*05b0*/  STL [R1+0x1a4], RZ ;  /* 0x0001a4ff01007387 */ /* 0x000fe20000100800 */
[----:B------:R-:W-:Y:S02]  /*05c0*/  IABS R9, R4 ;  /* 0x0000000400097213 */ /* 0x000fe40000000000 */
[----:B------:R-:W-:Y:S01]  /*05d0*/  IABS R7, R11 ;  /* 0x0000000b00077213 */ /* 0x000fe20000000000 */
[----:B------:R-:W-:Y:S03]  /*05e0*/  STL [R1+0x1a8], RZ ;  /* 0x0001a8ff01007387 */ /* 0x000fe60000100800 */
        /* <DEDUP_REMOVED lines=11> */
[----:B------:R-:W-:Y:S04]  /*06a0*/  STL [R1+0x1ec], RZ ;  /* 0x0001ecff01007387 */ /* 0x000fe80000100800 */
[----:B------:R-:W-:Y:S01]  /*06b0*/  STL [R1+0x200], RZ ;  /* 0x000200ff01007387 */ /* 0x000fe20000100800 */
[----:B------:R-:W0:Y:S03]  /*06c0*/  F2I.FTZ.U32.TRUNC.NTZ R3, R3 ;  /* 0x0000000300037305 */ /* 0x000e26000021f000 */
[----:B------:R-:W-:Y:S04]  /*06d0*/  STL [R1+0x204], RZ ;  /* 0x000204ff01007387 */ /* 0x000fe80000100800 */
[----:B------:R-:W-:Y:S04]  /*06e0*/  STL [R1+0x208], RZ ;  /* 0x000208ff01007387 */ /* 0x000fe80000100800 */
[----:B------:R-:W-:Y:S04]  /*06f0*/  STL [R1+0x20c], RZ ;  /* 0x00020cff01007387 */ /* 0x000fe80000100800 */
[----:B------:R-:W-:Y:S01]  /*0700*/  STL [R1+0x2b0], RZ ;  /* 0x0002b0ff01007387 */ /* 0x000fe20000100800 */
[----:B0-----:R-:W-:-:S03]  /*0710*/  IMAD.MOV R8, RZ, RZ, -R3 ;  /* 0x000000ffff087224 */ /* 0x001fc600078e0a03 */
[----:B------:R-:W-:Y:S01]  /*0720*/  STL [R1+0x2b4], RZ ;  /* 0x0002b4ff01007387 */ /* 0x000fe20000100800 */
[----:B------:R-:W-:Y:S01]  /*0730*/  IMAD.MOV.U32 R2, RZ, RZ, R8 ;  /* 0x000000ffff027224 */ /* 0x000fe200078e0008 */
[----:B------:R-:W-:Y:S02]  /*0740*/  IABS R8, R11 ;  /* 0x0000000b00087213 */ /* 0x000fe40000000000 */
[----:B------:R-:W-:Y:S01]  /*0750*/  STL [R1+0x2b8], RZ ;  /* 0x0002b8ff01007387 */ /* 0x000fe20000100800 */
[----:B------:R-:W-:Y:S02]  /*0760*/  IMAD R5, R2, R7, RZ ;  /* 0x0000000702057224 */ /* 0x000fe400078e02ff */
[----:B------:R-:W-:Y:S01]  /*0770*/  IMAD.MOV.U32 R2, RZ, RZ, RZ ;  /* 0x000000ffff027224 */ /* 0x000fe200078e00ff */
[----:B------:R-:W-:Y:S03]  /*0780*/  STL [R1+0x2bc], RZ ;  /* 0x0002bcff01007387 */ /* 0x000fe60000100800 */
[----:B------:R-:W-:Y:S01]  /*0790*/  IMAD.HI.U32 R2, R3, R5, R2 ;  /* 0x0000000503027227 */ /* 0x000fe200078e0002 */
[----:B------:R-:W-:Y:S03]  /*07a0*/  STL [R1+0x2a0], RZ ;  /* 0x0002a0ff01007387 */ /* 0x000fe60000100800 */
[----:B------:R-:W-:Y:S01]  /*07b0*/  IMAD.MOV R3, RZ, RZ, -R8 ;  /* 0x000000ffff037224 */ /* 0x000fe200078e0a08 */
[----:B------:R-:W-:Y:S01]  /*07c0*/  STL [R1+0x2a4], RZ ;  /* 0x0002a4ff01007387 */ /* 0x000fe20000100800 */
[----:B------:R-:W-:-:S03]  /*07d0*/  IMAD.HI.U32 R0, R2, R9, RZ ;  /* 0x0000000902007227 */ /* 0x000fc600078e00ff */
[----:B------:R-:W-:Y:S01]  /*07e0*/  STL [R1+0x2a8], RZ ;  /* 0x0002a8ff01007387 */ /* 0x000fe20000100800 */
[----:B------:R-:W-:Y:S02]  /*07f0*/  IMAD R2, R0, R3, R9 ;  /* 0x0000000300027224 */ /* 0x000fe400078e0209 */
[----:B------:R-:W0:Y:S01]  /*0800*/  LDC R3, c[0x0][0x230] ;  /* 0x00008c00ff037b82 */ /* 0x000e220000000800 */
        /* <DEDUP_REMOVED lines=11> */
[-C--:B------:R-:W-:Y:S01]  /*08c0*/  LOP3.LUT R2, R4, R11.reuse, RZ, 0x3c, !PT ;  /* 0x0000000b04027212 */ /* 0x080fe200078e3cff */
[----:B------:R-:W-:Y:S01]  /*08d0*/  STL [R1+0xf64], RZ ;  /* 0x000f64ff01007387 */ /* 0x000fe20000100800 */
[----:B0-----:R-:W-:Y:S02]  /*08e0*/  VIADD R3, R3, 0x1f ;  /* 0x0000001f03037836 */ /* 0x001fe40000000000 */
[----:B------:R-:W-:Y:S01]  /*08f0*/  ISETP.GE.AND P2, PT, R2, RZ, PT ;  /* 0x000000ff0200720c */ /* 0x000fe20003f46270 */
[----:B------:R-:W-:Y:S04]  /*0900*/  STL [R1+0xf68], RZ ;  /* 0x000f68ff01007387 */ /* 0x000fe80000100800 */
[----:B------:R-:W-:Y:S02]  /*0910*/  STL [R1+0xf6c], RZ ;  /* 0x000f6cff01007387 */ /* 0x000fe40000100800 */
[----:B------:R-:W-:Y:S01]  /*0920*/  @P0 VIADD R0, R0, 0x1 ;  /* 0x0000000100000836 */ /* 0x000fe20000000000 */
[----:B------:R-:W-:Y:S01]  /*0930*/  ISETP.GE.AND P0, PT, R3, 0x20, PT ;  /* 0x000000200300780c */ /* 0x000fe20003f06270 */
[----:B------:R-:W-:Y:S04]  /*0940*/  STL [R1+0xf50], RZ ;  /* 0x000f50ff01007387 */ /* 0x000fe80000100800 */
[----:B------:R-:W-:Y:S01]  /*0950*/  STL [R1+0xf54], RZ ;  /* 0x000f54ff01007387 */ /* 0x000fe20000100800 */
[----:B------:R-:W-:Y:S01]  /*0960*/  @!P2 IMAD.MOV R0, RZ, RZ, -R0 ;  /* 0x000000ffff00a224 */ /* 0x000fe200078e0a00 */
[----:B------:R-:W-:-:S02]  /*0970*/  @!P1 LOP3.LUT R0, RZ, R11, RZ, 0x33, !PT ;  /* 0x0000000bff009212 */ /* 0x000fc400078e33ff */
[----:B------:R-:W-:Y:S03]  /*0980*/  STL [R1+0xf58], RZ ;  /* 0x000f58ff01007387 */ /* 0x000fe60000100800 */
[----:B------:R-:W-:Y:S01]  /*0990*/  IMAD.MOV R2, RZ, RZ, -R0 ;  /* 0x000000ffff027224 */ /* 0x000fe200078e0a00 */
[----:B------:R-:W-:Y:S01]  /*09a0*/  STL [R1+0xf5c], RZ ;  /* 0x000f5cff01007387 */ /* 0x000fe20000100800 */
[----:B------:R-:W-:Y:S02]  /*09b0*/  IMAD.SHL.U32 R0, R0, 0x80, RZ ;  /* 0x0000008000007824 */ /* 0x000fe400078e00ff */
[----:B------:R-:W-:Y:S01]  /*09c0*/  IMAD R2, R11, R2, R4 ;  /* 0x000000020b027224 */ /* 0x000fe200078e0204 */
[----:B------:R-:W-:Y:S01]  /*09d0*/  STL [R1+0xf40], RZ ;  /* 0x000f40ff01007387 */ /* 0x000fe20000100800 */
[----:B------:R-:W-:Y:S02]  /*09e0*/  VIADD R5, R0, 0x2 ;  /* 0x0000000200057836 */ /* 0x000fe40000000000 */
[----:B------:R-:W-:Y:S01]  /*09f0*/  IMAD.IADD R2, R6, 0x1, R2 ;  /* 0x0000000106027824 */ /* 0x000fe200078e0202 */
[----:B------:R-:W-:Y:S01]  /*0a00*/  STL [R1+0xf44], RZ ;  /* 0x000f44ff01007387 */ /* 0x000fe20000100800 */
[----:B------:R-:W-:-:S02]  /*0a10*/  VIADD R6, R0, 0x1 ;  /* 0x0000000100067836 */ /* 0x000fc40000000000 */
[C---:B------:R-:W-:Y:S01]  /*0a20*/  VIADD R3, R0.reuse, 0x3 ;  /* 0x0000000300037836 */ /* 0x040fe20000000000 */
[----:B------:R-:W-:Y:S01]  /*0a30*/  STL [R1+0xf48], RZ ;  /* 0x000f48ff01007387 */ /* 0x000fe20000100800 */
[C---:B------:R-:W-:Y:S02]  /*0a40*/  VIADD R47, R0.reuse, 0x2e ;  /* 0x0000002e002f7836 */ /* 0x040fe40000000000 */
[C---:B------:R-:W-:Y:S01]  /*0a50*/  VIADD R48, R0.reuse, 0x2f ;  /* 0x0000002f00307836 */ /* 0x040fe20000000000 */
[----:B------:R-:W-:Y:S01]  /*0a60*/  STL [R1+0xf4c], RZ ;  /* 0x000f4cff01007387 */ /* 0x000fe20000100800 */
[C---:B------:R-:W-:Y:S02]  /*0a70*/  VIADD R49, R0.reuse, 0x30 ;  /* 0x0000003000317836 */ /* 0x040fe40000000000 */
[C---:B------:R-:W-:Y:S01]  /*0a80*/  VIADD R50, R0.reuse, 0x31 ;  /* 0x0000003100327836 */ /* 0x040fe20000000000 */
        /* <DEDUP_REMOVED lines=52> */
[----:B------:R-:W-:-:S03]  /*0dd0*/  VIADD R7, R0, 0x7a ;  /* 0x0000007a00077836 */ /* 0x000fc60000000000 */
[----:B------:R-:W-:Y:S04]  /*0de0*/  STL [R1+0xef8], RZ ;  /* 0x000ef8ff01007387 */ /* 0x000fe80000100800 */
        /* <DEDUP_REMOVED lines=925> */
[----:B------:R-:W-:Y:S04]  /*47c0*/  STL [R1+0x1040], R0 ;  /* 0x0010400001007387 */ /* 0x000fe80000100800 */
[----:B------:R0:W-:Y:S04]  /*47d0*/  STL [R1+0x2844], R6 ;  /* 0x0028440601007387 */ /* 0x0001e80000100800 */
[----:B------:R1:W-:Y:S04]  /*47e0*/  STL [R1+0x2848], R5 ;  /* 0x0028480501007387 */ /* 0x0003e80000100800 */
[----:B------:R2:W-:Y:S01]  /*47f0*/  STL [R1+0x284c], R3 ;  /* 0x00284c0301007387 */ /* 0x0005e20000100800 */
[C---:B0-----:R-:W-:Y:S01]  /*4800*/  VIADD R6, R0.reuse, 0x4 ;  /* 0x0000000400067836 */ /* 0x041fe20000000000 */
[----:B------:R-:W0:Y:S01]  /*4810*/  S2R R10, SR_TID.X ;  /* 0x00000000000a7919 */ /* 0x000e220000002100 */
[----:B-1----:R-:W-:-:S03]  /*4820*/  VIADD R5, R0, 0x5 ;  /* 0x0000000500057836 */ /* 0x002fc60000000000 */
[----:B------:R1:W-:Y:S01]  /*4830*/  STL [R1+0x2850], R6 ;  /* 0x0028500601007387 */ /* 0x0003e20000100800 */
[----:B--2---:R-:W-:-:S03]  /*4840*/  VIADD R3, R0, 0x6 ;  /* 0x0000000600037836 */ /* 0x004fc60000000000 */
[----:B------:R2:W-:Y:S04]  /*4850*/  STL [R1+0x2854], R5 ;  /* 0x0028540501007387 */ /* 0x0005e80000100800 */
[----:B------:R3:W-:Y:S01]  /*4860*/  STL [R1+0x2858], R3 ;  /* 0x0028580301007387 */ /* 0x0007e20000100800 */
[C---:B-1----:R-:W-:Y:S02]  /*4870*/  VIADD R6, R0.reuse, 0x7 ;  /* 0x0000000700067836 */ /* 0x042fe40000000000 */
[----:B--2---:R-:W-:-:S03]  /*4880*/  VIADD R5, R0, 0x8 ;  /* 0x0000000800057836 */ /* 0x004fc60000000000 */
[----:B------:R1:W-:Y:S01]  /*4890*/  STL [R1+0x285c], R6 ;  /* 0x00285c0601007387 */ /* 0x0003e20000100800 */
[----:B---3--:R-:W-:-:S03]  /*48a0*/  VIADD R3, R0, 0x9 ;  /* 0x0000000900037836 */ /* 0x008fc60000000000 */
[----:B------:R2:W-:Y:S04]  /*48b0*/  STL [R1+0x2860], R5 ;  /* 0x0028600501007387 */ /* 0x0005e80000100800 */
[----:B------:R3:W-:Y:S01]  /*48c0*/  STL [R1+0x2864], R3 ;  /* 0x0028640301007387 */ /* 0x0007e20000100800 */
[----:B-1----:R-:W-:Y:S01]  /*48d0*/  VIADD R6, R0, 0xa ;  /* 0x0000000a00067836 */ /* 0x002fe20000000000 */
[----:B0-----:R-:W-:Y:S01]  /*48e0*/  LOP3.LUT R4, R10, 0x1f, RZ, 0xc0, !PT ;  /* 0x0000001f0a047812 */ /* 0x001fe200078ec0ff */
[----:B--2---:R-:W-:-:S03]  /*48f0*/  VIADD R5, R0, 0xb ;  /* 0x0000000b00057836 */ /* 0x004fc60000000000 */
[----:B------:R0:W-:Y:S01]  /*4900*/  STL [R1+0x2868], R6 ;  /* 0x0028680601007387 */ /* 0x0001e20000100800 */
[C---:B------:R-:W-:Y:S02]  /*4910*/  VIADD R10, R0.reuse, 0x77 ;  /* 0x00000077000a7836 */ /* 0x040fe40000000000 */
[----:B---3--:R-:W-:Y:S01]  /*4920*/  VIADD R3, R0, 0xc ;  /* 0x0000000c00037836 */ /* 0x008fe20000000000 */
[----:B------:R1:W-:Y:S01]  /*4930*/  STL [R1+0x2870], R5 ;  /* 0x0028700501007387 */ /* 0x0003e20000100800 */
[----:B------:R-:W-:Y:S02]  /*4940*/  IMAD R2, R2, 0x100, R4 ;  /* 0x0000010002027824 */ /* 0x000fe400078e0204 */
[----:B------:R-:W-:Y:S01]  /*4950*/  VIADD R4, R0, 0x7d ;  /* 0x0000007d00047836 */ /* 0x000fe20000000000 */
[----:B------:R2:W-:Y:S01]  /*4960*/  STL [R1+0x2878], R3 ;  /* 0x0028780301007387 */ /* 0x0005e20000100800 */
[----:B------:R-:W-:Y:S02]  /*4970*/  VIADD R37, R2, 0x20 ;  /* 0x0000002002257836 */ /* 0x000fe40000000000 */
[----:B0-----:R-:W-:-:S02]  /*4980*/  VIADD R6, R0, 0xd ;  /* 0x0000000d00067836 */ /* 0x001fc40000000000 */
[----:B------:R-:W-:Y:S02]  /*4990*/  VIADD R36, R2, 0x40 ;  /* 0x0000004002247836 */ /* 0x000fe40000000000 */
[----:B-1----:R-:W-:Y:S01]  /*49a0*/  VIADD R5, R0, 0xe ;  /* 0x0000000e00057836 */ /* 0x002fe20000000000 */
[----:B------:R0:W-:Y:S01]  /*49b0*/  STL [R1+0x287c], R6 ;  /* 0x00287c0601007387 */ /* 0x0001e20000100800 */
[----:B------:R-:W-:Y:S02]  /*49c0*/  VIADD R21, R2, 0x60 ;  /* 0x0000006002157836 */ /* 0x000fe40000000000 */
[C---:B--2---:R-:W-:Y:S01]  /*49d0*/  VIADD R3, R0.reuse, 0xf ;  /* 0x0000000f00037836 */ /* 0x044fe20000000000 */
[----:B------:R1:W-:Y:S04]  /*49e0*/  STL [R1+0x2880], R5 ;  /* 0x0028800501007387 */ /* 0x0003e80000100800 */
[----:B------:R2:W-:Y:S01]  /*49f0*/  STL [R1+0x2888], R3 ;  /* 0x0028880301007387 */ /* 0x0005e20000100800 */
[----:B0-----:R-:W-:-:S02]  /*4a00*/  VIADD R6, R0, 0x10 ;  /* 0x0000001000067836 */ /* 0x001fc40000000000 */
[----:B-1----:R-:W-:-:S03]  /*4a10*/  VIADD R5, R0, 0x11 ;  /* 0x0000001100057836 */ /* 0x002fc60000000000 */
[----:B------:R0:W-:Y:S01]  /*4a20*/  STL [R1+0x288c], R6 ;  /* 0x00288c0601007387 */ /* 0x0001e20000100800 */
[----:B--2---:R-:W-:-:S03]  /*4a30*/  VIADD R3, R0, 0x12 ;  /* 0x0000001200037836 */ /* 0x004fc60000000000 */
[----:B------:R1:W-:Y:S04]  /*4a40*/  STL [R1+0x2894], R5 ;  /* 0x0028940501007387 */ /* 0x0003e80000100800 */
[----:B------:R2:W-:Y:S01]  /*4a50*/  STL [R1+0x2898], R3 ;  /* 0x0028980301007387 */ /* 0x0005e20000100800 */
[C---:B0-----:R-:W-:Y:S02]  /*4a60*/  VIADD R6, R0.reuse, 0x13 ;  /* 0x0000001300067836 */ /* 0x041fe40000000000 */
        /* <DEDUP_REMOVED lines=53> */
[----:B0-----:R-:W-:-:S03]  /*4dc0*/  VIADD R6, R0, 0x37 ;  /* 0x0000003700067836 */ /* 0x001fc60000000000 */
[----:B------:R-:W-:Y:S01]  /*4dd0*/  STL [R1+0x2318], R47 ;  /* 0x0023182f01007387 */ /* 0x000fe20000100800 */
[----:B-1----:R-:W-:-:S03]  /*4de0*/  VIADD R5, R0, 0x39 ;  /* 0x0000003900057836 */ /* 0x002fc60000000000 */
[----:B------:R-:W-:Y:S01]  /*4df0*/  STL [R1+0x2314], R48 ;  /* 0x0023143001007387 */ /* 0x000fe20000100800 */
[----:B--2---:R-:W-:-:S03]  /*4e00*/  VIADD R3, R0, 0x38 ;  /* 0x0000003800037836 */ /* 0x004fc60000000000 */
[----:B------:R-:W-:Y:S04]  /*4e10*/  STL [R1+0x2310], R49 ;  /* 0x0023103101007387 */ /* 0x000fe80000100800 */
[----:B------:R-:W-:Y:S04]  /*4e20*/  STL [R1+0x230c], R50 ;  /* 0x00230c3201007387 */ /* 0x000fe80000100800 */
[----:B------:R-:W-:Y:S04]  /*4e30*/  STL [R1+0x2308], R51 ;  /* 0x0023083301007387 */ /* 0x000fe80000100800 */
[----:B------:R-:W-:Y:S04]  /*4e40*/  STL [R1+0x2304], R52 ;  /* 0x0023043401007387 */ /* 0x000fe80000100800 */
[----:B------:R-:W-:Y:S04]  /*4e50*/  STL [R1+0x2300], R53 ;  /* 0x0023003501007387 */ /* 0x000fe80000100800 */
[----:B------:R-:W-:Y:S04]  /*4e60*/  STL [R1+0x22fc], R54 ;  /* 0x0022fc3601007387 */ /* 0x000fe80000100800 */
[----:B------:R0:W-:Y:S04]  /*4e70*/  STL [R1+0x22f4], R6 ;  /* 0x0022f40601007387 */ /* 0x0001e80000100800 */
[----:B------:R-:W-:Y:S04]  /*4e80*/  STL [R1+0x22f8], R55 ;  /* 0x0022f83701007387 */ /* 0x000fe80000100800 */
[----:B------:R1:W-:Y:S01]  /*4e90*/  STL [R1+0x22f0], R3 ;  /* 0x0022f00301007387 */ /* 0x0003e20000100800 */
[----:B0-----:R-:W-:-:S03]  /*4ea0*/  VIADD R6, R0, 0x3b ;  /* 0x0000003b00067836 */ /* 0x001fc60000000000 */
[----:B------:R0:W-:Y:S01]  /*4eb0*/  STL [R1+0x22ec], R5 ;  /* 0x0022ec0501007387 */ /* 0x0001e20000100800 */
[C---:B-1----:R-:W-:Y:S02]  /*4ec0*/  VIADD R3, R0.reuse, 0x3a ;  /* 0x0000003a00037836 */ /* 0x042fe40000000000 */
[----:B0-----:R-:W-:-:S03]  /*4ed0*/  VIADD R5, R0, 0x3c ;  /* 0x0000003c00057836 */ /* 0x001fc60000000000 */
[----:B------:R0:W-:Y:S04]  /*4ee0*/  STL [R1+0x22e8], R3 ;  /* 0x0022e80301007387 */ /* 0x0001e80000100800 */
        /* <DEDUP_REMOVED lines=66> */
[----:B------:R-:W-:Y:S04]  /*5310*/  STL [R1+0x1064], R18 ;  /* 0x0010641201007387 */ /* 0x000fe80000100800 */
[----:B------:R-:W-:Y:S01]  /*5320*/  STL [R1+0x1060], R60 ;  /* 0x0010603c01007387 */ /* 0x000fe20000100800 */
[----:B0-----:R-:W-:-:S03]  /*5330*/  VIADD R3, R0, 0x7e ;  /* 0x0000007e00037836 */ /* 0x001fc60000000000 */
[----:B------:R-:W-:Y:S01]  /*5340*/  STL [R1+0x105c], R59 ;  /* 0x00105c3b01007387 */ /* 0x000fe20000100800 */
[----:B------:R-:W-:-:S03]  /*5350*/  VIADD R0, R0, 0x7f ;  /* 0x0000007f00007836 */ /* 0x000fc60000000000 */
[----:B------:R-:W-:Y:S04]  /*5360*/  STL [R1+0x1058], R58 ;  /* 0x0010583a01007387 */ /* 0x000fe80000100800 */
[----:B------:R-:W-:Y:S04]  /*5370*/  STL [R1+0x1054], R57 ;  /* 0x0010543901007387 */ /* 0x000fe80000100800 */
[----:B------:R-:W-:Y:S04]  /*5380*/  STL [R1+0x1050], R56 ;  /* 0x0010503801007387 */ /* 0x000fe80000100800 */
[----:B------:R-:W-:Y:S04]  /*5390*/  STL [R1+0x10dc], R2 ;  /* 0x0010dc0201007387 */ /* 0x000fe80000100800 */
[----:B------:R0:W-:Y:S04]  /*53a0*/  STL [R1+0x11b4], R37 ;  /* 0x0011b42501007387 */ /* 0x0001e80000100800 */
[----:B------:R1:W-:Y:S04]  /*53b0*/  STL [R1+0x11a4], R36 ;  /* 0x0011a42401007387 */ /* 0x0003e80000100800 */
[----:B------:R2:W-:Y:S01]  /*53c0*/  STL [R1+0x11a0], R21 ;  /* 0x0011a01501007387 */ /* 0x0005e20000100800 */
[----:B0-----:R-:W-:-:S02]  /*53d0*/  VIADD R37, R2, 0x80 ;  /* 0x0000008002257836 */ /* 0x001fc40000000000 */
[----:B-1----:R-:W-:-:S03]  /*53e0*/  VIADD R36, R2, 0xa0 ;  /* 0x000000a002247836 */ /* 0x002fc60000000000 */
[----:B------:R0:W-:Y:S01]  /*53f0*/  STL [R1+0x119c], R37 ;  /* 0x00119c2501007387 */ /* 0x0001e20000100800 */
[----:B--2---:R-:W-:-:S03]  /*5400*/  VIADD R21, R2, 0xc0 ;  /* 0x000000c002157836 */ /* 0x004fc60000000000 */
[----:B------:R0:W-:Y:S01]  /*5410*/  STL [R1+0x1198], R36 ;  /* 0x0011982401007387 */ /* 0x0001e20000100800 */
[----:B------:R-:W-:-:S05]  /*5420*/  VIADD R2, R2, 0xe0 ;  /* 0x000000e002027836 */ /* 0x000fca0000000000 */
[----:B------:R0:W-:Y:S04]  /*5430*/  STL [R1+0x1190], R2 ;  /* 0x0011900201007387 */ /* 0x0001e80000100800 */
[----:B------:R0:W-:Y:S01]  /*5440*/  STL [R1+0x1194], R21 ;  /* 0x0011941501007387 */ /* 0x0001e20000100800 */
[----:B------:R-:W-:Y:S05]  /*5450*/  @!P0 BRA `(.L_x_0) ;  /* 0x0000042800a88947 */ /* 0x000fea0003800000 */
[----:B------:R-:W-:Y:S01]  /*5460*/  STL [R1+0x2b8c], R59 ;  /* 0x002b8c3b01007387 */ /* 0x000fe20000100800 */
[----:B0-----:R-:W-:Y:S01]  /*5470*/  IABS R2, R19 ;  /* 0x0000001300027213 */ /* 0x001fe20000000000 */
[----:B------:R-:W-:Y:S01]  /*5480*/  IMAD.MOV.U32 R20, RZ, RZ, RZ ;  /* 0x000000ffff147224 */ /* 0x000fe200078e00ff */
[----:B------:R-:W-:Y:S01]  /*5490*/  ISETP.GE.AND P6, PT, R0, RZ, PT ;  /* 0x000000ff0000720c */ /* 0x000fe20003fc6270 */
[----:B------:R-:W-:Y:S01]  /*54a0*/  STL [R1+0x2b88], R60 ;  /* 0x002b883c01007387 */ /* 0x000fe20000100800 */
[----:B------:R-:W-:Y:S01]  /*54b0*/  IABS R57, R57 ;  /* 0x0000003900397213 */ /* 0x000fe20000000000 */
[----:B------:R-:W-:Y:S01]  /*54c0*/  ULDC UR5, c[0x0][0x23c] ;  /* 0x00008f0000057ab9 */ /* 0x000fe20000000800 */
[----:B------:R-:W-:Y:S01]  /*54d0*/  IABS R56, R56 ;  /* 0x0000003800387213 */ /* 0x000fe20000000000 */
[----:B------:R-:W-:Y:S01]  /*54e0*/  STL [R1+0x2b84], R55 ;  /* 0x002b843701007387 */ /* 0x000fe20000100800 */
[----:B------:R-:W-:Y:S01]  /*54f0*/  IABS R58, R58 ;  /* 0x0000003a003a7213 */ /* 0x000fe20000000000 */
[----:B------:R-:W-:Y:S01]  /*5500*/  ULDC.64 UR6, c[0x0][0x218] ;  /* 0x0000860000067ab9 */ /* 0x000fe20000000a00 */
[----:B------:R-:W-:Y:S01]  /*5510*/  ULDC.64 UR8, c[0x0][0x210] ;  /* 0x0000840000087ab9 */ /* 0x000fe20000000a00 */
[----:B------:R-:W-:Y:S01]  /*5520*/  STL [R1+0x2b80], R54 ;  /* 0x002b803601007387 */ /* 0x000fe20000100800 */
[----:B------:R-:W-:Y:S01]  /*5530*/  ULDC UR10, c[0x0][0x238] ;  /* 0x00008e00000a7ab9 */ /* 0x000fe20000000800 */
[----:B------:R-:W-:Y:S01]  /*5540*/  ULDC UR11, c[0x0][0x238] ;  /* 0x00008e00000b7ab9 */ /* 0x000fe20000000800 */
[----:B------:R-:W-:Y:S01]  /*5550*/  ULDC UR12, c[0x0][0x238] ;  /* 0x00008e00000c7ab9 */ /* 0x000fe20000000800 */
        /* <DEDUP_REMOVED lines=16> */
[----:B------:R0:W-:Y:S01]  /*5660*/  STL [R1+0x2b6c], R49 ;  /* 0x002b6c3101007387 */ /* 0x0001e20000100800 */
[----:B------:R-:W-:Y:S01]  /*5670*/  ULDC UR22, c[0x0][0x238] ;  /* 0x00008e0000167ab9 */ /* 0x000fe20000000800 */
[----:B------:R-:W-:Y:S01]  /*5680*/  ULDC UR21, c[0x0][0x238] ;  /* 0x00008e0000157ab9 */ /* 0x000fe20000000800 */
[----:B------:R-:W-:Y:S01]  /*5690*/  ULDC UR20, c[0x0][0x238] ;  /* 0x00008e0000147ab9 */ /* 0x000fe20000000800 */
[----:B0-----:R-:W2:Y:S04]  /*56a0*/  LDL.LU R49, [R1+0x1048] ;  /* 0x0010480001317983 */ /* 0x001ea80000300800 */
[----:B------:R0:W-:Y:S04]  /*56b0*/  STL [R1+0x2b68], R48 ;  /* 0x002b683001007387 */ /* 0x0001e80000100800 */
[----:B0-----:R-:W3:Y:S04]  /*56c0*/  LDL R48, [R1+0x1040] ;  /* 0x0010400001307983 */ /* 0x001ee80000100800 */
[----:B------:R0:W-:Y:S04]  /*56d0*/  STL [R1+0x2b64], R47 ;  /* 0x002b642f01007387 */ /* 0x0001e80000100800 */
[----:B------:R-:W4:Y:S04]  /*56e0*/  LDL R59, [R1+0x1190] ;  /* 0x00119000013b7983 */ /* 0x000f280000100800 */
[----:B------:R-:W5:Y:S04]  /*56f0*/  LDL R55, [R1+0x1198] ;  /* 0x0011980001377983 */ /* 0x000f680000100800 */
[----:B------:R-:W5:Y:S04]  /*5700*/  LDL R60, [R1+0x1194] ;  /* 0x00119400013c7983 */ /* 0x000f680000100800 */
[----:B------:R-:W5:Y:S04]  /*5710*/  LDL R53, [R1+0x11a0] ;  /* 0x0011a00001357983 */ /* 0x000f680000100800 */
[----:B------:R-:W5:Y:S04]  /*5720*/  LDL R54, [R1+0x119c] ;  /* 0x00119c0001367983 */ /* 0x000f680000100800 */
[----:B------:R-:W5:Y:S04]  /*5730*/  LDL R52, [R1+0x11a4] ;  /* 0x0011a40001347983 */ /* 0x000f680000100800 */
[----:B------:R-:W5:Y:S04]  /*5740*/  LDL R51, [R1+0x11b4] ;  /* 0x0011b40001337983 */ /* 0x000f680000100800 */
[----:B------:R-:W5:Y:S01]  /*5750*/  LDL R50, [R1+0x10dc] ;  /* 0x0010dc0001327983 */ /* 0x000f620000100800 */
[----:B------:R-:W1:Y:S01]  /*5760*/  I2F.RP R19, R2 ;  /* 0x0000000200137306 */ /* 0x000e620000209400 */
[----:B0-----:R-:W-:-:S07]  /*5770*/  IMAD.MOV.U32 R47, RZ, RZ, R18 ;  /* 0x000000ffff2f7224 */ /* 0x001fce00078e0012 */
[----:B-1----:R-:W0:Y:S02]  /*5780*/  MUFU.RCP R19, R19 ;  /* 0x0000001300137308 */ /* 0x002e240000001000 */
[----:B0-----:R-:W-:-:S06]  /*5790*/  VIADD R19, R19, 0xffffffe ;  /* 0x0ffffffe13137836 */ /* 0x001fcc0000000000 */
[----:B------:R-:W0:Y:S02]  /*57a0*/  F2I.FTZ.U32.TRUNC.NTZ R21, R19 ;  /* 0x0000001300157305 */ /* 0x000e24000021f000 */
[----:B0-----:R-:W-:-:S04]  /*57b0*/  IMAD.MOV R61, RZ, RZ, -R21 ;  /* 0x000000ffff3d7224 */ /* 0x001fc800078e0a15 */
[----:B------:R-:W-:-:S04]  /*57c0*/  IMAD R61, R61, R2, RZ ;  /* 0x000000023d3d7224 */ /* 0x000fc800078e02ff */
[----:B------:R-:W-:Y:S01]  /*57d0*/  IMAD.HI.U32 R61, R21, R61, R20 ;  /* 0x0000003d153d7227 */ /* 0x000fe200078e0014 */
[----:B--2---:R-:W-:-:S04]  /*57e0*/  IABS R36, R49 ;  /* 0x0000003100247213 */ /* 0x004fc80000000000 */
[----:B------:R-:W0:Y:S08]  /*57f0*/  I2F.RP R18, R36 ;  /* 0x0000002400127306 */ /* 0x000e300000209400 */
[----:B0-----:R-:W0:Y:S02]  /*5800*/  MUFU.RCP R18, R18 ;  /* 0x0000001200127308 */ /* 0x001e240000001000 */
[----:B0-----:R-:W-:-:S06]  /*5810*/  VIADD R18, R18, 0xffffffe ;  /* 0x0ffffffe12127836 */ /* 0x001fcc0000000000 */
[----:B------:R0:W1:Y:S01]  /*5820*/  F2I.FTZ.U32.TRUNC.NTZ R19, R18 ;  /* 0x0000001200137305 */ /* 0x000062000021f000 */
[----:B----4-:R-:W-:Y:S01]  /*5830*/  IABS R44, R59 ;  /* 0x0000003b002c7213 */ /* 0x010fe20000000000 */
[----:B0-----:R-:W-:Y:S02]  /*5840*/  IMAD.MOV.U32 R18, RZ, RZ, RZ ;  /* 0x000000ffff127224 */ /* 0x001fe400078e00ff */
[----:B-1----:R-:W-:-:S04]  /*5850*/  IMAD.MOV R37, RZ, RZ, -R19 ;  /* 0x000000ffff257224 */ /* 0x002fc800078e0a13 */
[----:B------:R-:W-:-:S04]  /*5860*/  IMAD R37, R37, R36, RZ ;  /* 0x0000002425257224 */ /* 0x000fc800078e02ff */
[----:B------:R-:W-:Y:S01]  /*5870*/  IMAD.HI.U32 R20, R19, R37, R18 ;  /* 0x0000002513147227 */ /* 0x000fe200078e0012 */
[----:B---3--:R-:W-:-:S05]  /*5880*/  IABS R45, R48 ;  /* 0x00000030002d7213 */ /* 0x008fca0000000000 */
[----:B------:R-:W-:Y:S01]  /*5890*/  IMAD.HI.U32 R21, R20, R44, RZ ;  /* 0x0000002c14157227 */ /* 0x000fe200078e00ff */
[----:B-----5:R-:W-:-:S03]  /*58a0*/  IABS R42, R55 ;  /* 0x00000037002a7213 */ /* 0x020fc60000000000 */
[----:B------:R-:W-:-:S04]  /*58b0*/  IMAD.HI.U32 R37, R61, R45, RZ ;  /* 0x0000002d3d257227 */ /* 0x000fc800078e00ff */
[----:B------:R-:W-:Y:S02]  /*58c0*/  IMAD.MOV R21, RZ, RZ, -R21 ;  /* 0x000000ffff157224 */ /* 0x000fe400078e0a15 */
[----:B------:R-:W-:Y:S02]  /*58d0*/  IMAD.MOV R37, RZ, RZ, -R37 ;  /* 0x000000ffff257224 */ /* 0x000fe400078e0a25 */
[----:B------:R-:W-:Y:S01]  /*58e0*/  IMAD R44, R36, R21, R44 ;  /* 0x00000015242c7224 */ /* 0x000fe200078e022c */
[----:B------:R-:W-:Y:S01]  /*58f0*/  IABS R43, R60 ;  /* 0x0000003c002b7213 */ /* 0x000fe20000000000 */
[----:B------:R-:W-:Y:S01]  /*5900*/  IMAD.HI.U32 R18, R20, R42, RZ ;  /* 0x0000002a14127227 */ /* 0x000fe200078e00ff */
[----:B------:R-:W-:Y:S02]  /*5910*/  IABS R40, R53 ;  /* 0x0000003500287213 */ /* 0x000fe40000000000 */
[----:B------:R-:W-:Y:S01]  /*5920*/  ISETP.GT.U32.AND P0, PT, R36, R44, PT ;  /* 0x0000002c2400720c */ /* 0x000fe20003f04070 */
[----:B------:R-:W-:-:S02]  /*5930*/  IMAD R45, R2, R37, R45 ;  /* 0x00000025022d7224 */ /* 0x000fc400078e022d */
[----:B------:R-:W-:Y:S02]  /*5940*/  IMAD.MOV R18, RZ, RZ, -R18 ;  /* 0x000000ffff127224 */ /* 0x000fe400078e0a12 */
[----:B------:R-:W-:Y:S01]  /*5950*/  IMAD.HI.U32 R19, R20, R43, RZ ;  /* 0x0000002b14137227 */ /* 0x000fe200078e00ff */
[----:B------:R-:W-:-:S03]  /*5960*/  ISETP.GT.U32.AND P2, PT, R2, R45, PT ;  /* 0x0000002d0200720c */ /* 0x000fc60003f44070 */
[----:B------:R-:W-:Y:S01]  /*5970*/  IMAD R42, R36, R18, R42 ;  /* 0x00000012242a7224 */ /* 0x000fe200078e022a */
[----:B------:R-:W-:Y:S01]  /*5980*/  IABS R41, R54 ;  /* 0x0000003600297213 */ /* 0x000fe20000000000 */
[----:B------:R-:W-:Y:S01]  /*5990*/  IMAD.HI.U32 R18, R20, R40, RZ ;  /* 0x0000002814127227 */ /* 0x000fe200078e00ff */
[----:B------:R-:W-:-:S03]  /*59a0*/  IABS R39, R52 ;  /* 0x0000003400277213 */ /* 0x000fc60000000000 */
[----:B------:R-:W-:Y:S01]  /*59b0*/  IMAD.MOV R19, RZ, RZ, -R19 ;  /* 0x000000ffff137224 */ /* 0x000fe200078e0a13 */
[----:B------:R-:W-:Y:S01]  /*59c0*/  IABS R38, R51 ;  /* 0x0000003300267213 */ /* 0x000fe20000000000 */
[----:B------:R-:W-:Y:S01]  /*59d0*/  IMAD.MOV R18, RZ, RZ, -R18 ;  /* 0x000000ffff127224 */ /* 0x000fe200078e0a12 */
[----:B------:R-:W-:Y:S01]  /*59e0*/  IABS R37, R50 ;  /* 0x0000003200257213 */ /* 0x000fe20000000000 */
[----:B------:R-:W-:Y:S02]  /*59f0*/  IMAD R43, R36, R19, R43 ;  /* 0x00000013242b7224 */ /* 0x000fe400078e022b */
[----:B------:R-:W-:Y:S01]  /*5a00*/  IMAD.HI.U32 R19, R20, R41, RZ ;  /* 0x0000002914137227 */ /* 0x000fe200078e00ff */
[----:B------:R-:W-:-:S03]  /*5a10*/  ISETP.GT.U32.AND P1, PT, R36, R42, PT ;  /* 0x0000002a2400720c */ /* 0x000fc60003f24070 */
[----:B------:R-:W-:Y:S02]  /*5a20*/  IMAD R18, R36, R18, R40 ;  /* 0x0000001224127224 */ /* 0x000fe400078e0228 */
[----:B------:R-:W-:Y:S02]  /*5a30*/  @!P0 IMAD.IADD R44, R44, 0x1, -R36 ;  /* 0x000000012c2c8824 */ /* 0x000fe400078e0a24 */
[----:B------:R-:W-:-:S04]  /*5a40*/  IMAD.HI.U32 R46, R20, R39, RZ ;  /* 0x00000027142e7227 */ /* 0x000fc800078e00ff */
[----:B------:R-:W-:Y:S01]  /*5a50*/  IMAD.HI.U32 R21, R20, R38, RZ ;  /* 0x0000002614157227 */ /* 0x000fe200078e00ff */
[----:B------:R-:W-:-:S03]  /*5a60*/  ISETP.GT.U32.AND P4, PT, R36, R44, PT ;  /* 0x0000002c2400720c */ /* 0x000fc60003f84070 */
[----:B------:R-:W-:-:S04]  /*5a70*/  IMAD.HI.U32 R20, R20, R37, RZ ;  /* 0x0000002514147227 */ /* 0x000fc800078e00ff */
[----:B------:R-:W-:Y:S02]  /*5a80*/  IMAD.MOV R19, RZ, RZ, -R19 ;  /* 0x000000ffff137224 */ /* 0x000fe400078e0a13 */
[----:B------:R-:W-:Y:S01]  /*5a90*/  @!P2 IMAD.IADD R45, R45, 0x1, -R2 ;  /* 0x000000012d2da824 */ /* 0x000fe200078e0a02 */
[C---:B------:R-:W-:Y:S01]  /*5aa0*/  ISETP.GT.U32.AND P2, PT, R36.reuse, R18, PT ;  /* 0x000000122400720c */ /* 0x040fe20003f44070 */
[----:B------:R-:W-:Y:S01]  /*5ab0*/  IMAD.MOV R20, RZ, RZ, -R20 ;  /* 0x000000ffff147224 */ /* 0x000fe200078e0a14 */
[C---:B------:R-:W-:Y:S01]  /*5ac0*/  ISETP.GT.U32.AND P5, PT, R36.reuse, R43, PT ;  /* 0x0000002b2400720c */ /* 0x040fe20003fa4070 */
[C---:B------:R-:W-:Y:S02]  /*5ad0*/  IMAD R19, R36.reuse, R19, R41 ;  /* 0x0000001324137224 */ /* 0x040fe400078e0229 */
[----:B------:R-:W-:Y:S02]  /*5ae0*/  IMAD.MOV R46, RZ, RZ, -R46 ;  /* 0x000000ffff2e7224 */ /* 0x000fe400078e0a2e */
[C---:B------:R-:W-:Y:S01]  /*5af0*/  IMAD R37, R36.reuse, R20, R37 ;  /* 0x0000001424257224 */ /* 0x040fe200078e0225 */
[----:B------:R-:W-:Y:S01]  /*5b00*/  ISETP.GT.U32.AND P3, PT, R36, R19, PT ;  /* 0x000000132400720c */ /* 0x000fe20003f64070 */
[----:B------:R-:W-:-:S02]  /*5b10*/  IMAD.MOV R21, RZ, RZ, -R21 ;  /* 0x000000ffff157224 */ /* 0x000fc400078e0a15 */
[----:B------:R-:W-:Y:S02]  /*5b20*/  IMAD R39, R36, R46, R39 ;  /* 0x0000002e24277224 */ /* 0x000fe400078e0227 */
[----:B------:R-:W-:Y:S01]  /*5b30*/  @!P1 IMAD.IADD R42, R42, 0x1, -R36 ;  /* 0x000000012a2a9824 */ /* 0x000fe200078e0a24 */
[C---:B------:R-:W-:Y:S01]  /*5b40*/  ISETP.GT.U32.AND P1, PT, R36.reuse, R37, PT ;  /* 0x000000252400720c */ /* 0x040fe20003f24070 */
[----:B------:R-:W-:Y:S02]  /*5b50*/  IMAD R21, R36, R21, R38 ;  /* 0x0000001524157224 */ /* 0x000fe400078e0226 */
[--C-:B------:R-:W-:Y:S01]  /*5b60*/  @!P4 IMAD.IADD R44, R44, 0x1, -R36.reuse ;  /* 0x000000012c2cc824 */ /* 0x100fe200078e0a24 */
[----:B------:R-:W-:Y:S01]  /*5b70*/  ISETP.GT.U32.AND P4, PT, R36, R39, PT ;  /* 0x000000272400720c */ /* 0x000fe20003f84070 */
[--C-:B------:R-:W-:Y:S01]  /*5b80*/  @!P2 IMAD.IADD R18, R18, 0x1, -R36.reuse ;  /* 0x000000011212a824 */ /* 0x100fe200078e0a24 */
[C---:B------:R-:W-:Y:S01]  /*5b90*/  ISETP.GT.U32.AND P2, PT, R36.reuse, R42, PT ;  /* 0x0000002a2400720c */ /* 0x040fe20003f44070 */
[--C-:B------:R-:W-:Y:S01]  /*5ba0*/  @!P5 IMAD.IADD R43, R43, 0x1, -R36.reuse ;  /* 0x000000012b2bd824 */ /* 0x100fe200078e0a24 */
[----:B------:R-:W-:Y:S01]  /*5bb0*/  ISETP.GT.U32.AND P5, PT, R36, R21, PT ;  /* 0x000000152400720c */ /* 0x000fe20003fa4070 */
[----:B------:R-:W-:-:S03]  /*5bc0*/  @!P3 IMAD.IADD R19, R19, 0x1, -R36 ;  /* 0x000000011313b824 */ /* 0x000fc600078e0a24 */
[----:B------:R-:W-:Y:S01]  /*5bd0*/  ISETP.GT.U32.AND P3, PT, R36, R43, PT ;  /* 0x0000002b2400720c */ /* 0x000fe20003f64070 */
[----:B------:R-:W-:-:S04]  /*5be0*/  @!P1 IMAD.IADD R37, R37, 0x1, -R36 ;  /* 0x0000000125259824 */ /* 0x000fc800078e0a24 */
[--C-:B------:R-:W-:Y:S01]  /*5bf0*/  @!P4 IMAD.IADD R39, R39, 0x1, -R36.reuse ;  /* 0x000000012727c824 */ /* 0x100fe200078e0a24 */
[----:B------:R-:W-:Y:S01]  /*5c00*/  ISETP.GT.U32.AND P4, PT, R36, R19, PT ;  /* 0x000000132400720c */ /* 0x000fe20003f84070 */
[--C-:B------:R-:W-:Y:S01]  /*5c10*/  @!P2 IMAD.IADD R42, R42, 0x1, -R36.reuse ;  /* 0x000000012a2aa824 */ /* 0x100fe200078e0a24 */
[C---:B------:R-:W-:Y:S01]  /*5c20*/  ISETP.GT.U32.AND P2, PT, R36.reuse, R37, PT ;  /* 0x000000252400720c */ /* 0x040fe20003f44070 */
[--C-:B------:R-:W-:Y:S01]  /*5c30*/  @!P5 IMAD.IADD R21, R21, 0x1, -R36.reuse ;  /* 0x000000011515d824 */ /* 0x100fe200078e0a24 */
[C---:B------:R-:W-:Y:S02]  /*5c40*/  ISETP.GT.U32.AND P5, PT, R36.reuse, R18, PT ;  /* 0x000000122400720c */ /* 0x040fe40003fa4070 */
[C---:B------:R-:W-:Y:S01]  /*5c50*/  ISETP.GT.U32.AND P1, PT, R36.reuse, R39, PT ;  /* 0x000000272400720c */ /* 0x040fe20003f24070 */
[----:B------:R-:W-:Y:S01]  /*5c60*/  @!P3 IMAD.IADD R43, R43, 0x1, -R36 ;  /* 0x000000012b2bb824 */ /* 0x000fe200078e0a24 */
[----:B------:R-:W-:Y:S02]  /*5c70*/  ISETP.GT.U32.AND P3, PT, R36, R21, PT ;  /* 0x000000152400720c */ /* 0x000fe40003f64070 */
[----:B------:R-:W-:-:S02]  /*5c80*/  IABS R20, R3 ;  /* 0x0000000300147213 */ /* 0x000fc40000000000 */
[----:B------:R-:W-:Y:S01]  /*5c90*/  IABS R38, R0 ;  /* 0x0000000000267213 */ /* 0x000fe20000000000 */
[--C-:B------:R-:W-:Y:S01]  /*5ca0*/  @!P4 IMAD.IADD R19, R19, 0x1, -R36.reuse ;  /* 0x000000011313c824 */ /* 0x100fe200078e0a24 */
[----:B------:R-:W-:Y:S01]  /*5cb0*/  IABS R0, R5 ;  /* 0x0000000500007213 */ /* 0x000fe20000000000 */
[--C-:B------:R-:W-:Y:S01]  /*5cc0*/  @!P2 IMAD.IADD R37, R37, 0x1, -R36.reuse ;  /* 0x000000012525a824 */ /* 0x100fe200078e0a24 */
[----:B------:R-:W-:Y:S01]  /*5cd0*/  ISETP.GE.AND P4, PT, R59, RZ, PT ;  /* 0x000000ff3b00720c */ /* 0x000fe20003f86270 */
[----:B------:R-:W-:Y:S01]  /*5ce0*/  @!P5 IMAD.IADD R18, R18, 0x1, -R36 ;  /* 0x000000011212d824 */ /* 0x000fe200078e0a24 */
[----:B------:R-:W-:Y:S01]  /*5cf0*/  ISETP.GE.AND P2, PT, R53, RZ, PT ;  /* 0x000000ff3500720c */ /* 0x000fe20003f46270 */
[----:B------:R-:W-:Y:S01]  /*5d00*/  IMAD.HI.U32 R46, R61, R20, RZ ;  /* 0x000000143d2e7227 */ /* 0x000fe200078e00ff */
[----:B------:R-:W-:-:S03]  /*5d10*/  ISETP.GE.AND P5, PT, R60, RZ, PT ;  /* 0x000000ff3c00720c */ /* 0x000fc60003fa6270 */
[----:B------:R-:W-:Y:S01]  /*5d20*/  @!P1 IMAD.IADD R39, R39, 0x1, -R36 ;  /* 0x0000000127279824 */ /* 0x000fe200078e0a24 */
[----:B------:R-:W-:Y:S01]  /*5d30*/  ISETP.GE.AND P1, PT, R55, RZ, PT ;  /* 0x000000ff3700720c */ /* 0x000fe20003f26270 */
[----:B------:R-:W-:-:S04]  /*5d40*/  IMAD.HI.U32 R41, R61, R0, RZ ;  /* 0x000000003d297227 */ /* 0x000fc800078e00ff */
[----:B------:R-:W-:Y:S01]  /*5d50*/  @!P3 IMAD.IADD R21, R21, 0x1, -R36 ;  /* 0x000000011515b824 */ /* 0x000fe200078e0a24 */
[----:B------:R-:W-:Y:S01]  /*5d60*/  ISETP.GE.AND P3, PT, R54, RZ, PT ;  /* 0x000000ff3600720c */ /* 0x000fe20003f66270 */
[----:B------:R-:W-:Y:S02]  /*5d70*/  IMAD.MOV R46, RZ, RZ, -R46 ;  /* 0x000000ffff2e7224 */ /* 0x000fe400078e0a2e */
[----:B------:R-:W-:Y:S02]  /*5d80*/  IMAD.MOV R41, RZ, RZ, -R41 ;  /* 0x000000ffff297224 */ /* 0x000fe400078e0a29 */
[----:B------:R-:W-:Y:S02]  /*5d90*/  IMAD.MOV.U32 R36, RZ, RZ, R18 ;  /* 0x000000ffff247224 */ /* 0x000fe400078e0012 */
[----:B------:R-:W-:Y:S01]  /*5da0*/  IMAD.HI.U32 R40, R61, R38, RZ ;  /* 0x000000263d287227 */ /* 0x000fe200078e00ff */
[----:B------:R-:W-:-:S03]  /*5db0*/  ISETP.GE.AND P0, PT, R3, RZ, PT ;  /* 0x000000ff0300720c */ /* 0x000fc60003f06270 */
[C---:B------:R-:W-:Y:S02]  /*5dc0*/  IMAD R20, R2.reuse, R46, R20 ;  /* 0x0000002e02147224 */ /* 0x040fe400078e0214 */
[----:B------:R-:W2:Y:S01]  /*5dd0*/  LDL R46, [R1+0x231c] ;  /* 0x00231c00012e7983 */ /* 0x000ea20000100800 */
[----:B------:R-:W-:Y:S01]  /*5de0*/  IMAD R0, R2, R41, R0 ;  /* 0x0000002902007224 */ /* 0x000fe200078e0200 */
[----:B------:R-:W-:Y:S01]  /*5df0*/  LOP3.LUT R41, RZ, R49, RZ, 0x33, !PT ;  /* 0x00000031ff297212 */ /* 0x000fe200078e33ff */
[----:B------:R-:W-:Y:S01]  /*5e00*/  @!P4 IMAD.MOV R44, RZ, RZ, -R44 ;  /* 0x000000ffff2cc224 */ /* 0x000fe200078e0a2c */
[----:B------:R-:W3:Y:S01]  /*5e10*/  LDL.LU R59, [R1+0x2b8c] ;  /* 0x002b8c00013b7983 */ /* 0x000ee20000300800 */
[----:B------:R-:W-:Y:S01]  /*5e20*/  @!P2 IMAD.MOV R36, RZ, RZ, -R36 ;  /* 0x000000ffff24a224 */ /* 0x000fe200078e0a24 */
[----:B------:R-:W-:Y:S01]  /*5e30*/  ISETP.NE.AND P2, PT, R49, RZ, PT ;  /* 0x000000ff3100720c */ /* 0x000fe20003f45270 */
[----:B------:R-:W-:Y:S01]  /*5e40*/  @!P5 IMAD.MOV R43, RZ, RZ, -R43 ;  /* 0x000000ffff2bd224 */ /* 0x000fe200078e0a2b */
[----:B------:R-:W4:Y:S01]  /*5e50*/  LDL.LU R60, [R1+0x2b88] ;  /* 0x002b8800013c7983 */ /* 0x000f220000300800 */
[----:B------:R-:W-:Y:S01]  /*5e60*/  IABS R3, R4 ;  /* 0x0000000400037213 */ /* 0x000fe20000000000 */
[----:B------:R-:W-:-:S02]  /*5e70*/  IMAD.MOV R40, RZ, RZ, -R40 ;  /* 0x000000ffff287224 */ /* 0x000fc400078e0a28 */
[----:B------:R-:W5:Y:S01]  /*5e80*/  LDL.LU R55, [R1+0x2b84] ;  /* 0x002b840001377983 */ /* 0x000f620000300800 */
[----:B------:R-:W-:Y:S01]  /*5e90*/  @!P1 IMAD.MOV R42, RZ, RZ, -R42 ;  /* 0x000000ffff2a9224 */ /* 0x000fe200078e0a2a */
[----:B------:R-:W-:Y:S02]  /*5ea0*/  ISETP.GE.AND P4, PT, R52, RZ, PT ;  /* 0x000000ff3400720c */ /* 0x000fe40003f86270 */
[----:B------:R-:W2:Y:S01]  /*5eb0*/  LDL.LU R54, [R1+0x2b80] ;  /* 0x002b800001367983 */ /* 0x000ea20000300800 */
[----:B------:R-:W-:Y:S01]  /*5ec0*/  SEL R44, R41, R44, !P2 ;  /* 0x0000002c292c7207 */ /* 0x000fe20005000000 */
[----:B------:R-:W-:Y:S01]  /*5ed0*/  @!P3 IMAD.MOV R19, RZ, RZ, -R19 ;  /* 0x000000ffff13b224 */ /* 0x000fe200078e0a13 */
[----:B------:R-:W-:Y:S01]  /*5ee0*/  ISETP.GE.AND P1, PT, R51, RZ, PT ;  /* 0x000000ff3300720c */ /* 0x000fe20003f26270 */
[----:B------:R-:W2:Y:S01]  /*5ef0*/  LDL.LU R53, [R1+0x2b7c] ;  /* 0x002b7c0001357983 */ /* 0x000ea20000300800 */
[----:B------:R-:W-:Y:S01]  /*5f00*/  IMAD R38, R2, R40, R38 ;  /* 0x0000002802267224 */ /* 0x000fe200078e0226 */
[----:B------:R-:W-:-:S02]  /*5f10*/  ISETP.GE.AND P3, PT, R50, RZ, PT ;  /* 0x000000ff3200720c */ /* 0x000fc40003f66270 */
[----:B------:R-:W2:Y:S01]  /*5f20*/  LDL.LU R52, [R1+0x2b78] ;  /* 0x002b780001347983 */ /* 0x000ea20000300800 */
[----:B------:R-:W-:Y:S01]  /*5f30*/  SEL R43, R41, R43, !P2 ;  /* 0x0000002b292b7207 */ /* 0x000fe20005000000 */
[----:B------:R-:W-:Y:S02]  /*5f40*/  IMAD.HI.U32 R40, R61, R3, RZ ;  /* 0x000000033d287227 */ /* 0x000fe400078e00ff */
[----:B------:R-:W2:Y:S01]  /*5f50*/  LDL.LU R51, [R1+0x2b74] ;  /* 0x002b740001337983 */ /* 0x000ea20000300800 */
[----:B------:R-:W-:-:S03]  /*5f60*/  SEL R42, R41, R42, !P2 ;  /* 0x0000002a292a7207 */ /* 0x000fc60005000000 */
[----:B------:R-:W2:Y:S01]  /*5f70*/  LDL.LU R50, [R1+0x2b70] ;  /* 0x002b700001327983 */ /* 0x000ea20000300800 */
[----:B------:R-:W-:-:S03]  /*5f80*/  SEL R19, R41, R19, !P2 ;  /* 0x0000001329137207 */ /* 0x000fc60005000000 */
[----:B------:R-:W2:Y:S01]  /*5f90*/  LDL.LU R49, [R1+0x2b6c] ;  /* 0x002b6c0001317983 */ /* 0x000ea20000300800 */
[----:B------:R-:W-:-:S03]  /*5fa0*/  IMAD.MOV R40, RZ, RZ, -R40 ;  /* 0x000000ffff287224 */ /* 0x000fc600078e0a28 */
[----:B------:R0:W-:Y:S01]  /*5fb0*/  STL [R1+0x1b0], R44 ;  /* 0x0001b02c01007387 */ /* 0x0001e20000100800 */
[----:B------:R-:W-:-:S03]  /*5fc0*/  IMAD R3, R2, R40, R3 ;  /* 0x0000002802037224 */ /* 0x000fc600078e0203 */
[----:B0-----:R-:W2:Y:S04]  /*5fd0*/  LDL R44, [R1+0x2324] ;  /* 0x00232400012c7983 */ /* 0x001ea80000100800 */
[----:B------:R0:W-:Y:S01]  /*5fe0*/  STL [R1+0x1ac], R43 ;  /* 0x0001ac2b01007387 */ /* 0x0001e20000100800 */
[----:B------:R-:W-:Y:S02]  /*5ff0*/  @!P4 IMAD.MOV R39, RZ, RZ, -R39 ;  /* 0x000000ffff27c224 */ /* 0x000fe400078e0a27 */
[----:B------:R-:W-:Y:S01]  /*6000*/  @!P3 IMAD.MOV R37, RZ, RZ, -R37 ;  /* 0x000000ffff25b224 */ /* 0x000fe200078e0a25 */
[----:B0-----:R-:W2:Y:S04]  /*6010*/  LDL R43, [R1+0x2328] ;  /* 0x00232800012b7983 */ /* 0x001ea80000100800 */
[----:B------:R0:W-:Y:S01]  /*6020*/  STL [R1+0x1a8], R42 ;  /* 0x0001a82a01007387 */ /* 0x0001e20000100800 */
[----:B------:R-:W-:Y:S01]  /*6030*/  ISETP.GT.U32.AND P3, PT, R2, R3, PT ;  /* 0x000000030200720c */ /* 0x000fe20003f64070 */
[----:B------:R-:W-:-:S02]  /*6040*/  @!P1 IMAD.MOV R21, RZ, RZ, -R21 ;  /* 0x000000ffff159224 */ /* 0x000fc400078e0a15 */
[----:B0-----:R-:W2:Y:S04]  /*6050*/  LDL R42, [R1+0x232c] ;  /* 0x00232c00012a7983 */ /* 0x001ea80000100800 */
[----:B------:R0:W-:Y:S01]  /*6060*/  STL [R1+0x1a4], R19 ;  /* 0x0001a41301007387 */ /* 0x0001e20000100800 */
[----:B------:R-:W-:-:S03]  /*6070*/  SEL R36, R41, R36, !P2 ;  /* 0x0000002429247207 */ /* 0x000fc60005000000 */
[----:B0-----:R-:W3:Y:S01]  /*6080*/  LDL R19, [R1+0x2320] ;  /* 0x0023200001137983 */ /* 0x001ee20000100800 */
[C---:B------:R-:W-:Y:S02]  /*6090*/  SEL R39, R41.reuse, R39, !P2 ;  /* 0x0000002729277207 */ /* 0x040fe40005000000 */
[C---:B------:R-:W-:Y:S01]  /*60a0*/  SEL R21, R41.reuse, R21, !P2 ;  /* 0x0000001529157207 */ /* 0x040fe20005000000 */
[----:B------:R0:W-:Y:S01]  /*60b0*/  STL [R1+0x1a0], R36 ;  /* 0x0001a02401007387 */ /* 0x0001e20000100800 */
[----:B------:R-:W-:Y:S01]  /*60c0*/  SEL R41, R41, R37, !P2 ;  /* 0x0000002529297207 */ /* 0x000fe20005000000 */
[----:B------:R-:W-:Y:S01]  /*60d0*/  @!P3 IMAD.IADD R3, R3, 0x1, -R2 ;  /* 0x000000010303b824 */ /* 0x000fe200078e0a02 */
[----:B------:R-:W-:Y:S01]  /*60e0*/  ISETP.GE.AND P2, PT, R48, RZ, PT ;  /* 0x000000ff3000720c */ /* 0x000fe20003f46270 */
[----:B0-----:R-:W2:Y:S04]  /*60f0*/  LDL R36, [R1+0x233c] ;  /* 0x00233c0001247983 */ /* 0x001ea80000100800 */
[----:B------:R0:W-:Y:S01]  /*6100*/  STL [R1+0x19c], R39 ;  /* 0x00019c2701007387 */ /* 0x0001e20000100800 */
[----:B------:R-:W-:-:S03]  /*6110*/  ISETP.GE.AND P3, PT, R5, RZ, PT ;  /* 0x000000ff0500720c */ /* 0x000fc60003f66270 */
[----:B0-----:R-:W2:Y:S04]  /*6120*/  LDL R39, [R1+0x2338] ;  /* 0x0023380001277983 */ /* 0x001ea80000100800 */
[----:B------:R0:W-:Y:S04]  /*6130*/  STL [R1+0x198], R21 ;  /* 0x0001981501007387 */ /* 0x0001e80000100800 */
[----:B------:R-:W2:Y:S04]  /*6140*/  LDL R37, [R1+0x2334] ;  /* 0x0023340001257983 */ /* 0x000ea80000100800 */
[----:B0-----:R-:W2:Y:S04]  /*6150*/  LDL R21, [R1+0x2330] ;  /* 0x0023300001157983 */ /* 0x001ea80000100800 */
[----:B------:R3:W-:Y:S04]  /*6160*/  STL [R1+0x194], R41 ;  /* 0x0001942901007387 */ /* 0x0007e80000100800 */
[----:B------:R-:W2:Y:S04]  /*6170*/  LDL.LU R48, [R1+0x2b68] ;  /* 0x002b680001307983 */ /* 0x000ea80000300800 */
[----:B------:R-:W4:Y:S01]  /*6180*/  LDL R5, [R1+0x1068] ;  /* 0x0010680001057983 */ /* 0x000f220000100800 */
[----:B------:R-:W-:-:S02]  /*6190*/  ISETP.GT.U32.AND P5, PT, R2, R38, PT ;  /* 0x000000260200720c */ /* 0x000fc40003fa4070 */
[----:B------:R-:W-:-:S11]  /*61a0*/  ISETP.GT.U32.AND P1, PT, R2, R20, PT ;  /* 0x000000140200720c */ /* 0x000fd60003f24070 */
[----:B------:R-:W-:Y:S01]  /*61b0*/  @!P5 IMAD.IADD R38, R38, 0x1, -R2 ;  /* 0x000000012626d824 */ /* 0x000fe200078e0a02 */
[----:B------:R-:W-:-:S04]  /*61c0*/  ISETP.GT.U32.AND P5, PT, R2, R45, PT ;  /* 0x0000002d0200720c */ /* 0x000fc80003fa4070 */
[----:B------:R-:W-:Y:S01]  /*61d0*/  ISETP.GT.U32.AND P4, PT, R2, R38, PT ;  /* 0x000000260200720c */ /* 0x000fe20003f84070 */
[----:B------:R-:W-:Y:S01]  /*61e0*/  @!P1 IMAD.IADD R20, R20, 0x1, -R2 ;  /* 0x0000000114149824 */ /* 0x000fe200078e0a02 */
[----:B------:R-:W-:-:S07]  /*61f0*/  IABS R18, R6 ;  /* 0x0000000600127213 */ /* 0x000fce0000000000 */
[----:B------:R-:W-:Y:S01]  /*6200*/  @!P5 IMAD.IADD R45, R45, 0x1, -R2 ;  /* 0x000000012d2dd824 */ /* 0x000fe200078e0a02 */
[----:B------:R-:W-:-:S03]  /*6210*/  ISETP.GT.U32.AND P5, PT, R2, R0, PT ;  /* 0x000000000200720c */ /* 0x000fc60003fa4070 */
[----:B------:R-:W-:Y:S01]  /*6220*/  @!P4 IMAD.IADD R38, R38, 0x1, -R2 ;  /* 0x000000012626c824 */ /* 0x000fe200078e0a02 */
[----:B------:R-:W-:Y:S02]  /*6230*/  ISETP.GT.U32.AND P4, PT, R2, R20, PT ;  /* 0x000000140200720c */ /* 0x000fe40003f84070 */
[----:B------:R-:W-:Y:S02]  /*6240*/  IABS R40, R7 ;  /* 0x0000000700287213 */ /* 0x000fe40000000000 */
[----:B------:R-:W-:-:S03]  /*6250*/  ISETP.GE.AND P1, PT, R4, RZ, PT ;  /* 0x000000ff0400720c */ /* 0x000fc60003f26270 */
[----:B------:R-:W-:-:S04]  /*6260*/  IMAD.HI.U32 R4, R61, R40, RZ ;  /* 0x000000283d047227 */ /* 0x000fc800078e00ff */
[----:B------:R-:W-:Y:S01]  /*6270*/  @!P5 IMAD.IADD R0, R0, 0x1, -R2 ;  /* 0x000000010000d824 */ /* 0x000fe200078e0a02 */
[----:B------:R-:W-:Y:S01]  /*6280*/  ISETP.GT.U32.AND P5, PT, R2, R3, PT ;  /* 0x000000030200720c */ /* 0x000fe20003fa4070 */
[----:B------:R-:W-:Y:S02]  /*6290*/  IMAD.MOV R4, RZ, RZ, -R4 ;  /* 0x000000ffff047224 */ /* 0x000fe400078e0a04 */
[----:B------:R-:W-:Y:S02]  /*62a0*/  @!P4 IMAD.IADD R20, R20, 0x1, -R2 ;  /* 0x000000011414c824 */ /* 0x000fe400078e0a02 */
[----:B------:R-:W-:Y:S02]  /*62b0*/  IMAD R4, R2, R4, R40 ;  /* 0x0000000402047224 */ /* 0x000fe400078e0228 */
[----:B------:R-:W-:-:S03]  /*62c0*/  @!P0 IMAD.MOV R20, RZ, RZ, -R20 ;  /* 0x000000ffff148224 */ /* 0x000fc600078e0a14 */
[----:B------:R-:W-:Y:S01]  /*62d0*/  ISETP.GT.U32.AND P0, PT, R2, R4, PT ;  /* 0x000000040200720c */ /* 0x000fe20003f04070 */
[----:B------:R-:W-:Y:S02]  /*62e0*/  @!P6 IMAD.MOV R38, RZ, RZ, -R38 ;  /* 0x000000ffff26e224 */ /* 0x000fe400078e0a26 */
[----:B------:R-:W-:Y:S01]  /*62f0*/  @!P5 IMAD.IADD R3, R3, 0x1, -R2 ;  /* 0x000000010303d824 */ /* 0x000fe200078e0a02 */
[----:B------:R-:W-:-:S03]  /*6300*/  ISETP.GE.AND P6, PT, R6, RZ, PT ;  /* 0x000000ff0600720c */ /* 0x000fc60003fc6270 */
[----:B------:R-:W-:-:S04]  /*6310*/  IMAD.MOV.U32 R6, RZ, RZ, R3 ;  /* 0x000000ffff067224 */ /* 0x000fc800078e0003 */
[----:B------:R-:W-:Y:S02]  /*6320*/  @!P1 IMAD.MOV R6, RZ, RZ, -R6 ;  /* 0x000000ffff069224 */ /* 0x000fe400078e0a06 */
[----:B------:R-:W-:Y:S01]  /*6330*/  @!P0 IMAD.IADD R4, R4, 0x1, -R2 ;  /* 0x0000000104048824 */ /* 0x000fe200078e0a02 */
[----:B------:R-:W-:-:S04]  /*6340*/  ISETP.GE.AND P5, PT, R7, RZ, PT ;  /* 0x000000ff0700720c */ /* 0x000fc80003fa6270 */
[----:B------:R-:W-:-:S13]  /*6350*/  ISETP.GT.U32.AND P0, PT, R2, R4, PT ;  /* 0x000000040200720c */ /* 0x000fda0003f04070 */
[----:B------:R-:W-:Y:S01]  /*6360*/  @!P0 IMAD.IADD R4, R4, 0x1, -R2 ;  /* 0x0000000104048824 */ /* 0x000fe200078e0a02 */
[----:B------:R-:W-:Y:S01]  /*6370*/  ISETP.GE.AND P0, PT, R11, RZ, PT ;  /* 0x000000ff0b00720c */ /* 0x000fe20003f06270 */
[----:B---3--:R-:W-:Y:S02]  /*6380*/  IMAD.MOV.U32 R41, RZ, RZ, R19 ;  /* 0x000000ffff297224 */ /* 0x008fe400078e0013 */
[----:B------:R-:W-:-:S04]  /*6390*/  IMAD.HI.U32 R19, R61, R18, RZ ;  /* 0x000000123d137227 */ /* 0x000fc800078e00ff */
[----:B------:R-:W-:-:S04]  /*63a0*/  IMAD.MOV R19, RZ, RZ, -R19 ;  /* 0x000000ffff137224 */ /* 0x000fc800078e0a13 */
[C---:B------:R-:W-:Y:S02]  /*63b0*/  IMAD R18, R2.reuse, R19, R18 ;  /* 0x0000001302127224 */ /* 0x040fe400078e0212 */
[----:B------:R-:W-:Y:S02]  /*63c0*/  IMAD.MOV.U32 R19, RZ, RZ, R47 ;  /* 0x000000ffff137224 */ /* 0x000fe400078e002f */
[----:B------:R-:W-:Y:S01]  /*63d0*/  IMAD.MOV.U32 R47, RZ, RZ, R45 ;  /* 0x000000ffff2f7224 */ /* 0x000fe200078e002d */
[----:B------:R-:W-:-:S03]  /*63e0*/  ISETP.GT.U32.AND P4, PT, R2, R18, PT ;  /* 0x000000120200720c */ /* 0x000fc60003f84070 */
[----:B------:R-:W-:Y:S01]  /*63f0*/  @!P2 IMAD.MOV R47, RZ, RZ, -R47 ;  /* 0x000000ffff2fa224 */ /* 0x000fe200078e0a2f */
[----:B------:R-:W-:Y:S01]  /*6400*/  ISETP.GT.U32.AND P2, PT, R2, R0, PT ;  /* 0x000000000200720c */ /* 0x000fe20003f44070 */
[----:B------:R-:W-:-:S08]  /*6410*/  IMAD.MOV.U32 R40, RZ, RZ, R19 ;  /* 0x000000ffff287224 */ /* 0x000fd000078e0013 */
[----:B------:R-:W-:-:S04]  /*6420*/  @!P4 IMAD.IADD R18, R18, 0x1, -R2 ;  /* 0x000000011212c824 */ /* 0x000fc800078e0a02 */
[----:B------:R-:W-:Y:S01]  /*6430*/  @!P2 IMAD.IADD R0, R0, 0x1, -R2 ;  /* 0x000000010000a824 */ /* 0x000fe200078e0a02 */
[----:B------:R-:W-:Y:S02]  /*6440*/  ISETP.GE.AND P2, PT, R8, RZ, PT ;  /* 0x000000ff0800720c */ /* 0x000fe40003f46270 */
[----:B------:R-:W-:Y:S01]  /*6450*/  ISETP.GT.U32.AND P1, PT, R2, R18, PT ;  /* 0x000000120200720c */ /* 0x000fe20003f24070 */
[----:B------:R0:W-:Y:S01]  /*6460*/  STL [R1+0xc0], R47 ;  /* 0x0000c02f01007387 */ /* 0x0001e20000100800 */
[----:B----4-:R-:W-:Y:S01]  /*6470*/  IMAD.MOV.U32 R45, RZ, RZ, R5 ;  /* 0x000000ffff2d7224 */ /* 0x010fe200078e0005 */
[----:B------:R-:W-:Y:S02]  /*6480*/  IABS R5, R8 ;  /* 0x0000000800057213 */ /* 0x000fe40000000000 */
[----:B0-----:R-:W3:Y:S03]  /*6490*/  LDL.LU R47, [R1+0x2b64] ;  /* 0x002b6400012f7983 */ /* 0x001ee60000300800 */
[----:B------:R-:W-:-:S04]  /*64a0*/  IMAD.HI.U32 R19, R61, R5, RZ ;  /* 0x000000053d137227 */ /* 0x000fc800078e00ff */
[----:B------:R-:W-:Y:S02]  /*64b0*/  IMAD.MOV R19, RZ, RZ, -R19 ;  /* 0x000000ffff137224 */ /* 0x000fe400078e0a13 */
[----:B------:R-:W-:Y:S02]  /*64c0*/  IMAD.MOV.U32 R8, RZ, RZ, R0 ;  /* 0x000000ffff087224 */ /* 0x000fe400078e0000 */
[C---:B------:R-:W-:Y:S01]  /*64d0*/  IMAD R3, R2.reuse, R19, R5 ;  /* 0x0000001302037224 */ /* 0x040fe200078e0205 */
[----:B------:R-:W-:Y:S01]  /*64e0*/  STL [R1+0xc4], R38 ;  /* 0x0000c42601007387 */ /* 0x000fe20000100800 */
[----:B------:R-:W-:Y:S01]  /*64f0*/  @!P3 IMAD.MOV R8, RZ, RZ, -R8 ;  /* 0x000000ffff08b224 */ /* 0x000fe200078e0a08 */
[----:B------:R-:W-:Y:S02]  /*6500*/  IABS R5, R9 ;  /* 0x0000000900057213 */ /* 0x000fe40000000000 */
[----:B------:R-:W-:Y:S01]  /*6510*/  ISETP.GT.U32.AND P3, PT, R2, R3, PT ;  /* 0x000000030200720c */ /* 0x000fe20003f64070 */
[----:B------:R-:W-:Y:S01]  /*6520*/  STL [R1+0xc8], R20 ;  /* 0x0000c81401007387 */ /* 0x000fe20000100800 */
[----:B------:R-:W-:-:S03]  /*6530*/  ISETP.GE.AND P4, PT, R9, RZ, PT ;  /* 0x000000ff0900720c */ /* 0x000fc60003f86270 */
[----:B------:R0:W-:Y:S01]  /*6540*/  STL [R1+0xcc], R6 ;  /* 0x0000cc0601007387 */ /* 0x0001e20000100800 */
[----:B------:R-:W-:Y:S01]  /*6550*/  IABS R9, R10 ;  /* 0x0000000a00097213 */ /* 0x000fe20000000000 */
[----:B------:R-:W-:-:S04]  /*6560*/  IMAD.HI.U32 R7, R61, R5, RZ ;  /* 0x000000053d077227 */ /* 0x000fc800078e00ff */
[----:B------:R-:W-:Y:S01]  /*6570*/  @!P1 IMAD.IADD R18, R18, 0x1, -R2 ;  /* 0x0000000112129824 */ /* 0x000fe200078e0a02 */
[----:B0-----:R-:W-:Y:S02]  /*6580*/  IABS R6, R11 ;  /* 0x0000000b00067213 */ /* 0x001fe40000000000 */
[----:B------:R-:W-:Y:S01]  /*6590*/  ISETP.GE.AND P1, PT, R10, RZ, PT ;  /* 0x000000ff0a00720c */ /* 0x000fe20003f26270 */
[----:B------:R-:W-:Y:S02]  /*65a0*/  IMAD.MOV R10, RZ, RZ, -R7 ;  /* 0x000000ffff0a7224 */ /* 0x000fe400078e0a07 */
[----:B------:R-:W-:Y:S02]  /*65b0*/  IMAD.MOV.U32 R0, RZ, RZ, R6 ;  /* 0x000000ffff007224 */ /* 0x000fe400078e0006 */
[----:B------:R-:W-:Y:S01]  /*65c0*/  IMAD.HI.U32 R6, R61, R9, RZ ;  /* 0x000000093d067227 */ /* 0x000fe200078e00ff */
[----:B------:R0:W-:Y:S03]  /*65d0*/  STL [R1+0xd0], R8 ;  /* 0x0000d00801007387 */ /* 0x0001e60000100800 */
[----:B------:R-:W-:-:S02]  /*65e0*/  IMAD.MOV R6, RZ, RZ, -R6 ;  /* 0x000000ffff067224 */ /* 0x000fc400078e0a06 */
[C---:B------:R-:W-:Y:S02]  /*65f0*/  IMAD R10, R2.reuse, R10, R5 ;  /* 0x0000000a020a7224 */ /* 0x040fe400078e0205 */
[----:B------:R-:W-:Y:S02]  /*6600*/  @!P3 IMAD.IADD R3, R3, 0x1, -R2 ;  /* 0x000000010303b824 */ /* 0x000fe400078e0a02 */
[----:B------:R-:W-:Y:S01]  /*6610*/  IMAD.MOV.U32 R20, RZ, RZ, R18 ;  /* 0x000000ffff147224 */ /* 0x000fe200078e0012 */
[----:B0-----:R-:W-:Y:S01]  /*6620*/  IABS R8, R12 ;  /* 0x0000000c00087213 */ /* 0x001fe20000000000 */
[----:B------:R-:W-:Y:S01]  /*6630*/  IMAD.HI.U32 R7, R61, R0, RZ ;  /* 0x000000003d077227 */ /* 0x000fe200078e00ff */
[----:B------:R-:W-:-:S03]  /*6640*/  ISETP.GT.U32.AND P3, PT, R2, R3, PT ;  /* 0x000000030200720c */ /* 0x000fc60003f64070 */
[C---:B------:R-:W-:Y:S02]  /*6650*/  IMAD R9, R2.reuse, R6, R9 ;  /* 0x0000000602097224 */ /* 0x040fe400078e0209 */
[----:B------:R-:W-:Y:S02]  /*6660*/  IMAD.MOV.U32 R19, RZ, RZ, R4 ;  /* 0x000000ffff137224 */ /* 0x000fe400078e0004 */
[----:B------:R-:W-:Y:S01]  /*6670*/  @!P6 IMAD.MOV R20, RZ, RZ, -R20 ;  /* 0x000000ffff14e224 */ /* 0x000fe200078e0a14 */
[----:B------:R-:W-:Y:S01]  /*6680*/  ISETP.GT.U32.AND P6, PT, R2, R10, PT ;  /* 0x0000000a0200720c */ /* 0x000fe20003fc4070 */
[----:B------:R-:W-:Y:S02]  /*6690*/  IMAD.MOV R5, RZ, RZ, -R7 ;  /* 0x000000ffff057224 */ /* 0x000fe400078e0a07 */
[----:B------:R-:W-:-:S04]  /*66a0*/  IMAD.HI.U32 R7, R61, R8, RZ ;  /* 0x000000083d077227 */ /* 0x000fc800078e00ff */
[----:B------:R-:W-:Y:S01]  /*66b0*/  @!P5 IMAD.MOV R19, RZ, RZ, -R19 ;  /* 0x000000ffff13d224 */ /* 0x000fe200078e0a13 */
[C---:B------:R-:W-:Y:S01]  /*66c0*/  ISETP.GT.U32.AND P5, PT, R2.reuse, R9, PT ;  /* 0x000000090200720c */ /* 0x040fe20003fa4070 */
[----:B------:R-:W-:Y:S02]  /*66d0*/  IMAD.MOV R7, RZ, RZ, -R7 ;  /* 0x000000ffff077224 */ /* 0x000fe400078e0a07 */
[C---:B------:R-:W-:Y:S02]  /*66e0*/  IMAD R0, R2.reuse, R5, R0 ;  /* 0x0000000502007224 */ /* 0x040fe400078e0200 */
[C---:B------:R-:W-:Y:S01]  /*66f0*/  IMAD R8, R2.reuse, R7, R8 ;  /* 0x0000000702087224 */ /* 0x040fe200078e0208 */
[----:B------:R-:W-:Y:S01]  /*6700*/  IABS R6, R13 ;  /* 0x0000000d00067213 */ /* 0x000fe20000000000 */
[--C-:B------:R-:W-:Y:S01]  /*6710*/  @!P3 IMAD.IADD R3, R3, 0x1, -R2.reuse ;  /* 0x000000010303b824 */ /* 0x100fe200078e0a02 */
[----:B------:R-:W-:Y:S01]  /*6720*/  ISETP.GT.U32.AND P3, PT, R2, R0, PT ;  /* 0x000000000200720c */ /* 0x000fe20003f64070 */
[----:B------:R-:W-:Y:S01]  /*6730*/  @!P6 IMAD.IADD R10, R10, 0x1, -R2 ;  /* 0x000000010a0ae824 */ /* 0x000fe200078e0a02 */
[----:B------:R-:W-:Y:S01]  /*6740*/  ISETP.GT.U32.AND P6, PT, R2, R8, PT ;  /* 0x000000080200720c */ /* 0x000fe20003fc4070 */
[----:B------:R-:W-:Y:S01]  /*6750*/  IMAD.HI.U32 R4, R61, R6, RZ ;  /* 0x000000063d047227 */ /* 0x000fe200078e00ff */
[----:B------:R-:W-:-:S03]  /*6760*/  IABS R5, R14 ;  /* 0x0000000e00057213 */ /* 0x000fc60000000000 */
[----:B------:R-:W-:Y:S01]  /*6770*/  @!P5 IMAD.IADD R9, R9, 0x1, -R2 ;  /* 0x000000010909d824 */ /* 0x000fe200078e0a02 */
[----:B------:R-:W-:Y:S01]  /*6780*/  ISETP.GT.U32.AND P5, PT, R2, R10, PT ;  /* 0x0000000a0200720c */ /* 0x000fe20003fa4070 */
[----:B------:R-:W-:Y:S02]  /*6790*/  IMAD.MOV R4, RZ, RZ, -R4 ;  /* 0x000000ffff047224 */ /* 0x000fe400078e0a04 */
[----:B------:R-:W-:-:S04]  /*67a0*/  IMAD.HI.U32 R11, R61, R5, RZ ;  /* 0x000000053d0b7227 */ /* 0x000fc800078e00ff */
[----:B------:R-:W-:Y:S01]  /*67b0*/  IMAD R6, R2, R4, R6 ;  /* 0x0000000402067224 */ /* 0x000fe200078e0206 */
[----:B------:R-:W-:Y:S01]  /*67c0*/  IABS R4, R15 ;  /* 0x0000000f00047213 */ /* 0x000fe20000000000 */
[--C-:B------:R-:W-:Y:S02]  /*67d0*/  @!P3 IMAD.IADD R0, R0, 0x1, -R2.reuse ;  /* 0x000000010000b824 */ /* 0x100fe400078e0a02 */
[--C-:B------:R-:W-:Y:S02]  /*67e0*/  @!P6 IMAD.IADD R8, R8, 0x1, -R2.reuse ;  /* 0x000000010808e824 */ /* 0x100fe400078e0a02 */
[----:B------:R-:W-:Y:S01]  /*67f0*/  IMAD.MOV R11, RZ, RZ, -R11 ;  /* 0x000000ffff0b7224 */ /* 0x000fe200078e0a0b */
[C---:B------:R-:W-:Y:S01]  /*6800*/  ISETP.GT.U32.AND P3, PT, R2.reuse, R0, PT ;  /* 0x000000000200720c */ /* 0x040fe20003f64070 */
[----:B------:R-:W-:Y:S01]  /*6810*/  IMAD.MOV.U32 R18, RZ, RZ, R3 ;  /* 0x000000ffff127224 */ /* 0x000fe200078e0003 */
[----:B------:R-:W-:Y:S01]  /*6820*/  ISETP.GT.U32.AND P6, PT, R2, R8, PT ;  /* 0x000000080200720c */ /* 0x000fe20003fc4070 */
[----:B------:R-:W-:Y:S01]  /*6830*/  @!P5 IMAD.IADD R10, R10, 0x1, -R2 ;  /* 0x000000010a0ad824 */ /* 0x000fe200078e0a02 */
[C---:B------:R-:W-:Y:S01]  /*6840*/  ISETP.GT.U32.AND P5, PT, R2.reuse, R6, PT ;  /* 0x000000060200720c */ /* 0x040fe20003fa4070 */
[----:B------:R-:W-:-:S02]  /*6850*/  IMAD R3, R2, R11, R5 ;  /* 0x0000000b02037224 */ /* 0x000fc400078e0205 */
[----:B------:R-:W-:Y:S01]  /*6860*/  IMAD.HI.U32 R11, R61, R4, RZ ;  /* 0x000000043d0b7227 */ /* 0x000fe200078e00ff */
[----:B------:R-:W-:-:S03]  /*6870*/  IABS R7, R16 ;  /* 0x0000001000077213 */ /* 0x000fc60000000000 */
[----:B------:R-:W-:Y:S01]  /*6880*/  @!P2 IMAD.MOV R18, RZ, RZ, -R18 ;  /* 0x000000ffff12a224 */ /* 0x000fe200078e0a12 */
[C---:B------:R-:W-:Y:S01]  /*6890*/  ISETP.GT.U32.AND P2, PT, R2.reuse, R9, PT ;  /* 0x000000090200720c */ /* 0x040fe20003f44070 */
[----:B------:R-:W-:Y:S01]  /*68a0*/  IMAD.MOV R11, RZ, RZ, -R11 ;  /* 0x000000ffff0b7224 */ /* 0x000fe200078e0a0b */
[----:B------:R-:W-:Y:S01]  /*68b0*/  STL [R1+0xd4], R20 ;  /* 0x0000d41401007387 */ /* 0x000fe20000100800 */
[----:B------:R-:W-:Y:S02]  /*68c0*/  IABS R5, R17 ;  /* 0x0000001100057213 */ /* 0x000fe40000000000 */
[----:B------:R-:W-:Y:S01]  /*68d0*/  IMAD R4, R2, R11, R4 ;  /* 0x0000000b02047224 */ /* 0x000fe200078e0204 */
[----:B------:R-:W-:Y:S01]  /*68e0*/  STL [R1+0xdc], R19 ;  /* 0x0000dc1301007387 */ /* 0x000fe20000100800 */
[----:B------:R-:W-:-:S03]  /*68f0*/  @!P3 IMAD.IADD R0, R0, 0x1, -R2 ;  /* 0x000000010000b824 */ /* 0x000fc600078e0a02 */
[----:B------:R0:W-:Y:S01]  /*6900*/  STL [R1+0xe4], R18 ;  /* 0x0000e41201007387 */ /* 0x0001e20000100800 */
[--C-:B------:R-:W-:Y:S01]  /*6910*/  @!P6 IMAD.IADD R8, R8, 0x1, -R2.reuse ;  /* 0x000000010808e824 */ /* 0x100fe200078e0a02 */
[----:B------:R-:W-:Y:S01]  /*6920*/  ISETP.GE.AND P3, PT, R12, RZ, PT ;  /* 0x000000ff0c00720c */ /* 0x000fe20003f66270 */
[----:B------:R-:W-:Y:S01]  /*6930*/  @!P5 IMAD.IADD R6, R6, 0x1, -R2 ;  /* 0x000000010606d824 */ /* 0x000fe200078e0a02 */
[----:B------:R-:W-:Y:S01]  /*6940*/  ISETP.GT.U32.AND P6, PT, R2, R4, PT ;  /* 0x000000040200720c */ /* 0x000fe20003fc4070 */
[----:B------:R-:W-:Y:S01]  /*6950*/  IMAD.HI.U32 R12, R61, R5, RZ ;  /* 0x000000053d0c7227 */ /* 0x000fe200078e00ff */
[----:B------:R-:W-:-:S03]  /*6960*/  ISETP.GE.AND P5, PT, R13, RZ, PT ;  /* 0x000000ff0d00720c */ /* 0x000fc60003fa6270 */
[----:B0-----:R-:W-:-:S04]  /*6970*/  IMAD.HI.U32 R18, R61, R7, RZ ;  /* 0x000000073d127227 */ /* 0x001fc800078e00ff */
[----:B------:R-:W-:Y:S02]  /*6980*/  IMAD.MOV R13, RZ, RZ, -R18 ;  /* 0x000000ffff0d7224 */ /* 0x000fe400078e0a12 */
[----:B------:R-:W-:Y:S01]  /*6990*/  @!P2 IMAD.IADD R9, R9, 0x1, -R2 ;  /* 0x000000010909a824 */ /* 0x000fe200078e0a02 */
[C---:B------:R-:W-:Y:S01]  /*69a0*/  ISETP.GT.U32.AND P2, PT, R2.reuse, R3, PT ;  /* 0x000000030200720c */ /* 0x040fe20003f44070 */
[----:B------:R-:W-:Y:S02]  /*69b0*/  IMAD.MOV R12, RZ, RZ, -R12 ;  /* 0x000000ffff0c7224 */ /* 0x000fe400078e0a0c */
[C---:B------:R-:W-:Y:S02]  /*69c0*/  IMAD R7, R2.reuse, R13, R7 ;  /* 0x0000000d02077224 */ /* 0x040fe400078e0207 */
[----:B------:R-:W-:Y:S01]  /*69d0*/  IMAD.MOV.U32 R19, RZ, RZ, R9 ;  /* 0x000000ffff137224 */ /* 0x000fe200078e0009 */
[----:B------:R-:W-:Y:S01]  /*69e0*/  IABS R11, R22 ;  /* 0x00000016000b7213 */ /* 0x000fe20000000000 */
[----:B------:R-:W-:-:S02]  /*69f0*/  IMAD R5, R2, R12, R5 ;  /* 0x0000000c02057224 */ /* 0x000fc400078e0205 */
[----:B------:R-:W-:Y:S02]  /*6a00*/  IMAD.MOV.U32 R9, RZ, RZ, R8 ;  /* 0x000000ffff097224 */ /* 0x000fe400078e0008 */
[----:B------:R-:W-:Y:S01]  /*6a10*/  @!P0 IMAD.MOV R0, RZ, RZ, -R0 ;  /* 0x000000ffff008224 */ /* 0x000fe200078e0a00 */
[----:B------:R-:W-:Y:S01]  /*6a20*/  ISETP.GT.U32.AND P0, PT, R2, R7, PT ;  /* 0x000000070200720c */ /* 0x000fe20003f04070 */
[----:B------:R-:W-:Y:S02]  /*6a30*/  IMAD.MOV.U32 R20, RZ, RZ, R10 ;  /* 0x000000ffff147224 */ /* 0x000fe400078e000a */
[----:B------:R-:W-:Y:S01]  /*6a40*/  @!P6 IMAD.IADD R4, R4, 0x1, -R2 ;  /* 0x000000010404e824 */ /* 0x000fe200078e0a02 */
[C---:B------:R-:W-:Y:S01]  /*6a50*/  ISETP.GT.U32.AND P6, PT, R2.reuse, R6, PT ;  /* 0x000000060200720c */ /* 0x040fe20003fc4070 */
[----:B------:R-:W-:Y:S01]  /*6a60*/  @!P3 IMAD.MOV R9, RZ, RZ, -R9 ;  /* 0x000000ffff09b224 */ /* 0x000fe200078e0a09 */
[----:B------:R-:W-:Y:S01]  /*6a70*/  ISETP.GT.U32.AND P3, PT, R2, R5, PT ;  /* 0x000000050200720c */ /* 0x000fe20003f64070 */
[----:B------:R-:W-:-:S04]  /*6a80*/  IMAD.HI.U32 R10, R61, R11, RZ ;  /* 0x0000000b3d0a7227 */ /* 0x000fc800078e00ff */
[----:B------:R-:W-:Y:S02]  /*6a90*/  @!P4 IMAD.MOV R20, RZ, RZ, -R20 ;  /* 0x000000ffff14c224 */ /* 0x000fe400078e0a14 */
[----:B------:R-:W-:Y:S02]  /*6aa0*/  @!P1 IMAD.MOV R19, RZ, RZ, -R19 ;  /* 0x000000ffff139224 */ /* 0x000fe400078e0a13 */
[----:B------:R-:W-:Y:S01]  /*6ab0*/  @!P2 IMAD.IADD R3, R3, 0x1, -R2 ;  /* 0x000000010303a824 */ /* 0x000fe200078e0a02 */
[----:B------:R-:W-:Y:S01]  /*6ac0*/  STL [R1+0xe8], R20 ;  /* 0x0000e81401007387 */ /* 0x000fe20000100800 */
[----:B------:R-:W-:-:S03]  /*6ad0*/  IMAD.MOV R10, RZ, RZ, -R10 ;  /* 0x000000ffff0a7224 */ /* 0x000fc600078e0a0a */
[----:B------:R-:W-:Y:S01]  /*6ae0*/  STL [R1+0xec], R19 ;  /* 0x0000ec1301007387 */ /* 0x000fe20000100800 */
[--C-:B------:R-:W-:Y:S01]  /*6af0*/  @!P0 IMAD.IADD R7, R7, 0x1, -R2.reuse ;  /* 0x0000000107078824 */ /* 0x100fe200078e0a02 */
[----:B------:R-:W-:Y:S02]  /*6b00*/  ISETP.GT.U32.AND P1, PT, R2, R3, PT ;  /* 0x000000030200720c */ /* 0x000fe40003f24070 */
[----:B------:R0:W-:Y:S01]  /*6b10*/  STL [R1+0xf0], R0 ;  /* 0x0000f00001007387 */ /* 0x0001e20000100800 */
[----:B------:R-:W-:Y:S01]  /*6b20*/  IABS R8, R23 ;  /* 0x0000001700087213 */ /* 0x000fe20000000000 */
[--C-:B------:R-:W-:Y:S02]  /*6b30*/  @!P6 IMAD.IADD R6, R6, 0x1, -R2.reuse ;  /* 0x000000010606e824 */ /* 0x100fe400078e0a02 */
[----:B------:R-:W-:Y:S01]  /*6b40*/  @!P3 IMAD.IADD R5, R5, 0x1, -R2 ;  /* 0x000000010505b824 */ /* 0x000fe200078e0a02 */
[----:B------:R1:W-:Y:S01]  /*6b50*/  STL [R1+0xf4], R9 ;  /* 0x0000f40901007387 */ /* 0x0003e20000100800 */
[C---:B0-----:R-:W-:Y:S01]  /*6b60*/  IMAD R0, R2.reuse, R10, R11 ;  /* 0x0000000a02007224 */ /* 0x041fe200078e020b */
[----:B------:R-:W-:-:S04]  /*6b70*/  ISETP.GT.U32.AND P3, PT, R2, R7, PT ;  /* 0x000000070200720c */ /* 0x000fc80003f64070 */
[----:B------:R-:W-:Y:S01]  /*6b80*/  ISETP.GT.U32.AND P6, PT, R2, R0, PT ;  /* 0x000000000200720c */ /* 0x000fe20003fc4070 */
[----:B-1----:R-:W-:Y:S01]  /*6b90*/  IMAD.HI.U32 R9, R61, R8, RZ ;  /* 0x000000083d097227 */ /* 0x002fe200078e00ff */
[----:B------:R-:W-:Y:S02]  /*6ba0*/  ISETP.GE.AND P2, PT, R14, RZ, PT ;  /* 0x000000ff0e00720c */ /* 0x000fe40003f46270 */
[C---:B------:R-:W-:Y:S01]  /*6bb0*/  ISETP.GT.U32.AND P4, PT, R2.reuse, R4, PT ;  /* 0x000000040200720c */ /* 0x040fe20003f84070 */
[----:B------:R-:W-:Y:S02]  /*6bc0*/  IMAD.MOV R9, RZ, RZ, -R9 ;  /* 0x000000ffff097224 */ /* 0x000fe400078e0a09 */
[----:B------:R-:W-:Y:S02]  /*6bd0*/  IMAD.MOV.U32 R12, RZ, RZ, R6 ;  /* 0x000000ffff0c7224 */ /* 0x000fe400078e0006 */
[----:B------:R-:W-:Y:S02]  /*6be0*/  @!P1 IMAD.IADD R3, R3, 0x1, -R2 ;  /* 0x0000000103039824 */ /* 0x000fe400078e0a02 */
[----:B------:R-:W-:-:S02]  /*6bf0*/  IMAD R6, R2, R9, R8 ;  /* 0x0000000902067224 */ /* 0x000fc400078e0208 */
[----:B------:R-:W-:Y:S02]  /*6c00*/  IMAD.MOV.U32 R11, RZ, RZ, R3 ;  /* 0x000000ffff0b7224 */ /* 0x000fe400078e0003 */
[--C-:B------:R-:W-:Y:S02]  /*6c10*/  @!P6 IMAD.IADD R0, R0, 0x1, -R2.reuse ;  /* 0x000000010000e824 */ /* 0x100fe400078e0a02 */
[----:B------:R-:W-:Y:S01]  /*6c20*/  @!P3 IMAD.IADD R7, R7, 0x1, -R2 ;  /* 0x000000010707b824 */ /* 0x000fe200078e0a02 */
[C---:B------:R-:W-:Y:S01]  /*6c30*/  ISETP.GT.U32.AND P3, PT, R2.reuse, R6, PT ;  /* 0x000000060200720c */ /* 0x040fe20003f64070 */
[----:B------:R-:W-:Y:S01]  /*6c40*/  @!P5 IMAD.MOV R12, RZ, RZ, -R12 ;  /* 0x000000ffff0cd224 */ /* 0x000fe200078e0a0c */
[----:B------:R-:W-:Y:S01]  /*6c50*/  ISETP.GT.U32.AND P5, PT, R2, R5, PT ;  /* 0x000000050200720c */ /* 0x000fe20003fa4070 */
[----:B------:R-:W-:Y:S01]  /*6c60*/  @!P2 IMAD.MOV R11, RZ, RZ, -R11 ;  /* 0x000000ffff0ba224 */ /* 0x000fe200078e0a0b */
[----:B------:R-:W-:Y:S01]  /*6c70*/  ISETP.GE.AND P1, PT, R15, RZ, PT ;  /* 0x000000ff0f00720c */ /* 0x000fe20003f26270 */
[----:B------:R-:W-:Y:S01]  /*6c80*/  @!P4 IMAD.IADD R4, R4, 0x1, -R2 ;  /* 0x000000010404c824 */ /* 0x000fe200078e0a02 */
[----:B------:R-:W-:-:S02]  /*6c90*/  ISETP.GT.U32.AND P2, PT, R2, R0, PT ;  /* 0x000000000200720c */ /* 0x000fc40003f44070 */
[----:B------:R-:W-:Y:S02]  /*6ca0*/  ISETP.GE.AND P4, PT, R16, RZ, PT ;  /* 0x000000ff1000720c */ /* 0x000fe40003f86270 */
[----:B------:R-:W-:Y:S02]  /*6cb0*/  ISETP.GE.AND P0, PT, R17, RZ, PT ;  /* 0x000000ff1100720c */ /* 0x000fe40003f06270 */
[----:B------:R-:W-:Y:S01]  /*6cc0*/  ISETP.GE.AND P6, PT, R22, RZ, PT ;  /* 0x000000ff1600720c */ /* 0x000fe20003fc6270 */
[----:B------:R0:W-:Y:S01]  /*6cd0*/  STL [R1+0xf8], R12 ;  /* 0x0000f80c01007387 */ /* 0x0001e20000100800 */
[----:B------:R-:W-:Y:S01]  /*6ce0*/  IABS R10, R24 ;  /* 0x00000018000a7213 */ /* 0x000fe20000000000 */
[--C-:B------:R-:W-:Y:S01]  /*6cf0*/  @!P3 IMAD.IADD R6, R6, 0x1, -R2.reuse ;  /* 0x000000010606b824 */ /* 0x100fe200078e0a02 */
[----:B------:R-:W-:Y:S02]  /*6d00*/  IABS R3, R25 ;  /* 0x0000001900037213 */ /* 0x000fe40000000000 */
[----:B------:R-:W-:Y:S01]  /*6d10*/  IABS R9, R26 ;  /* 0x0000001a00097213 */ /* 0x000fe20000000000 */
[----:B------:R-:W-:-:S02]  /*6d20*/  @!P5 IMAD.IADD R5, R5, 0x1, -R2 ;  /* 0x000000010505d824 */ /* 0x000fc400078e0a02 */
[----:B0-----:R-:W-:Y:S01]  /*6d30*/  IMAD.MOV.U32 R12, RZ, RZ, R4 ;  /* 0x000000ffff0c7224 */ /* 0x001fe200078e0004 */
[----:B------:R0:W-:Y:S01]  /*6d40*/  STL [R1+0x100], R11 ;  /* 0x0001000b01007387 */ /* 0x0001e20000100800 */
[----:B------:R-:W-:-:S04]  /*6d50*/  IMAD.HI.U32 R8, R61, R10, RZ ;  /* 0x0000000a3d087227 */ /* 0x000fc800078e00ff */
[----:B------:R-:W-:Y:S02]  /*6d60*/  @!P2 IMAD.IADD R0, R0, 0x1, -R2 ;  /* 0x000000010000a824 */ /* 0x000fe400078e0a02 */
[----:B------:R-:W-:Y:S01]  /*6d70*/  @!P1 IMAD.MOV R12, RZ, RZ, -R12 ;  /* 0x000000ffff0c9224 */ /* 0x000fe200078e0a0c */
[----:B------:R-:W-:Y:S01]  /*6d80*/  ISETP.GT.U32.AND P1, PT, R2, R6, PT ;  /* 0x000000060200720c */ /* 0x000fe20003f24070 */
[----:B------:R-:W-:-:S04]  /*6d90*/  IMAD.HI.U32 R4, R61, R9, RZ ;  /* 0x000000093d047227 */ /* 0x000fc800078e00ff */
[----:B0-----:R-:W-:-:S04]  /*6da0*/  IMAD.HI.U32 R11, R61, R3, RZ ;  /* 0x000000033d0b7227 */ /* 0x001fc800078e00ff */
[----:B------:R-:W-:Y:S02]  /*6db0*/  @!P4 IMAD.MOV R7, RZ, RZ, -R7 ;  /* 0x000000ffff07c224 */ /* 0x000fe400078e0a07 */
[----:B------:R-:W-:Y:S02]  /*6dc0*/  @!P0 IMAD.MOV R5, RZ, RZ, -R5 ;  /* 0x000000ffff058224 */ /* 0x000fe400078e0a05 */
[----:B------:R-:W-:Y:S02]  /*6dd0*/  IMAD.MOV R8, RZ, RZ, -R8 ;  /* 0x000000ffff087224 */ /* 0x000fe400078e0a08 */
[----:B------:R-:W-:Y:S01]  /*6de0*/  @!P6 IMAD.MOV R0, RZ, RZ, -R0 ;  /* 0x000000ffff00e224 */ /* 0x000fe200078e0a00 */
[----:B------:R-:W-:Y:S01]  /*6df0*/  STL [R1+0x104], R12 ;  /* 0x0001040c01007387 */ /* 0x000fe20000100800 */
[----:B------:R-:W-:Y:S02]  /*6e00*/  IMAD.MOV R11, RZ, RZ, -R11 ;  /* 0x000000ffff0b7224 */ /* 0x000fe400078e0a0b */
[----:B------:R-:W-:Y:S01]  /*6e10*/  IMAD.MOV R4, RZ, RZ, -R4 ;  /* 0x000000ffff047224 */ /* 0x000fe200078e0a04 */
[----:B------:R-:W-:Y:S01]  /*6e20*/  STL [R1+0x10c], R7 ;  /* 0x00010c0701007387 */ /* 0x000fe20000100800 */
[----:B------:R-:W-:-:S02]  /*6e30*/  IMAD R8, R2, R8, R10 ;  /* 0x0000000802087224 */ /* 0x000fc400078e020a */
[C---:B------:R-:W-:Y:S01]  /*6e40*/  IMAD R3, R2.reuse, R11, R3 ;  /* 0x0000000b02037224 */ /* 0x040fe200078e0203 */
[----:B------:R-:W-:Y:S04]  /*6e50*/  STL [R1+0x110], R5 ;  /* 0x0001100501007387 */ /* 0x000fe80000100800 */
[----:B------:R0:W-:Y:S01]  /*6e60*/  STL [R1+0x114], R0 ;  /* 0x0001140001007387 */ /* 0x0001e20000100800 */
[----:B------:R-:W-:Y:S01]  /*6e70*/  ISETP.GT.U32.AND P3, PT, R2, R8, PT ;  /* 0x000000080200720c */ /* 0x000fe20003f64070 */
[----:B------:R-:W-:Y:S01]  /*6e80*/  @!P1 IMAD.IADD R6, R6, 0x1, -R2 ;  /* 0x0000000106069824 */ /* 0x000fe200078e0a02 */
[C---:B------:R-:W-:Y:S01]  /*6e90*/  ISETP.GT.U32.AND P4, PT, R2.reuse, R3, PT ;  /* 0x000000030200720c */ /* 0x040fe20003f84070 */
[----:B0-----:R-:W-:-:S05]  /*6ea0*/  IMAD R0, R2, R4, R9 ;  /* 0x0000000402007224 */ /* 0x001fca00078e0209 */
[----:B------:R-:W-:-:S05]  /*6eb0*/  ISETP.GT.U32.AND P1, PT, R2, R0, PT ;  /* 0x000000000200720c */ /* 0x000fca0003f24070 */
[--C-:B------:R-:W-:Y:S02]  /*6ec0*/  @!P3 IMAD.IADD R8, R8, 0x1, -R2.reuse ;  /* 0x000000010808b824 */ /* 0x100fe400078e0a02 */
[----:B------:R-:W-:-:S03]  /*6ed0*/  @!P4 IMAD.IADD R3, R3, 0x1, -R2 ;  /* 0x000000010303c824 */ /* 0x000fc600078e0a02 */
[C---:B------:R-:W-:Y:S02]  /*6ee0*/  ISETP.GT.U32.AND P3, PT, R2.reuse, R8, PT ;  /* 0x000000080200720c */ /* 0x040fe40003f64070 */
[----:B------:R-:W-:Y:S01]  /*6ef0*/  ISETP.GT.U32.AND P4, PT, R2, R3, PT ;  /* 0x000000030200720c */ /* 0x000fe20003f84070 */
[----:B------:R-:W-:-:S05]  /*6f00*/  @!P1 IMAD.IADD R0, R0, 0x1, -R2 ;  /* 0x0000000100009824 */ /* 0x000fca00078e0a02 */
[----:B------:R-:W-:Y:S02]  /*6f10*/  ISETP.GT.U32.AND P1, PT, R2, R0, PT ;  /* 0x000000000200720c */ /* 0x000fe40003f24070 */
[----:B------:R-:W-:Y:S02]  /*6f20*/  ISETP.GE.AND P5, PT, R23, RZ, PT ;  /* 0x000000ff1700720c */ /* 0x000fe40003fa6270 */
[----:B------:R-:W-:Y:S02]  /*6f30*/  ISETP.GE.AND P2, PT, R24, RZ, PT ;  /* 0x000000ff1800720c */ /* 0x000fe40003f46270 */
[----:B------:R-:W-:Y:S02]  /*6f40*/  ISETP.GE.AND P0, PT, R25, RZ, PT ;  /* 0x000000ff1900720c */ /* 0x000fe40003f06270 */
[----:B------:R-:W-:Y:S01]  /*6f50*/  ISETP.GE.AND P6, PT, R26, RZ, PT ;  /* 0x000000ff1a00720c */ /* 0x000fe20003fc6270 */
[--C-:B------:R-:W-:Y:S02]  /*6f60*/  @!P3 IMAD.IADD R8, R8, 0x1, -R2.reuse ;  /* 0x000000010808b824 */ /* 0x100fe400078e0a02 */
[----:B------:R-:W-:-:S02]  /*6f70*/  @!P4 IMAD.IADD R3, R3, 0x1, -R2 ;  /* 0x000000010303c824 */ /* 0x000fc400078e0a02 */
[----:B------:R-:W-:Y:S02]  /*6f80*/  @!P1 IMAD.IADD R0, R0, 0x1, -R2 ;  /* 0x0000000100009824 */ /* 0x000fe400078e0a02 */
[----:B------:R-:W-:Y:S02]  /*6f90*/  IMAD.MOV.U32 R5, RZ, RZ, R6 ;  /* 0x000000ffff057224 */ /* 0x000fe400078e0006 */
[----:B------:R-:W-:Y:S02]  /*6fa0*/  IMAD.MOV.U32 R12, RZ, RZ, R8 ;  /* 0x000000ffff0c7224 */ /* 0x000fe400078e0008 */
[----:B------:R-:W-:Y:S02]  /*6fb0*/  IMAD.MOV.U32 R11, RZ, RZ, R3 ;  /* 0x000000ffff0b7224 */ /* 0x000fe400078e0003 */
[----:B------:R-:W-:Y:S02]  /*6fc0*/  IMAD.MOV.U32 R16, RZ, RZ, R0 ;  /* 0x000000ffff107224 */ /* 0x000fe400078e0000 */
[----:B------:R-:W-:-:S02]  /*6fd0*/  @!P5 IMAD.MOV R5, RZ, RZ, -R5 ;  /* 0x000000ffff05d224 */ /* 0x000fc400078e0a05 */
[----:B------:R-:W-:Y:S02]  /*6fe0*/  @!P2 IMAD.MOV R12, RZ, RZ, -R12 ;  /* 0x000000ffff0ca224 */ /* 0x000fe400078e0a0c */
[----:B------:R-:W-:Y:S02]  /*6ff0*/  @!P0 IMAD.MOV R11, RZ, RZ, -R11 ;  /* 0x000000ffff0b8224 */ /* 0x000fe400078e0a0b */
[----:B------:R-:W-:Y:S01]  /*7000*/  @!P6 IMAD.MOV R16, RZ, RZ, -R16 ;  /* 0x000000ffff10e224 */ /* 0x000fe200078e0a10 */
[----:B------:R0:W-:Y:S01]  /*7010*/  STL [R1+0x11c], R5 ;  /* 0x00011c0501007387 */ /* 0x0001e20000100800 */
[----:B------:R-:W-:-:S03]  /*7020*/  IMAD.MOV.U32 R20, RZ, RZ, R40 ;  /* 0x000000ffff147224 */ /* 0x000fc600078e0028 */
[----:B------:R-:W-:Y:S01]  /*7030*/  STL [R1+0x120], R12 ;  /* 0x0001200c01007387 */ /* 0x000fe20000100800 */
[----:B------:R-:W-:-:S03]  /*7040*/  IMAD.MOV.U32 R38, RZ, RZ, R45 ;  /* 0x000000ffff267224 */ /* 0x000fc600078e002d */
[----:B------:R1:W-:Y:S04]  /*7050*/  STL [R1+0x124], R11 ;  /* 0x0001240b01007387 */ /* 0x0003e80000100800 */
[----:B------:R-:W-:Y:S04]  /*7060*/  STL [R1+0x12c], R16 ;  /* 0x00012c1001007387 */ /* 0x000fe80000100800 */
[----:B------:R-:W4:Y:S04]  /*7070*/  LDL R40, [R1+0x106c] ;  /* 0x00106c0001287983 */ /* 0x000f280000100800 */
[----:B------:R-:W5:Y:S01]  /*7080*/  LDL R45, [R1+0x1070] ;  /* 0x00107000012d7983 */ /* 0x000f620000100800 */
[----:B------:R-:W-:-:S05]  /*7090*/  IABS R10, R27 ;  /* 0x0000001b000a7213 */ /* 0x000fca0000000000 */
[----:B------:R-:W-:-:S04]  /*70a0*/  IMAD.HI.U32 R7, R61, R10, RZ ;  /* 0x0000000a3d077227 */ /* 0x000fc800078e00ff */
[----:B------:R-:W-:Y:S01]  /*70b0*/  IMAD.MOV R7, RZ, RZ, -R7 ;  /* 0x000000ffff077224 */ /* 0x000fe200078e0a07 */
[----:B------:R-:W-:-:S03]  /*70c0*/  IABS R4, R29 ;  /* 0x0000001d00047213 */ /* 0x000fc60000000000 */
[----:B------:R-:W-:Y:S02]  /*70d0*/  IMAD R10, R2, R7, R10 ;  /* 0x00000007020a7224 */ /* 0x000fe400078e020a */
[----:B0-----:R-:W-:-:S03]  /*70e0*/  IMAD.HI.U32 R5, R61, R4, RZ ;  /* 0x000000043d057227 */ /* 0x001fc600078e00ff */
[----:B------:R-:W-:Y:S01]  /*70f0*/  ISETP.GT.U32.AND P6, PT, R2, R10, PT ;  /* 0x0000000a0200720c */ /* 0x000fe20003fc4070 */
[----:B------:R-:W-:Y:S01]  /*7100*/  IMAD.MOV R5, RZ, RZ, -R5 ;  /* 0x000000ffff057224 */ /* 0x000fe200078e0a05 */
[----:B------:R-:W-:-:S03]  /*7110*/  IABS R9, R28 ;  /* 0x0000001c00097213 */ /* 0x000fc60000000000 */
[----:B------:R-:W-:Y:S01]  /*7120*/  IMAD R8, R2, R5, R4 ;  /* 0x0000000502087224 */ /* 0x000fe200078e0204 */
[----:B------:R-:W-:Y:S01]  /*7130*/  IABS R4, R33 ;  /* 0x0000002100047213 */ /* 0x000fe20000000000 */
[----:B------:R-:W-:-:S06]  /*7140*/  IMAD.HI.U32 R6, R61, R9, RZ ;  /* 0x000000093d067227 */ /* 0x000fcc00078e00ff */
[----:B------:R-:W-:Y:S02]  /*7150*/  @!P6 IMAD.IADD R10, R10, 0x1, -R2 ;  /* 0x000000010a0ae824 */ /* 0x000fe400078e0a02 */
[----:B------:R-:W-:Y:S02]  /*7160*/  IMAD.MOV R6, RZ, RZ, -R6 ;  /* 0x000000ffff067224 */ /* 0x000fe400078e0a06 */
[----:B-1----:R-:W-:Y:S01]  /*7170*/  IMAD.HI.U32 R11, R61, R4, RZ ;  /* 0x000000043d0b7227 */ /* 0x002fe200078e00ff */
[C---:B------:R-:W-:Y:S02]  /*7180*/  ISETP.GT.U32.AND P6, PT, R2.reuse, R10, PT ;  /* 0x0000000a0200720c */ /* 0x040fe40003fc4070 */
[----:B------:R-:W-:Y:S01]  /*7190*/  IABS R7, R30 ;  /* 0x0000001e00077213 */ /* 0x000fe20000000000 */
[----:B------:R-:W-:Y:S01]  /*71a0*/  IMAD R9, R2, R6, R9 ;  /* 0x0000000602097224 */ /* 0x000fe200078e0209 */
[----:B------:R-:W-:Y:S01]  /*71b0*/  IABS R6, R31 ;  /* 0x0000001f00067213 */ /* 0x000fe20000000000 */
[----:B------:R-:W-:Y:S01]  /*71c0*/  IMAD.MOV R11, RZ, RZ, -R11 ;  /* 0x000000ffff0b7224 */ /* 0x000fe200078e0a0b */
[----:B------:R-:W-:Y:S01]  /*71d0*/  ISETP.GE.AND P5, PT, R27, RZ, PT ;  /* 0x000000ff1b00720c */ /* 0x000fe20003fa6270 */
[----:B------:R-:W-:-:S04]  /*71e0*/  IMAD.HI.U32 R14, R61, R7, RZ ;  /* 0x000000073d0e7227 */ /* 0x000fc800078e00ff */
[----:B------:R-:W-:Y:S02]  /*71f0*/  IMAD R4, R2, R11, R4 ;  /* 0x0000000b02047224 */ /* 0x000fe400078e0204 */
[----:B------:R-:W-:-:S04]  /*7200*/  IMAD.HI.U32 R12, R61, R6, RZ ;  /* 0x000000063d0c7227 */ /* 0x000fc800078e00ff */
[----:B------:R-:W-:-:S04]  /*7210*/  IMAD.HI.U32 R11, R61, R57, RZ ;  /* 0x000000393d0b7227 */ /* 0x000fc800078e00ff */
[----:B------:R-:W-:Y:S02]  /*7220*/  IMAD.MOV R14, RZ, RZ, -R14 ;  /* 0x000000ffff0e7224 */ /* 0x000fe400078e0a0e */
[----:B------:R-:W-:Y:S02]  /*7230*/  IMAD.MOV R12, RZ, RZ, -R12 ;  /* 0x000000ffff0c7224 */ /* 0x000fe400078e0a0c */
[----:B------:R-:W-:Y:S02]  /*7240*/  IMAD.MOV R11, RZ, RZ, -R11 ;  /* 0x000000ffff0b7224 */ /* 0x000fe400078e0a0b */
[----:B------:R-:W-:Y:S02]  /*7250*/  @!P6 IMAD.IADD R10, R10, 0x1, -R2 ;  /* 0x000000010a0ae824 */ /* 0x000fe400078e0a02 */
[C---:B------:R-:W-:Y:S02]  /*7260*/  IMAD R7, R2.reuse, R14, R7 ;  /* 0x0000000e02077224 */ /* 0x040fe400078e0207 */
[----:B------:R-:W-:-:S02]  /*7270*/  IMAD R6, R2, R12, R6 ;  /* 0x0000000c02067224 */ /* 0x000fc400078e0206 */
[----:B------:R-:W-:Y:S02]  /*7280*/  IMAD R57, R2, R11, R57 ;  /* 0x0000000b02397224 */ /* 0x000fe400078e0239 */
[----:B------:R-:W-:-:S04]  /*7290*/  IMAD.HI.U32 R14, R61, R56, RZ ;  /* 0x000000383d0e7227 */ /* 0x000fc800078e00ff */
[----:B------:R-:W-:-:S04]  /*72a0*/  IMAD.HI.U32 R12, R61, R58, RZ ;  /* 0x0000003a3d0c7227 */ /* 0x000fc800078e00ff */
[----:B------:R-:W-:Y:S02]  /*72b0*/  IMAD.MOV.U32 R11, RZ, RZ, R10 ;  /* 0x000000ffff0b7224 */ /* 0x000fe400078e000a */
[----:B------:R-:W-:Y:S02]  /*72c0*/  IMAD.MOV R14, RZ, RZ, -R14 ;  /* 0x000000ffff0e7224 */ /* 0x000fe400078e0a0e */
[----:B------:R-:W-:Y:S02]  /*72d0*/  IMAD.MOV R12, RZ, RZ, -R12 ;  /* 0x000000ffff0c7224 */ /* 0x000fe400078e0a0c */
[----:B------:R-:W-:Y:S02]  /*72e0*/  @!P5 IMAD.MOV R11, RZ, RZ, -R11 ;  /* 0x000000ffff0bd224 */ /* 0x000fe400078e0a0b */
[C---:B------:R-:W-:Y:S01]  /*72f0*/  IMAD R56, R2.reuse, R14, R56 ;  /* 0x0000000e02387224 */ /* 0x040fe200078e0238 */
[----:B------:R-:W-:Y:S01]  /*7300*/  IABS R14, R38 ;  /* 0x00000026000e7213 */ /* 0x000fe20000000000 */
[----:B------:R-:W-:Y:S01]  /*7310*/  IMAD R58, R2, R12, R58 ;  /* 0x0000000c023a7224 */ /* 0x000fe200078e023a */
[----:B------:R0:W-:Y:S04]  /*7320*/  STL [R1+0x130], R11 ;  /* 0x0001300b01007387 */ /* 0x0001e80000100800 */
[----:B------:R-:W2:Y:S01]  /*7330*/  LDL R38, [R1+0x1074] ;  /* 0x0010740001267983 */ /* 0x000ea20000100800 */
[----:B----4-:R-:W-:-:S03]  /*7340*/  IABS R12, R40 ;  /* 0x00000028000c7213 */ /* 0x010fc60000000000 */
[----:B------:R-:W4:Y:S01]  /*7350*/  LDL R40, [R1+0x1078] ;  /* 0x0010780001287983 */ /* 0x000f220000100800 */
[----:B-----5:R-:W-:-:S03]  /*7360*/  IABS R10, R45 ;  /* 0x0000002d000a7213 */ /* 0x020fc60000000000 */
[----:B------:R-:W5:Y:S01]  /*7370*/  LDL R45, [R1+0x2354] ;  /* 0x00235400012d7983 */ /* 0x000f620000100800 */
[----:B------:R-:W-:Y:S02]  /*7380*/  ISETP.GT.U32.AND P6, PT, R2, R9, PT ;  /* 0x000000090200720c */ /* 0x000fe40003fc4070 */
[----:B------:R-:W-:-:S05]  /*7390*/  IABS R5, R32 ;  /* 0x0000002000057213 */ /* 0x000fca0000000000 */
[----:B------:R-:W-:Y:S01]  /*73a0*/  IMAD.HI.U32 R13, R61, R5, RZ ;  /* 0x000000053d0d7227 */ /* 0x000fe200078e00ff */
[----:B------:R-:W-:-:S03]  /*73b0*/  IABS R59, R59 ;  /* 0x0000003b003b7213 */ /* 0x000fc60000000000 */
[----:B------:R-:W-:Y:S02]  /*73c0*/  IMAD.MOV R13, RZ, RZ, -R13 ;  /* 0x000000ffff0d7224 */ /* 0x000fe400078e0a0d */
[----:B------:R-:W-:Y:S02]  /*73d0*/  @!P6 IMAD.IADD R9, R9, 0x1, -R2 ;  /* 0x000000010909e824 */ /* 0x000fe400078e0a02 */
[----:B------:R-:W-:-:S03]  /*73e0*/  IMAD R5, R2, R13, R5 ;  /* 0x0000000d02057224 */ /* 0x000fc600078e0205 */
[----:B------:R-:W-:Y:S01]  /*73f0*/  ISETP.GT.U32.AND P6, PT, R2, R9, PT ;  /* 0x000000090200720c */ /* 0x000fe20003fc4070 */
[----:B------:R-:W-:Y:S01]  /*7400*/  IMAD.HI.U32 R13, R61, R59, RZ ;  /* 0x0000003b3d0d7227 */ /* 0x000fe200078e00ff */
[----:B------:R-:W-:-:S03]  /*7410*/  ISETP.GE.AND P3, PT, R28, RZ, PT ;  /* 0x000000ff1c00720c */ /* 0x000fc60003f66270 */
[----:B------:R-:W-:Y:S02]  /*7420*/  IMAD.MOV R13, RZ, RZ, -R13 ;  /* 0x000000ffff0d7224 */ /* 0x000fe400078e0a0d */
[----:B0-----:R-:W-:-:S04]  /*7430*/  IMAD.HI.U32 R11, R61, R10, RZ ;  /* 0x0000000a3d0b7227 */ /* 0x001fc800078e00ff */
[----:B------:R-:W-:Y:S02]  /*7440*/  IMAD R59, R2, R13, R59 ;  /* 0x0000000d023b7224 */ /* 0x000fe400078e023b */
[----:B------:R-:W-:-:S04]  /*7450*/  IMAD.HI.U32 R13, R61, R12, RZ ;  /* 0x0000000c3d0d7227 */ /* 0x000fc800078e00ff */
[----:B------:R-:W-:Y:S02]  /*7460*/  @!P6 IMAD.IADD R9, R9, 0x1, -R2 ;  /* 0x000000010909e824 */ /* 0x000fe400078e0a02 */
[----:B------:R-:W-:Y:S02]  /*7470*/  IMAD.MOV R13, RZ, RZ, -R13 ;  /* 0x000000ffff0d7224 */ /* 0x000fe400078e0a0d */
[----:B------:R-:W-:Y:S02]  /*7480*/  IMAD.MOV R11, RZ, RZ, -R11 ;  /* 0x000000ffff0b7224 */ /* 0x000fe400078e0a0b */
[----:B------:R-:W-:Y:S02]  /*7490*/  @!P3 IMAD.MOV R9, RZ, RZ, -R9 ;  /* 0x000000ffff09b224 */ /* 0x000fe400078e0a09 */
[C---:B------:R-:W-:Y:S02]  /*74a0*/  IMAD R28, R2.reuse, R13, R12 ;  /* 0x0000000d021c7224 */ /* 0x040fe400078e020c */
[----:B------:R-:W-:Y:S01]  /*74b0*/  IMAD R24, R2, R11, R10 ;  /* 0x0000000b02187224 */ /* 0x000fe200078e020a */
[----:B--2---:R-:W-:-:S02]  /*74c0*/  IABS R12, R38 ;  /* 0x00000026000c7213 */ /* 0x004fc40000000000 */
[----:B------:R-:W2:Y:S01]  /*74d0*/  LDL R38, [R1+0x215c] ;  /* 0x00215c0001267983 */ /* 0x000ea20000100800 */
[----:B----4-:R-:W-:-:S03]  /*74e0*/  IABS R10, R40 ;  /* 0x00000028000a7213 */ /* 0x010fc60000000000 */
[----:B------:R-:W4:Y:S01]  /*74f0*/  LDL R40, [R1+0x2160] ;  /* 0x0021600001287983 */ /* 0x000f220000100800 */
[----:B-----5:R-:W-:-:S03]  /*7500*/  IABS R11, R45 ;  /* 0x0000002d000b7213 */ /* 0x020fc60000000000 */
[----:B------:R0:W-:Y:S04]  /*7510*/  STL [R1+0x138], R9 ;  /* 0x0001380901007387 */ /* 0x0001e80000100800 */
[----:B------:R-:W5:Y:S01]  /*7520*/  LDL R45, [R1+0x2164] ;  /* 0x00216400012d7983 */ /* 0x000f620000100800 */
[----:B------:R-:W-:-:S13]  /*7530*/  ISETP.GT.U32.AND P5, PT, R2, R8, PT ;  /* 0x000000080200720c */ /* 0x000fda0003fa4070 */
[----:B------:R-:W-:-:S05]  /*7540*/  @!P5 IMAD.IADD R8, R8, 0x1, -R2 ;  /* 0x000000010808d824 */ /* 0x000fca00078e0a02 */
[----:B------:R-:W-:Y:S02]  /*7550*/  ISETP.GT.U32.AND P5, PT, R2, R8, PT ;  /* 0x000000080200720c */ /* 0x000fe40003fa4070 */
[----:B------:R-:W-:Y:S02]  /*7560*/  ISETP.GE.AND P4, PT, R29, RZ, PT ;  /* 0x000000ff1d00720c */ /* 0x000fe40003f86270 */
[----:B------:R-:W-:-:S09]  /*7570*/  IABS R16, R20 ;  /* 0x0000001400107213 */ /* 0x000fd20000000000 */
[----:B------:R-:W-:-:S04]  /*7580*/  @!P5 IMAD.IADD R8, R8, 0x1, -R2 ;  /* 0x000000010808d824 */ /* 0x000fc800078e0a02 */
[----:B0-----:R-:W-:Y:S02]  /*7590*/  IMAD.MOV.U32 R9, RZ, RZ, R8 ;  /* 0x000000ffff097224 */ /* 0x001fe400078e0008 */
[----:B------:R-:W-:Y:S02]  /*75a0*/  IMAD.MOV.U32 R8, RZ, RZ, R11 ;  /* 0x000000ffff087224 */ /* 0x000fe400078e000b */
[----:B------:R-:W-:Y:S02]  /*75b0*/  @!P4 IMAD.MOV R9, RZ, RZ, -R9 ;  /* 0x000000ffff09c224 */ /* 0x000fe400078e0a09 */
[----:B------:R-:W-:-:S03]  /*75c0*/  IMAD.HI.U32 R17, R61, R16, RZ ;  /* 0x000000103d117227 */ /* 0x000fc600078e00ff */
[----:B------:R0:W-:Y:S01]  /*75d0*/  STL [R1+0x13c], R9 ;  /* 0x00013c0901007387 */ /* 0x0001e20000100800 */
[----:B------:R-:W-:-:S04]  /*75e0*/  IMAD.HI.U32 R13, R61, R12, RZ ;  /* 0x0000000c3d0d7227 */ /* 0x000fc800078e00ff */
[----:B------:R-:W-:-:S04]  /*75f0*/  IMAD.HI.U32 R11, R61, R10, RZ ;  /* 0x0000000a3d0b7227 */ /* 0x000fc800078e00ff */
[----:B------:R-:W-:Y:S02]  /*7600*/  IMAD.MOV R17, RZ, RZ, -R17 ;  /* 0x000000ffff117224 */ /* 0x000fe400078e0a11 */
[----:B0-----:R-:W-:-:S04]  /*7610*/  IMAD.HI.U32 R9, R61, R8, RZ ;  /* 0x000000083d097227 */ /* 0x001fc800078e00ff */
[----:B------:R-:W-:Y:S02]  /*7620*/  IMAD.MOV R13, RZ, RZ, -R13 ;  /* 0x000000ffff0d7224 */ /* 0x000fe400078e0a0d */
[----:B------:R-:W-:Y:S02]  /*7630*/  IMAD.MOV R11, RZ, RZ, -R11 ;  /* 0x000000ffff0b7224 */ /* 0x000fe400078e0a0b */
[----:B------:R-:W-:Y:S02]  /*7640*/  IMAD.MOV R9, RZ, RZ, -R9 ;  /* 0x000000ffff097224 */ /* 0x000fe400078e0a09 */
[C---:B------:R-:W-:Y:S02]  /*7650*/  IMAD R25, R2.reuse, R17, R16 ;  /* 0x0000001102197224 */ /* 0x040fe400078e0210 */
[C---:B------:R-:W-:Y:S02]  /*7660*/  IMAD R17, R2.reuse, R13, R12 ;  /* 0x0000000d02117224 */ /* 0x040fe400078e020c */
[----:B------:R-:W-:-:S02]  /*7670*/  IMAD R16, R2, R11, R10 ;  /* 0x0000000b02107224 */ /* 0x000fc400078e020a */
[----:B------:R-:W-:Y:S01]  /*7680*/  IMAD R27, R2, R9, R8 ;  /* 0x00000009021b7224 */ /* 0x000fe200078e0208 */
[----:B--2---:R-:W-:Y:S02]  /*7690*/  IABS R12, R38 ;  /* 0x00000026000c7213 */ /* 0x004fe40000000000 */
[----:B------:R-:W2:Y:S01]  /*76a0*/  LDL R38, [R1+0x2168] ;  /* 0x0021680001267983 */ /* 0x000ea20000100800 */
[----:B----4-:R-:W-:-:S03]  /*76b0*/  IABS R10, R40 ;  /* 0x00000028000a7213 */ /* 0x010fc60000000000 */
[----:B------:R-:W4:Y:S01]  /*76c0*/  LDL R40, [R1+0x216c] ;  /* 0x00216c0001287983 */ /* 0x000f220000100800 */
[----:B-----5:R-:W-:-:S03]  /*76d0*/  IABS R8, R45 ;  /* 0x0000002d00087213 */ /* 0x020fc60000000000 */
[----:B------:R-:W5:Y:S01]  /*76e0*/  LDL R45, [R1+0x2170] ;  /* 0x00217000012d7983 */ /* 0x000f620000100800 */
[----:B------:R-:W-:-:S05]  /*76f0*/  IABS R3, R34 ;  /* 0x0000002200037213 */ /* 0x000fca0000000000 */
[----:B------:R-:W-:-:S04]  /*7700*/  IMAD.HI.U32 R15, R61, R3, RZ ;  /* 0x000000033d0f7227 */ /* 0x000fc800078e00ff */
[----:B------:R-:W-:-:S04]  /*7710*/  IMAD.MOV R0, RZ, RZ, -R15 ;  /* 0x000000ffff007224 */ /* 0x000fc800078e0a0f */
[----:B------:R-:W-:Y:S01]  /*7720*/  IMAD R3, R2, R0, R3 ;  /* 0x0000000002037224 */ /* 0x000fe200078e0203 */
[----:B------:R-:W-:-:S05]  /*7730*/  IABS R0, R35 ;  /* 0x0000002300007213 */ /* 0x000fca0000000000 */
[----:B------:R-:W-:-:S04]  /*7740*/  IMAD.HI.U32 R15, R61, R0, RZ ;  /* 0x000000003d0f7227 */ /* 0x000fc800078e00ff */
[----:B------:R-:W-:Y:S02]  /*7750*/  IMAD.MOV R15, RZ, RZ, -R15 ;  /* 0x000000ffff0f7224 */ /* 0x000fe400078e0a0f */
[----:B------:R-:W-:-:S04]  /*7760*/  IMAD.HI.U32 R13, R61, R12, RZ ;  /* 0x0000000c3d0d7227 */ /* 0x000fc800078e00ff */
[----:B------:R-:W-:Y:S02]  /*7770*/  IMAD R0, R2, R15, R0 ;  /* 0x0000000f02007224 */ /* 0x000fe400078e0200 */
[----:B------:R-:W-:-:S04]  /*7780*/  IMAD.HI.U32 R15, R61, R14, RZ ;  /* 0x0000000e3d0f7227 */ /* 0x000fc800078e00ff */
[----:B------:R-:W-:-:S04]  /*7790*/  IMAD.HI.U32 R11, R61, R10, RZ ;  /* 0x0000000a3d0b7227 */ /* 0x000fc800078e00ff */
[----:B------:R-:W-:-:S04]  /*77a0*/  IMAD.HI.U32 R9, R61, R8, RZ ;  /* 0x000000083d097227 */ /* 0x000fc800078e00ff */
[----:B------:R-:W-:Y:S02]  /*77b0*/  IMAD.MOV R15, RZ, RZ, -R15 ;  /* 0x000000ffff0f7224 */ /* 0x000fe400078e0a0f */
[----:B------:R-:W-:Y:S02]  /*77c0*/  IMAD.MOV R13, RZ, RZ, -R13 ;  /* 0x000000ffff0d7224 */ /* 0x000fe400078e0a0d */
[----:B------:R-:W-:Y:S02]  /*77d0*/  IMAD.MOV R11, RZ, RZ, -R11 ;  /* 0x000000ffff0b7224 */ /* 0x000fe400078e0a0b */
[----:B------:R-:W-:Y:S02]  /*77e0*/  IMAD.MOV R9, RZ, RZ, -R9 ;  /* 0x000000ffff097224 */ /* 0x000fe400078e0a09 */
[C---:B------:R-:W-:Y:S02]  /*77f0*/  IMAD R22, R2.reuse, R15, R14 ;  /* 0x0000000f02167224 */ /* 0x040fe400078e020e */
[----:B------:R-:W-:-:S02]  /*7800*/  IMAD R20, R2, R13, R12 ;  /* 0x0000000d02147224 */ /* 0x000fc400078e020c */
[C---:B------:R-:W-:Y:S02]  /*7810*/  IMAD R15, R2.reuse, R11, R10 ;  /* 0x0000000b020f7224 */ /* 0x040fe400078e020a */
[----:B------:R-:W-:Y:S01]  /*7820*/  IMAD R14, R2, R9, R8 ;  /* 0x00000009020e7224 */ /* 0x000fe200078e0208 */
[----:B--2---:R-:W-:Y:S02]  /*7830*/  IABS R12, R38 ;  /* 0x00000026000c7213 */ /* 0x004fe40000000000 */
[----:B------:R-:W2:Y:S01]  /*7840*/  LDL R38, [R1+0x2290] ;  /* 0x0022900001267983 */ /* 0x000ea20000100800 */
[----:B----4-:R-:W-:-:S03]  /*7850*/  IABS R10, R40 ;  /* 0x00000028000a7213 */ /* 0x010fc60000000000 */
[----:B------:R-:W4:Y:S01]  /*7860*/  LDL R40, [R1+0x2294] ;  /* 0x0022940001287983 */ /* 0x000f220000100800 */
[----:B-----5:R-:W-:-:S03]  /*7870*/  IABS R8, R45 ;  /* 0x0000002d00087213 */ /* 0x020fc60000000000 */
[----:B------:R-:W5:Y:S01]  /*7880*/  LDL R45, [R1+0x2298] ;  /* 0x00229800012d7983 */ /* 0x000f620000100800 */
[----:B------:R-:W-:-:S13]  /*7890*/  ISETP.GT.U32.AND P5, PT, R2, R6, PT ;  /* 0x000000060200720c */ /* 0x000fda0003fa4070 */
[----:B------:R-:W-:-:S05]  /*78a0*/  @!P5 IMAD.IADD R6, R6, 0x1, -R2 ;  /* 0x000000010606d824 */ /* 0x000fca00078e0a02 */
[----:B------:R-:W-:-:S13]  /*78b0*/  ISETP.GT.U32.AND P5, PT, R2, R6, PT ;  /* 0x000000060200720c */ /* 0x000fda0003fa4070 */
[----:B------:R-:W-:Y:S01]  /*78c0*/  @!P5 IMAD.IADD R6, R6, 0x1, -R2 ;  /* 0x000000010606d824 */ /* 0x000fe200078e0a02 */
[----:B------:R-:W-:-:S13]  /*78d0*/  ISETP.GT.U32.AND P5, PT, R2, R0, PT ;  /* 0x000000000200720c */ /* 0x000fda0003fa4070 */
[----:B------:R-:W-:-:S05]  /*78e0*/  @!P5 IMAD.IADD R0, R0, 0x1, -R2 ;  /* 0x000000010000d824 */ /* 0x000fca00078e0a02 */
[----:B------:R-:W-:-:S13]  /*78f0*/  ISETP.GT.U32.AND P5, PT, R2, R0, PT ;  /* 0x000000000200720c */ /* 0x000fda0003fa4070 */
[----:B------:R-:W-:Y:S01]  /*7900*/  @!P5 IMAD.IADD R0, R0, 0x1, -R2 ;  /* 0x000000010000d824 */ /* 0x000fe200078e0a02 */
[----:B------:R-:W-:-:S13]  /*7910*/  ISETP.GT.U32.AND P5, PT, R2, R59, PT ;  /* 0x0000003b0200720c */ /* 0x000fda0003fa4070 */
[----:B------:R-:W-:-:S05]  /*7920*/  @!P5 IMAD.IADD R59, R59, 0x1, -R2 ;  /* 0x000000013b3bd824 */ /* 0x000fca00078e0a02 */
[----:B------:R-:W-:Y:S01]  /*7930*/  ISETP.GT.U32.AND P5, PT, R2, R59, PT ;  /* 0x0000003b0200720c */ /* 0x000fe20003fa4070 */
[----:B------:R-:W-:-:S04]  /*7940*/  IMAD.HI.U32 R13, R61, R12, RZ ;  /* 0x0000000c3d0d7227 */ /* 0x000fc800078e00ff */
[----:B------:R-:W-:-:S04]  /*7950*/  IMAD.HI.U32 R11, R61, R10, RZ ;  /* 0x0000000a3d0b7227 */ /* 0x000fc800078e00ff */
[----:B------:R-:W-:-:S04]  /*7960*/  IMAD.HI.U32 R9, R61, R8, RZ ;  /* 0x000000083d097227 */ /* 0x000fc800078e00ff */
[----:B------:R-:W-:Y:S02]  /*7970*/  IMAD.MOV R13, RZ, RZ, -R13 ;  /* 0x000000ffff0d7224 */ /* 0x000fe400078e0a0d */
[----:B------:R-:W-:Y:S02]  /*7980*/  IMAD.MOV R11, RZ, RZ, -R11 ;  /* 0x000000ffff0b7224 */ /* 0x000fe400078e0a0b */
[----:B------:R-:W-:Y:S02]  /*7990*/  @!P5 IMAD.IADD R59, R59, 0x1, -R2 ;  /* 0x000000013b3bd824 */ /* 0x000fe400078e0a02 */
[----:B------:R-:W-:Y:S02]  /*79a0*/  IMAD.MOV R9, RZ, RZ, -R9 ;  /* 0x000000ffff097224 */ /* 0x000fe400078e0a09 */
[C---:B------:R-:W-:Y:S01]  /*79b0*/  IMAD R26, R2.reuse, R13, R12 ;  /* 0x0000000d021a7224 */ /* 0x040fe200078e020c */
[----:B--2---:R-:W-:Y:S01]  /*79c0*/  IABS R12, R38 ;  /* 0x00000026000c7213 */ /* 0x004fe20000000000 */
[C---:B------:R-:W-:Y:S01]  /*79d0*/  IMAD R23, R2.reuse, R11, R10 ;  /* 0x0000000b02177224 */ /* 0x040fe200078e020a */
[----:B------:R-:W-:Y:S01]  /*79e0*/  STL [R1+0x2b60], R59 ;  /* 0x002b603b01007387 */ /* 0x000fe20000100800 */
[----:B------:R-:W-:-:S03]  /*79f0*/  IMAD R19, R2, R9, R8 ;  /* 0x0000000902137224 */ /* 0x000fc600078e0208 */
[----:B------:R-:W2:Y:S01]  /*7a00*/  LDL R38, [R1+0x229c] ;  /* 0x00229c0001267983 */ /* 0x000ea20000100800 */
[C---:B------:R-:W-:Y:S02]  /*7a10*/  ISETP.GT.U32.AND P6, PT, R2.reuse, R7, PT ;  /* 0x000000070200720c */ /* 0x040fe40003fc4070 */
[----:B------:R-:W-:Y:S02]  /*7a20*/  ISETP.GT.U32.AND P3, PT, R2, R5, PT ;  /* 0x000000050200720c */ /* 0x000fe40003f64070 */
[----:B----4-:R-:W-:Y:S02]  /*7a30*/  IABS R10, R40 ;  /* 0x00000028000a7213 */ /* 0x010fe40000000000 */
[----:B------:R-:W4:Y:S01]  /*7a40*/  LDL R40, [R1+0x22a0] ;  /* 0x0022a00001287983 */ /* 0x000f220000100800 */
[----:B-----5:R-:W-:-:S03]  /*7a50*/  IABS R8, R45 ;  /* 0x0000002d00087213 */ /* 0x020fc60000000000 */
[----:B------:R-:W5:Y:S03]  /*7a60*/  LDL R45, [R1+0x22a4] ;  /* 0x0022a400012d7983 */ /* 0x000f660000100800 */
[--C-:B------:R-:W-:Y:S02]  /*7a70*/  @!P6 IMAD.IADD R7, R7, 0x1, -R2.reuse ;  /* 0x000000010707e824 */ /* 0x100fe400078e0a02 */
[----:B------:R-:W-:-:S03]  /*7a80*/  @!P3 IMAD.IADD R5, R5, 0x1, -R2 ;  /* 0x000000010505b824 */ /* 0x000fc600078e0a02 */
[C---:B------:R-:W-:Y:S02]  /*7a90*/  ISETP.GT.U32.AND P6, PT, R2.reuse, R7, PT ;  /* 0x000000070200720c */ /* 0x040fe40003fc4070 */
[C---:B------:R-:W-:Y:S02]  /*7aa0*/  ISETP.GT.U32.AND P3, PT, R2.reuse, R5, PT ;  /* 0x000000050200720c */ /* 0x040fe40003f64070 */
[----:B------:R-:W-:-:S09]  /*7ab0*/  ISETP.GT.U32.AND P4, PT, R2, R4, PT ;  /* 0x000000040200720c */ /* 0x000fd20003f84070 */
[--C-:B------:R-:W-:Y:S01]  /*7ac0*/  @!P6 IMAD.IADD R7, R7, 0x1, -R2.reuse ;  /* 0x000000010707e824 */ /* 0x100fe200078e0a02 */
[C---:B------:R-:W-:Y:S01]  /*7ad0*/  ISETP.GT.U32.AND P6, PT, R2.reuse, R3, PT ;  /* 0x000000030200720c */ /* 0x040fe20003fc4070 */
[--C-:B------:R-:W-:Y:S01]  /*7ae0*/  @!P3 IMAD.IADD R5, R5, 0x1, -R2.reuse ;  /* 0x000000010505b824 */ /* 0x100fe200078e0a02 */
[----:B------:R-:W-:Y:S01]  /*7af0*/  ISETP.GT.U32.AND P3, PT, R2, R56, PT ;  /* 0x000000380200720c */ /* 0x000fe20003f64070 */
[----:B------:R-:W-:Y:S01]  /*7b00*/  @!P4 IMAD.IADD R4, R4, 0x1, -R2 ;  /* 0x000000010404c824 */ /* 0x000fe200078e0a02 */
[----:B------:R-:W-:-:S04]  /*7b10*/  IABS R60, R60 ;  /* 0x0000003c003c7213 */ /* 0x000fc80000000000 */
[----:B------:R-:W-:-:S05]  /*7b20*/  ISETP.GT.U32.AND P4, PT, R2, R4, PT ;  /* 0x000000040200720c */ /* 0x000fca0003f84070 */
[--C-:B------:R-:W-:Y:S02]  /*7b30*/  @!P6 IMAD.IADD R3, R3, 0x1, -R2.reuse ;  /* 0x000000010303e824 */ /* 0x100fe400078e0a02 */
[----:B------:R-:W-:-:S03]  /*7b40*/  @!P3 IMAD.IADD R56, R56, 0x1, -R2 ;  /* 0x000000013838b824 */ /* 0x000fc600078e0a02 */
[C---:B------:R-:W-:Y:S01]  /*7b50*/  ISETP.GT.U32.AND P6, PT, R2.reuse, R3, PT ;  /* 0x000000030200720c */ /* 0x040fe20003fc4070 */
[----:B------:R-:W-:Y:S01]  /*7b60*/  IMAD.HI.U32 R18, R61, R60, RZ ;  /* 0x0000003c3d127227 */ /* 0x000fe200078e00ff */
[----:B------:R-:W-:-:S03]  /*7b70*/  ISETP.GT.U32.AND P3, PT, R2, R56, PT ;  /* 0x000000380200720c */ /* 0x000fc60003f64070 */
[----:B------:R-:W-:Y:S02]  /*7b80*/  IMAD.MOV R18, RZ, RZ, -R18 ;  /* 0x000000ffff127224 */ /* 0x000fe400078e0a12 */
[----:B------:R-:W-:Y:S01]  /*7b90*/  @!P4 IMAD.IADD R4, R4, 0x1, -R2 ;  /* 0x000000010404c824 */ /* 0x000fe200078e0a02 */
[C---:B------:R-:W-:Y:S01]  /*7ba0*/  ISETP.GT.U32.AND P4, PT, R2.reuse, R57, PT ;  /* 0x000000390200720c */ /* 0x040fe20003f84070 */
[----:B------:R-:W-:-:S04]  /*7bb0*/  IMAD R60, R2, R18, R60 ;  /* 0x00000012023c7224 */ /* 0x000fc800078e023c */
[--C-:B------:R-:W-:Y:S01]  /*7bc0*/  @!P6 IMAD.IADD R3, R3, 0x1, -R2.reuse ;  /* 0x000000010303e824 */ /* 0x100fe200078e0a02 */
[----:B------:R-:W-:Y:S01]  /*7bd0*/  ISETP.GT.U32.AND P6, PT, R2, R58, PT ;  /* 0x0000003a0200720c */ /* 0x000fe20003fc4070 */
[----:B------:R-:W-:Y:S01]  /*7be0*/  @!P3 IMAD.IADD R56, R56, 0x1, -R2 ;  /* 0x000000013838b824 */ /* 0x000fe200078e0a02 */
[----:B------:R-:W-:-:S05]  /*7bf0*/  ISETP.GT.U32.AND P3, PT, R2, R60, PT ;  /* 0x0000003c0200720c */ /* 0x000fca0003f64070 */
[----:B------:R-:W-:-:S06]  /*7c00*/  @!P4 IMAD.IADD R57, R57, 0x1, -R2 ;  /* 0x000000013939c824 */ /* 0x000fcc00078e0a02 */
[--C-:B------:R-:W-:Y:S01]  /*7c10*/  @!P6 IMAD.IADD R58, R58, 0x1, -R2.reuse ;  /* 0x000000013a3ae824 */ /* 0x100fe200078e0a02 */
[----:B------:R-:W-:Y:S01]  /*7c20*/  ISETP.GT.U32.AND P4, PT, R2, R57, PT ;  /* 0x000000390200720c */ /* 0x000fe20003f84070 */
[----:B------:R-:W-:-:S03]  /*7c30*/  @!P3 IMAD.IADD R60, R60, 0x1, -R2 ;  /* 0x000000013c3cb824 */ /* 0x000fc600078e0a02 */
[C---:B------:R-:W-:Y:S02]  /*7c40*/  ISETP.GT.U32.AND P6, PT, R2.reuse, R58, PT ;  /* 0x0000003a0200720c */ /* 0x040fe40003fc4070 */
[C---:B------:R-:W-:Y:S02]  /*7c50*/  ISETP.GT.U32.AND P3, PT, R2.reuse, R60, PT ;  /* 0x0000003c0200720c */ /* 0x040fe40003f64070 */
[----:B------:R-:W-:-:S05]  /*7c60*/  ISETP.GT.U32.AND P5, PT, R2, R28, PT ;  /* 0x0000001c0200720c */ /* 0x000fca0003fa4070 */
[----:B------:R-:W-:Y:S01]  /*7c70*/  @!P4 IMAD.IADD R57, R57, 0x1, -R2 ;  /* 0x000000013939c824 */ /* 0x000fe200078e0a02 */
[----:B------:R-:W-:-:S03]  /*7c80*/  ISETP.GT.U32.AND P4, PT, R2, R25, PT ;  /* 0x000000190200720c */ /* 0x000fc60003f84070 */
[--C-:B------:R-:W-:Y:S01]  /*7c90*/  @!P6 IMAD.IADD R58, R58, 0x1, -R2.reuse ;  /* 0x000000013a3ae824 */ /* 0x100fe200078e0a02 */
[----:B------:R-:W-:Y:S01]  /*7ca0*/  ISETP.GT.U32.AND P6, PT, R2, R22, PT ;  /* 0x000000160200720c */ /* 0x000fe20003fc4070 */
[--C-:B------:R-:W-:Y:S01]  /*7cb0*/  @!P3 IMAD.IADD R60, R60, 0x1, -R2.reuse ;  /* 0x000000013c3cb824 */ /* 0x100fe200078e0a02 */
[----:B------:R-:W-:Y:S01]  /*7cc0*/  ISETP.GT.U32.AND P3, PT, R2, R24, PT ;  /* 0x000000180200720c */ /* 0x000fe20003f64070 */
[----:B------:R-:W-:-:S06]  /*7cd0*/  @!P5 IMAD.IADD R28, R28, 0x1, -R2 ;  /* 0x000000011c1cd824 */ /* 0x000fcc00078e0a02 */
[----:B------:R-:W-:-:S04]  /*7ce0*/  @!P4 IMAD.IADD R25, R25, 0x1, -R2 ;  /* 0x000000011919c824 */ /* 0x000fc800078e0a02 */
[--C-:B------:R-:W-:Y:S01]  /*7cf0*/  @!P6 IMAD.IADD R22, R22, 0x1, -R2.reuse ;  /* 0x000000011616e824 */ /* 0x100fe200078e0a02 */
[----:B------:R-:W-:Y:S01]  /*7d00*/  ISETP.GT.U32.AND P4, PT, R2, R25, PT ;  /* 0x000000190200720c */ /* 0x000fe20003f84070 */
[----:B------:R-:W-:Y:S01]  /*7d10*/  @!P3 IMAD.IADD R24, R24, 0x1, -R2 ;  /* 0x000000011818b824 */ /* 0x000fe200078e0a02 */
[C---:B------:R-:W-:Y:S02]  /*7d20*/  ISETP.GT.U32.AND P5, PT, R2.reuse, R28, PT ;  /* 0x0000001c0200720c */ /* 0x040fe40003fa4070 */
[C---:B------:R-:W-:Y:S02]  /*7d30*/  ISETP.GT.U32.AND P6, PT, R2.reuse, R22, PT ;  /* 0x000000160200720c */ /* 0x040fe40003fc4070 */
[----:B------:R-:W-:Y:S01]  /*7d40*/  ISETP.GT.U32.AND P3, PT, R2, R24, PT ;  /* 0x000000180200720c */ /* 0x000fe20003f64070 */
[----:B------:R-:W-:-:S04]  /*7d50*/  IMAD.HI.U32 R13, R61, R12, RZ ;  /* 0x0000000c3d0d7227 */ /* 0x000fc800078e00ff */
[----:B------:R-:W-:-:S04]  /*7d60*/  IMAD.HI.U32 R11, R61, R10, RZ ;  /* 0x0000000a3d0b7227 */ /* 0x000fc800078e00ff */
[----:B------:R-:W-:Y:S02]  /*7d70*/  @!P4 IMAD.IADD R25, R25, 0x1, -R2 ;  /* 0x000000011919c824 */ /* 0x000fe400078e0a02 */
[----:B------:R-:W-:-:S04]  /*7d80*/  IMAD.HI.U32 R9, R61, R8, RZ ;  /* 0x000000083d097227 */ /* 0x000fc800078e00ff */
[--C-:B------:R-:W-:Y:S02]  /*7d90*/  @!P6 IMAD.IADD R22, R22, 0x1, -R2.reuse ;  /* 0x000000011616e824 */ /* 0x100fe400078e0a02 */
[----:B------:R-:W-:Y:S02]  /*7da0*/  IMAD.MOV R13, RZ, RZ, -R13 ;  /* 0x000000ffff0d7224 */ /* 0x000fe400078e0a0d */
[----:B------:R-:W-:Y:S02]  /*7db0*/  IMAD.MOV R11, RZ, RZ, -R11 ;  /* 0x000000ffff0b7224 */ /* 0x000fe400078e0a0b */
[--C-:B------:R-:W-:Y:S01]  /*7dc0*/  @!P5 IMAD.IADD R28, R28, 0x1, -R2.reuse ;  /* 0x000000011c1cd824 */ /* 0x100fe200078e0a02 */
[----:B------:R0:W-:Y:S01]  /*7dd0*/  STL [R1+0x94], R25 ;  /* 0x0000941901007387 */ /* 0x0001e20000100800 */
[----:B------:R-:W-:Y:S02]  /*7de0*/  IMAD.MOV R9, RZ, RZ, -R9 ;  /* 0x000000ffff097224 */ /* 0x000fe400078e0a09 */
[----:B------:R-:W-:Y:S01]  /*7df0*/  @!P3 IMAD.IADD R24, R24, 0x1, -R2 ;  /* 0x000000011818b824 */ /* 0x000fe200078e0a02 */
[----:B------:R1:W-:Y:S01]  /*7e00*/  STL [R1+0x90], R22 ;  /* 0x0000901601007387 */ /* 0x0003e20000100800 */
[----:B------:R-:W-:Y:S01]  /*7e10*/  IMAD R18, R2, R13, R12 ;  /* 0x0000000d02127224 */ /* 0x000fe200078e020c */
[----:B--2---:R-:W-:-:S02]  /*7e20*/  IABS R12, R38 ;  /* 0x00000026000c7213 */ /* 0x004fc40000000000 */
[----:B------:R-:W-:Y:S01]  /*7e30*/  STL [R1+0x8c], R28 ;  /* 0x00008c1c01007387 */ /* 0x000fe20000100800 */
[----:B0-----:R-:W-:-:S03]  /*7e40*/  IMAD R25, R2, R11, R10 ;  /* 0x0000000b02197224 */ /* 0x001fc600078e020a */
[----:B------:R-:W2:Y:S01]  /*7e50*/  LDL R38, [R1+0x22a8] ;  /* 0x0022a80001267983 */ /* 0x000ea20000100800 */
[----:B-1----:R-:W-:Y:S01]  /*7e60*/  IMAD R22, R2, R9, R8 ;  /* 0x0000000902167224 */ /* 0x002fe200078e0208 */
[----:B----4-:R-:W-:Y:S02]  /*7e70*/  IABS R10, R40 ;  /* 0x00000028000a7213 */ /* 0x010fe40000000000 */
[----:B------:R-:W4:Y:S04]  /*7e80*/  LDL R40, [R1+0x22ac] ;  /* 0x0022ac0001287983 */ /* 0x000f280000100800 */
[----:B------:R0:W-:Y:S01]  /*7e90*/  STL [R1+0x88], R24 ;  /* 0x0000881801007387 */ /* 0x0001e20000100800 */
[----:B-----5:R-:W-:-:S03]  /*7ea0*/  IABS R8, R45 ;  /* 0x0000002d00087213 */ /* 0x020fc60000000000 */
[----:B------:R-:W5:Y:S01]  /*7eb0*/  LDL R45, [R1+0x22b0] ;  /* 0x0022b000012d7983 */ /* 0x000f620000100800 */
[C---:B------:R-:W-:Y:S02]  /*7ec0*/  ISETP.GT.U32.AND P4, PT, R2.reuse, R17, PT ;  /* 0x000000110200720c */ /* 0x040fe40003f84070 */
[C---:B------:R-:W-:Y:S02]  /*7ed0*/  ISETP.GT.U32.AND P6, PT, R2.reuse, R16, PT ;  /* 0x000000100200720c */ /* 0x040fe40003fc4070 */
[C---:B------:R-:W-:Y:S02]  /*7ee0*/  ISETP.GT.U32.AND P5, PT, R2.reuse, R27, PT ;  /* 0x0000001b0200720c */ /* 0x040fe40003fa4070 */
[----:B------:R-:W-:-:S07]  /*7ef0*/  ISETP.GT.U32.AND P3, PT, R2, R20, PT ;  /* 0x000000140200720c */ /* 0x000fce0003f64070 */
[--C-:B------:R-:W-:Y:S02]  /*7f00*/  @!P4 IMAD.IADD R17, R17, 0x1, -R2.reuse ;  /* 0x000000011111c824 */ /* 0x100fe400078e0a02 */
[--C-:B------:R-:W-:Y:S02]  /*7f10*/  @!P6 IMAD.IADD R16, R16, 0x1, -R2.reuse ;  /* 0x000000011010e824 */ /* 0x100fe400078e0a02 */
        /* <DEDUP_REMOVED lines=18> */
[----:B0-----:R-:W-:-:S03]  /*8040*/  IMAD R24, R2, R9, R8 ;  /* 0x0000000902187224 */ /* 0x001fc600078e0208 */
[----:B------:R-:W-:Y:S01]  /*8050*/  STL [R1+0x7c], R27 ;  /* 0x00007c1b01007387 */ /* 0x000fe20000100800 */
[C---:B-1----:R-:W-:Y:S02]  /*8060*/  IMAD R17, R2.reuse, R13, R12 ;  /* 0x0000000d02117224 */ /* 0x042fe400078e020c */
[----:B---3--:R-:W-:Y:S01]  /*8070*/  IMAD R16, R2, R11, R10 ;  /* 0x0000000b02107224 */ /* 0x008fe200078e020a */
[----:B--2---:R-:W-:Y:S02]  /*8080*/  IABS R12, R38 ;  /* 0x00000026000c7213 */ /* 0x004fe40000000000 */
[----:B------:R-:W2:Y:S01]  /*8090*/  LDL R38, [R1+0x22b8] ;  /* 0x0022b80001267983 */ /* 0x000ea20000100800 */
[----:B----4-:R-:W-:-:S03]  /*80a0*/  IABS R10, R40 ;  /* 0x00000028000a7213 */ /* 0x010fc60000000000 */
[----:B------:R-:W3:Y:S04]  /*80b0*/  LDL R40, [R1+0x22bc] ;  /* 0x0022bc0001287983 */ /* 0x000ee80000100800 */
[----:B------:R0:W-:Y:S01]  /*80c0*/  STL [R1+0x78], R20 ;  /* 0x0000781401007387 */ /* 0x0001e20000100800 */
[----:B-----5:R-:W-:-:S03]  /*80d0*/  IABS R8, R45 ;  /* 0x0000002d00087213 */ /* 0x020fc60000000000 */
[----:B------:R-:W4:Y:S01]  /*80e0*/  LDL R45, [R1+0x22c0] ;  /* 0x0022c000012d7983 */ /* 0x000f220000100800 */
[C---:B------:R-:W-:Y:S02]  /*80f0*/  ISETP.GT.U32.AND P4, PT, R2.reuse, R15, PT ;  /* 0x0000000f0200720c */ /* 0x040fe40003f84070 */
[C---:B------:R-:W-:Y:S02]  /*8100*/  ISETP.GT.U32.AND P6, PT, R2.reuse, R14, PT ;  /* 0x0000000e0200720c */ /* 0x040fe40003fc4070 */
[C---:B------:R-:W-:Y:S02]  /*8110*/  ISETP.GT.U32.AND P5, PT, R2.reuse, R26, PT ;  /* 0x0000001a0200720c */ /* 0x040fe40003fa4070 */
[----:B------:R-:W-:-:S07]  /*8120*/  ISETP.GT.U32.AND P3, PT, R2, R23, PT ;  /* 0x000000170200720c */ /* 0x000fce0003f64070 */
[--C-:B------:R-:W-:Y:S02]  /*8130*/  @!P4 IMAD.IADD R15, R15, 0x1, -R2.reuse ;  /* 0x000000010f0fc824 */ /* 0x100fe400078e0a02 */
[--C-:B------:R-:W-:Y:S02]  /*8140*/  @!P6 IMAD.IADD R14, R14, 0x1, -R2.reuse ;  /* 0x000000010e0ee824 */ /* 0x100fe400078e0a02 */
[--C-:B------:R-:W-:Y:S01]  /*8150*/  @!P5 IMAD.IADD R26, R26, 0x1, -R2.reuse ;  /* 0x000000011a1ad824 */ /* 0x100fe200078e0a02 */
[C---:B------:R-:W-:Y:S01]  /*8160*/  ISETP.GT.U32.AND P4, PT, R2.reuse, R15, PT ;  /* 0x0000000f0200720c */ /* 0x040fe20003f84070 */
        /* <DEDUP_REMOVED lines=19> */
[----:B-----5:R-:W-:Y:S01]  /*82a0*/  IMAD R14, R2, R9, R8 ;  /* 0x00000009020e7224 */ /* 0x020fe200078e0208 */
[----:B--2---:R-:W-:Y:S02]  /*82b0*/  IABS R12, R38 ;  /* 0x00000026000c7213 */ /* 0x004fe40000000000 */
[----:B------:R-:W2:Y:S01]  /*82c0*/  LDL R38, [R1+0x22c4] ;  /* 0x0022c40001267983 */ /* 0x000ea20000100800 */
[----:B---3--:R-:W-:-:S03]  /*82d0*/  IABS R10, R40 ;  /* 0x00000028000a7213 */ /* 0x008fc60000000000 */
[----:B------:R-:W3:Y:S04]  /*82e0*/  LDL R40, [R1+0x22c8] ;  /* 0x0022c80001287983 */ /* 0x000ee80000100800 */
[----:B------:R0:W-:Y:S01]  /*82f0*/  STL [R1+0x68], R23 ;  /* 0x0000681701007387 */ /* 0x0001e20000100800 */
[----:B----4-:R-:W-:-:S03]  /*8300*/  IABS R8, R45 ;  /* 0x0000002d00087213 */ /* 0x010fc60000000000 */
        /* <DEDUP_REMOVED lines=103> */
[----:B------:R-:W-:Y:S01]  /*8980*/  STL [R1+0x38], R19 ;  /* 0x0000381301007387 */ /* 0x000fe20000100800 */
[----:B----4-:R-:W-:-:S03]  /*8990*/  IABS R8, R45 ;  /* 0x0000002d00087213 */ /* 0x010fc60000000000 */
[----:B------:R-:W4:Y:S01]  /*89a0*/  LDL R45, [R1+0x22f0] ;  /* 0x0022f000012d7983 */ /* 0x000f220000100800 */
[C---:B------:R-:W-:Y:S02]  /*89b0*/  ISETP.GT.U32.AND P4, PT, R2.reuse, R18, PT ;  /* 0x000000120200720c */ /* 0x040fe40003f84070 */
[C---:B------:R-:W-:Y:S02]  /*89c0*/  ISETP.GT.U32.AND P6, PT, R2.reuse, R17, PT ;  /* 0x000000110200720c */ /* 0x040fe40003fc4070 */
[----:B------:R-:W-:-:S09]  /*89d0*/  ISETP.GT.U32.AND P5, PT, R2, R22, PT ;  /* 0x000000160200720c */ /* 0x000fd20003fa4070 */
[--C-:B------:R-:W-:Y:S02]  /*89e0*/  @!P4 IMAD.IADD R18, R18, 0x1, -R2.reuse ;  /* 0x000000011212c824 */ /* 0x100fe400078e0a02 */
[--C-:B------:R-:W-:Y:S02]  /*89f0*/  @!P6 IMAD.IADD R17, R17, 0x1, -R2.reuse ;  /* 0x000000011111e824 */ /* 0x100fe400078e0a02 */
[----:B------:R-:W-:Y:S01]  /*8a00*/  @!P5 IMAD.IADD R22, R22, 0x1, -R2 ;  /* 0x000000011616d824 */ /* 0x000fe200078e0a02 */
[C---:B------:R-:W-:Y:S02]  /*8a10*/  ISETP.GT.U32.AND P4, PT, R2.reuse, R18, PT ;  /* 0x000000120200720c */ /* 0x040fe40003f84070 */
[C---:B------:R-:W-:Y:S02]  /*8a20*/  ISETP.GT.U32.AND P6, PT, R2.reuse, R17, PT ;  /* 0x000000110200720c */ /* 0x040fe40003fc4070 */
[----:B------:R-:W-:Y:S01]  /*8a30*/  ISETP.GT.U32.AND P5, PT, R2, R22, PT ;  /* 0x000000160200720c */ /* 0x000fe20003fa4070 */
[----:B------:R-:W-:-:S04]  /*8a40*/  IMAD.HI.U32 R9, R61, R8, RZ ;  /* 0x000000083d097227 */ /* 0x000fc800078e00ff */
[----:B------:R-:W-:-:S04]  /*8a50*/  IMAD.MOV R9, RZ, RZ, -R9 ;  /* 0x000000ffff097224 */ /* 0x000fc800078e0a09 */
[--C-:B------:R-:W-:Y:S02]  /*8a60*/  @!P4 IMAD.IADD R18, R18, 0x1, -R2.reuse ;  /* 0x000000011212c824 */ /* 0x100fe400078e0a02 */
[--C-:B------:R-:W-:Y:S02]  /*8a70*/  @!P6 IMAD.IADD R17, R17, 0x1, -R2.reuse ;  /* 0x000000011111e824 */ /* 0x100fe400078e0a02 */
[----:B------:R-:W-:Y:S01]  /*8a80*/  @!P5 IMAD.IADD R22, R22, 0x1, -R2 ;  /* 0x000000011616d824 */ /* 0x000fe200078e0a02 */
[----:B------:R-:W-:Y:S04]  /*8a90*/  STL [R1+0x34], R18 ;  /* 0x0000341201007387 */ /* 0x000fe80000100800 */
[----:B------:R0:W-:Y:S04]  /*8aa0*/  STL [R1+0x30], R17 ;  /* 0x0000301101007387 */ /* 0x0001e80000100800 */
[----:B------:R-:W-:Y:S01]  /*8ab0*/  STL [R1+0x2c], R22 ;  /* 0x00002c1601007387 */ /* 0x000fe20000100800 */
[C---:B0-----:R-:W-:Y:S01]  /*8ac0*/  IMAD R17, R2.reuse, R9, R8 ;  /* 0x0000000902117224 */ /* 0x041fe200078e0208 */
[----:B------:R-:W-:-:S02]  /*8ad0*/  ISETP.GT.U32.AND P3, PT, R2, R16, PT ;  /* 0x000000100200720c */ /* 0x000fc40003f64070 */
[----:B------:R-:W-:Y:S02]  /*8ae0*/  ISETP.GT.U32.AND P4, PT, R2, R15, PT ;  /* 0x0000000f0200720c */ /* 0x000fe40003f84070 */
[----:B----4-:R-:W-:Y:S02]  /*8af0*/  IABS R8, R45 ;  /* 0x0000002d00087213 */ /* 0x010fe40000000000 */
[----:B------:R-:W4:Y:S07]  /*8b00*/  LDL R45, [R1+0x22f4] ;  /* 0x0022f400012d7983 */ /* 0x000f2e0000100800 */
[----:B------:R-:W-:-:S02]  /*8b10*/  @!P3 IMAD.IADD R16, R16, 0x1, -R2 ;  /* 0x000000011010b824 */ /* 0x000fc400078e0a02 */
[----:B------:R-:W-:-:S03]  /*8b20*/  IMAD.HI.U32 R13, R61, R12, RZ ;  /* 0x0000000c3d0d7227 */ /* 0x000fc600078e00ff */
[C---:B------:R-:W-:Y:S01]  /*8b30*/  ISETP.GT.U32.AND P3, PT, R2.reuse, R16, PT ;  /* 0x000000100200720c */ /* 0x040fe20003f64070 */
[----:B------:R-:W-:Y:S02]  /*8b40*/  @!P4 IMAD.IADD R15, R15, 0x1, -R2 ;  /* 0x000000010f0fc824 */ /* 0x000fe400078e0a02 */
[----:B------:R-:W-:Y:S01]  /*8b50*/  IMAD.MOV R13, RZ, RZ, -R13 ;  /* 0x000000ffff0d7224 */ /* 0x000fe200078e0a0d */
[C---:B------:R-:W-:Y:S01]  /*8b60*/  ISETP.GT.U32.AND P5, PT, R2.reuse, R20, PT ;  /* 0x000000140200720c */ /* 0x040fe20003fa4070 */
[----:B------:R-:W-:Y:S01]  /*8b70*/  IMAD.HI.U32 R11, R61, R10, RZ ;  /* 0x0000000a3d0b7227 */ /* 0x000fe200078e00ff */
[----:B------:R-:W-:-:S03]  /*8b80*/  ISETP.GT.U32.AND P4, PT, R2, R15, PT ;  /* 0x0000000f0200720c */ /* 0x000fc60003f84070 */
[C---:B------:R-:W-:Y:S01]  /*8b90*/  IMAD R19, R2.reuse, R13, R12 ;  /* 0x0000000d02137224 */ /* 0x040fe200078e020c */
[----:B------:R-:W-:Y:S01]  /*8ba0*/  ISETP.GT.U32.AND P6, PT, R2, R14, PT ;  /* 0x0000000e0200720c */ /* 0x000fe20003fc4070 */
[----:B------:R-:W-:Y:S02]  /*8bb0*/  IMAD.MOV R11, RZ, RZ, -R11 ;  /* 0x000000ffff0b7224 */ /* 0x000fe400078e0a0b */
[----:B------:R-:W-:Y:S01]  /*8bc0*/  @!P3 IMAD.IADD R16, R16, 0x1, -R2 ;  /* 0x000000011010b824 */ /* 0x000fe200078e0a02 */
[C---:B------:R-:W-:Y:S01]  /*8bd0*/  ISETP.GT.U32.AND P3, PT, R2.reuse, R19, PT ;  /* 0x000000130200720c */ /* 0x040fe20003f64070 */
[----:B------:R-:W-:Y:S01]  /*8be0*/  IMAD R18, R2, R11, R10 ;  /* 0x0000000b02127224 */ /* 0x000fe200078e020a */
[----:B--2---:R-:W-:Y:S01]  /*8bf0*/  IABS R11, R38 ;  /* 0x00000026000b7213 */ /* 0x004fe20000000000 */
[--C-:B------:R-:W-:Y:S02]  /*8c00*/  @!P5 IMAD.IADD R20, R20, 0x1, -R2.reuse ;  /* 0x000000011414d824 */ /* 0x100fe400078e0a02 */
[----:B------:R-:W-:Y:S01]  /*8c10*/  @!P4 IMAD.IADD R15, R15, 0x1, -R2 ;  /* 0x000000010f0fc824 */ /* 0x000fe200078e0a02 */
[----:B------:R-:W-:-:S03]  /*8c20*/  ISETP.GT.U32.AND P4, PT, R2, R18, PT ;  /* 0x000000120200720c */ /* 0x000fc60003f84070 */
[----:B------:R-:W-:Y:S01]  /*8c30*/  @!P6 IMAD.IADD R14, R14, 0x1, -R2 ;  /* 0x000000010e0ee824 */ /* 0x000fe200078e0a02 */
[----:B---3--:R-:W-:Y:S01]  /*8c40*/  IABS R9, R40 ;  /* 0x0000002800097213 */ /* 0x008fe20000000000 */
[----:B------:R-:W-:Y:S01]  /*8c50*/  IMAD.HI.U32 R12, R61, R11, RZ ;  /* 0x0000000b3d0c7227 */ /* 0x000fe200078e00ff */
[----:B------:R-:W-:-:S03]  /*8c60*/  ISETP.GT.U32.AND P5, PT, R2, R20, PT ;  /* 0x000000140200720c */ /* 0x000fc60003fa4070 */
[----:B------:R-:W-:Y:S01]  /*8c70*/  @!P3 IMAD.IADD R19, R19, 0x1, -R2 ;  /* 0x000000011313b824 */ /* 0x000fe200078e0a02 */
[----:B------:R-:W-:Y:S01]  /*8c80*/  ISETP.GT.U32.AND P6, PT, R2, R14, PT ;  /* 0x0000000e0200720c */ /* 0x000fe20003fc4070 */
[----:B------:R-:W-:-:S03]  /*8c90*/  IMAD.HI.U32 R10, R61, R9, RZ ;  /* 0x000000093d0a7227 */ /* 0x000fc600078e00ff */
[----:B------:R-:W-:Y:S01]  /*8ca0*/  ISETP.GT.U32.AND P3, PT, R2, R19, PT ;  /* 0x000000130200720c */ /* 0x000fe20003f64070 */
[----:B------:R-:W-:Y:S01]  /*8cb0*/  IMAD.MOV R12, RZ, RZ, -R12 ;  /* 0x000000ffff0c7224 */ /* 0x000fe200078e0a0c */
[----:B------:R0:W-:Y:S01]  /*8cc0*/  STL [R1+0x28], R16 ;  /* 0x0000281001007387 */ /* 0x0001e20000100800 */
[----:B------:R-:W-:Y:S02]  /*8cd0*/  @!P4 IMAD.IADD R18, R18, 0x1, -R2 ;  /* 0x000000011212c824 */ /* 0x000fe400078e0a02 */
[----:B------:R-:W-:Y:S01]  /*8ce0*/  IMAD.MOV R10, RZ, RZ, -R10 ;  /* 0x000000ffff0a7224 */ /* 0x000fe200078e0a0a */
[----:B------:R1:W-:Y:S01]  /*8cf0*/  STL [R1+0x24], R15 ;  /* 0x0000240f01007387 */ /* 0x0003e20000100800 */
[----:B------:R-:W-:Y:S01]  /*8d00*/  @!P5 IMAD.IADD R20, R20, 0x1, -R2 ;  /* 0x000000011414d824 */ /* 0x000fe200078e0a02 */
[C---:B------:R-:W-:Y:S01]  /*8d10*/  ISETP.GT.U32.AND P4, PT, R2.reuse, R18, PT ;  /* 0x000000120200720c */ /* 0x040fe20003f84070 */
[----:B0-----:R-:W-:Y:S02]  /*8d20*/  IMAD R16, R2, R12, R11 ;  /* 0x0000000c02107224 */ /* 0x001fe400078e020b */
[----:B------:R-:W-:-:S03]  /*8d30*/  IMAD.HI.U32 R13, R61, R8, RZ ;  /* 0x000000083d0d7227 */ /* 0x000fc600078e00ff */
[C---:B------:R-:W-:Y:S01]  /*8d40*/  ISETP.GT.U32.AND P5, PT, R2.reuse, R16, PT ;  /* 0x000000100200720c */ /* 0x040fe20003fa4070 */
[----:B-1----:R-:W-:Y:S02]  /*8d50*/  IMAD R15, R2, R10, R9 ;  /* 0x0000000a020f7224 */ /* 0x002fe400078e0209 */
[--C-:B------:R-:W-:Y:S02]  /*8d60*/  @!P6 IMAD.IADD R14, R14, 0x1, -R2.reuse ;  /* 0x000000010e0ee824 */ /* 0x100fe400078e0a02 */
[--C-:B------:R-:W-:Y:S01]  /*8d70*/  @!P3 IMAD.IADD R19, R19, 0x1, -R2.reuse ;  /* 0x000000011313b824 */ /* 0x100fe200078e0a02 */
[----:B------:R-:W-:Y:S01]  /*8d80*/  ISETP.GT.U32.AND P3, PT, R2, R15, PT ;  /* 0x0000000f0200720c */ /* 0x000fe20003f64070 */
[----:B------:R-:W-:Y:S01]  /*8d90*/  IMAD.MOV R13, RZ, RZ, -R13 ;  /* 0x000000ffff0d7224 */ /* 0x000fe200078e0a0d */
[----:B------:R0:W-:Y:S01]  /*8da0*/  STL [R1+0x20], R14 ;  /* 0x0000200e01007387 */ /* 0x0001e20000100800 */
[----:B------:R-:W-:-:S04]  /*8db0*/  @!P4 IMAD.IADD R18, R18, 0x1, -R2 ;  /* 0x000000011212c824 */ /* 0x000fc800078e0a02 */
[----:B------:R-:W-:Y:S02]  /*8dc0*/  @!P5 IMAD.IADD R16, R16, 0x1, -R2 ;  /* 0x000000011010d824 */ /* 0x000fe400078e0a02 */
[----:B0-----:R-:W-:-:S05]  /*8dd0*/  IMAD R14, R2, R13, R8 ;  /* 0x0000000d020e7224 */ /* 0x001fca00078e0208 */
[C---:B------:R-:W-:Y:S01]  /*8de0*/  ISETP.GT.U32.AND P4, PT, R2.reuse, R14, PT ;  /* 0x0000000e0200720c */ /* 0x040fe20003f84070 */
[----:B------:R-:W-:Y:S01]  /*8df0*/  @!P3 IMAD.IADD R15, R15, 0x1, -R2 ;  /* 0x000000010f0fb824 */ /* 0x000fe200078e0a02 */
[----:B------:R-:W-:Y:S02]  /*8e00*/  IABS R55, R55 ;  /* 0x0000003700377213 */ /* 0x000fe40000000000 */
[C---:B------:R-:W-:Y:S02]  /*8e10*/  ISETP.GT.U32.AND P5, PT, R2.reuse, R16, PT ;  /* 0x000000100200720c */ /* 0x040fe40003fa4070 */
[----:B------:R-:W-:Y:S01]  /*8e20*/  ISETP.GT.U32.AND P3, PT, R2, R15, PT ;  /* 0x0000000f0200720c */ /* 0x000fe20003f64070 */
[----:B------:R-:W-:Y:S01]  /*8e30*/  IMAD.HI.U32 R10, R61, R55, RZ ;  /* 0x000000373d0a7227 */ /* 0x000fe200078e00ff */
[----:B------:R-:W-:-:S03]  /*8e40*/  IABS R54, R54 ;  /* 0x0000003600367213 */ /* 0x000fc60000000000 */
[----:B------:R-:W-:Y:S02]  /*8e50*/  IMAD.MOV R10, RZ, RZ, -R10 ;  /* 0x000000ffff0a7224 */ /* 0x000fe400078e0a0a */
[--C-:B------:R-:W-:Y:S02]  /*8e60*/  @!P4 IMAD.IADD R14, R14, 0x1, -R2.reuse ;  /* 0x000000010e0ec824 */ /* 0x100fe400078e0a02 */
[----:B------:R-:W-:Y:S02]  /*8e70*/  IMAD R55, R2, R10, R55 ;  /* 0x0000000a02377224 */ /* 0x000fe400078e0237 */
[----:B------:R-:W-:Y:S01]  /*8e80*/  @!P5 IMAD.IADD R16, R16, 0x1, -R2 ;  /* 0x000000011010d824 */ /* 0x000fe200078e0a02 */
[----:B------:R-:W-:Y:S01]  /*8e90*/  ISETP.GT.U32.AND P4, PT, R2, R14, PT ;  /* 0x0000000e0200720c */ /* 0x000fe20003f84070 */
[----:B------:R-:W-:-:S04]  /*8ea0*/  IMAD.HI.U32 R11, R61, R54, RZ ;  /* 0x000000363d0b7227 */ /* 0x000fc800078e00ff */
[----:B------:R-:W-:Y:S01]  /*8eb0*/  @!P3 IMAD.IADD R15, R15, 0x1, -R2 ;  /* 0x000000010f0fb824 */ /* 0x000fe200078e0a02 */
[----:B------:R-:W-:Y:S02]  /*8ec0*/  ISETP.GT.U32.AND P3, PT, R2, R55, PT ;  /* 0x000000370200720c */ /* 0x000fe40003f64070 */
[----:B------:R-:W-:-:S05]  /*8ed0*/  IABS R53, R53 ;  /* 0x0000003500357213 */ /* 0x000fca0000000000 */
[----:B------:R-:W-:Y:S01]  /*8ee0*/  @!P4 IMAD.IADD R14, R14, 0x1, -R2 ;  /* 0x000000010e0ec824 */ /* 0x000fe200078e0a02 */
[----:B------:R-:W-:-:S05]  /*8ef0*/  ISETP.GE.AND P2, PT, R30, RZ, PT ;  /* 0x000000ff1e00720c */ /* 0x000fca0003f46270 */
[----:B------:R-:W-:Y:S01]  /*8f00*/  @!P3 IMAD.IADD R55, R55, 0x1, -R2 ;  /* 0x000000013737b824 */ /* 0x000fe200078e0a02 */
[----:B------:R-:W-:Y:S02]  /*8f10*/  IABS R52, R52 ;  /* 0x0000003400347213 */ /* 0x000fe40000000000 */
[----:B------:R-:W-:Y:S02]  /*8f20*/  IABS R51, R51 ;  /* 0x0000003300337213 */ /* 0x000fe40000000000 */
[----:B------:R-:W-:Y:S01]  /*8f30*/  IABS R50, R50 ;  /* 0x0000003200327213 */ /* 0x000fe20000000000 */
[----:B------:R-:W-:Y:S01]  /*8f40*/  IMAD.HI.U32 R10, R61, R52, RZ ;  /* 0x000000343d0a7227 */ /* 0x000fe200078e00ff */
[----:B------:R-:W-:-:S03]  /*8f50*/  ISETP.GT.U32.AND P6, PT, R2, R17, PT ;  /* 0x000000110200720c */ /* 0x000fc60003fc4070 */
[----:B------:R-:W-:-:S04]  /*8f60*/  IMAD.MOV R10, RZ, RZ, -R10 ;  /* 0x000000ffff0a7224 */ /* 0x000fc800078e0a0a */
[----:B------:R-:W-:Y:S01]  /*8f70*/  IMAD R52, R2, R10, R52 ;  /* 0x0000000a02347224 */ /* 0x000fe200078e0234 */
[----:B------:R-:W-:-:S05]  /*8f80*/  ISETP.GE.AND P0, PT, R31, RZ, PT ;  /* 0x000000ff1f00720c */ /* 0x000fca0003f06270 */
[----:B------:R-:W-:-:S05]  /*8f90*/  @!P6 IMAD.IADD R17, R17, 0x1, -R2 ;  /* 0x000000011111e824 */ /* 0x000fca00078e0a02 */
[----:B------:R-:W-:-:S03]  /*8fa0*/  ISETP.GT.U32.AND P6, PT, R2, R17, PT ;  /* 0x000000110200720c */ /* 0x000fc60003fc4070 */
[----:B------:R-:W-:Y:S01]  /*8fb0*/  @!P0 IMAD.MOV R6, RZ, RZ, -R6 ;  /* 0x000000ffff068224 */ /* 0x000fe200078e0a06 */
[----:B------:R-:W-:Y:S04]  /*8fc0*/  STL [R1+0x1c], R20 ;  /* 0x00001c1401007387 */ /* 0x000fe80000100800 */
[----:B------:R0:W-:Y:S05]  /*8fd0*/  STL [R1+0x18], R19 ;  /* 0x0000181301007387 */ /* 0x0001ea0000100800 */
[----:B------:R-:W-:Y:S01]  /*8fe0*/  @!P6 IMAD.IADD R17, R17, 0x1, -R2 ;  /* 0x000000011111e824 */ /* 0x000fe200078e0a02 */
[----:B------:R-:W-:Y:S04]  /*8ff0*/  STL [R1+0x14], R18 ;  /* 0x0000141201007387 */ /* 0x000fe80000100800 */
[----:B------:R-:W-:Y:S04]  /*9000*/  STL [R1+0x10], R17 ;  /* 0x0000101101007387 */ /* 0x000fe80000100800 */
[----:B------:R-:W-:Y:S04]  /*9010*/  STL [R1+0xc], R16 ;  /* 0x00000c1001007387 */ /* 0x000fe80000100800 */
[----:B------:R1:W-:Y:S04]  /*9020*/  STL [R1+0x8], R15 ;  /* 0x0000080f01007387 */ /* 0x0003e80000100800 */
[----:B------:R2:W-:Y:S01]  /*9030*/  STL [R1+0x4], R14 ;  /* 0x0000040e01007387 */ /* 0x0005e20000100800 */
[----:B----4-:R-:W-:-:S05]  /*9040*/  IABS R8, R45 ;  /* 0x0000002d00087213 */ /* 0x010fca0000000000 */
[----:B------:R-:W-:-:S04]  /*9050*/  IMAD.HI.U32 R9, R61, R8, RZ ;  /* 0x000000083d097227 */ /* 0x000fc800078e00ff */
[----:B------:R-:W-:-:S04]  /*9060*/  IMAD.MOV R9, RZ, RZ, -R9 ;  /* 0x000000ffff097224 */ /* 0x000fc800078e0a09 */
[----:B------:R-:W-:-:S05]  /*9070*/  IMAD R12, R2, R9, R8 ;  /* 0x00000009020c7224 */ /* 0x000fca00078e0208 */
[----:B------:R-:W-:Y:S01]  /*9080*/  ISETP.GT.U32.AND P5, PT, R2, R12, PT ;  /* 0x0000000c0200720c */ /* 0x000fe20003fa4070 */
[----:B------:R-:W-:-:S04]  /*9090*/  IMAD.MOV R8, RZ, RZ, -R11 ;  /* 0x000000ffff087224 */ /* 0x000fc800078e0a0b */
[----:B------:R-:W-:-:S05]  /*90a0*/  IMAD R54, R2, R8, R54 ;  /* 0x0000000802367224 */ /* 0x000fca00078e0236 */
[----:B------:R-:W-:-:S03]  /*90b0*/  ISETP.GT.U32.AND P4, PT, R2, R54, PT ;  /* 0x000000360200720c */ /* 0x000fc60003f84070 */
[----:B------:R-:W-:Y:S02]  /*90c0*/  @!P5 IMAD.IADD R12, R12, 0x1, -R2 ;  /* 0x000000010c0cd824 */ /* 0x000fe400078e0a02 */
[----:B------:R-:W-:-:S03]  /*90d0*/  IMAD.HI.U32 R8, R61, R53, RZ ;  /* 0x000000353d087227 */ /* 0x000fc600078e00ff */
[----:B------:R-:W-:Y:S01]  /*90e0*/  ISETP.GT.U32.AND P3, PT, R2, R12, PT ;  /* 0x0000000c0200720c */ /* 0x000fe20003f64070 */
[----:B------:R-:W-:Y:S02]  /*90f0*/  IMAD.MOV R8, RZ, RZ, -R8 ;  /* 0x000000ffff087224 */ /* 0x000fe400078e0a08 */
[----:B------:R-:W-:Y:S02]  /*9100*/  IMAD.MOV.U32 R11, RZ, RZ, R7 ;  /* 0x000000ffff0b7224 */ /* 0x000fe400078e0007 */
[----:B------:R-:W-:Y:S02]  /*9110*/  @!P4 IMAD.IADD R54, R54, 0x1, -R2 ;  /* 0x000000013636c824 */ /* 0x000fe400078e0a02 */
[C---:B------:R-:W-:Y:S01]  /*9120*/  IMAD R53, R2.reuse, R8, R53 ;  /* 0x0000000802357224 */ /* 0x040fe200078e0235 */
[C---:B------:R-:W-:Y:S01]  /*9130*/  ISETP.GT.U32.AND P4, PT, R2.reuse, R55, PT ;  /* 0x000000370200720c */ /* 0x040fe20003f84070 */
[----:B------:R-:W-:Y:S01]  /*9140*/  @!P2 IMAD.MOV R11, RZ, RZ, -R11 ;  /* 0x000000ffff0ba224 */ /* 0x000fe200078e0a0b */
[----:B------:R-:W-:Y:S01]  /*9150*/  ISETP.GT.U32.AND P2, PT, R2, R54, PT ;  /* 0x000000360200720c */ /* 0x000fe20003f44070 */
[----:B------:R-:W-:-:S04]  /*9160*/  IMAD.HI.U32 R8, R61, R51, RZ ;  /* 0x000000333d087227 */ /* 0x000fc800078e00ff */
[----:B------:R-:W-:Y:S01]  /*9170*/  @!P3 IMAD.IADD R12, R12, 0x1, -R2 ;  /* 0x000000010c0cb824 */ /* 0x000fe200078e0a02 */
[----:B------:R-:W-:Y:S01]  /*9180*/  ISETP.GT.U32.AND P3, PT, R2, R53, PT ;  /* 0x000000350200720c */ /* 0x000fe20003f64070 */
[----:B------:R-:W-:-:S04]  /*9190*/  IMAD.HI.U32 R9, R61, R50, RZ ;  /* 0x000000323d097227 */ /* 0x000fc800078e00ff */
[----:B------:R-:W-:Y:S02]  /*91a0*/  IMAD.MOV R7, RZ, RZ, -R8 ;  /* 0x000000ffff077224 */ /* 0x000fe400078e0a08 */
[----:B------:R-:W-:Y:S02]  /*91b0*/  IMAD.MOV R8, RZ, RZ, -R9 ;  /* 0x000000ffff087224 */ /* 0x000fe400078e0a09 */
[C---:B------:R-:W-:Y:S02]  /*91c0*/  IMAD R51, R2.reuse, R7, R51 ;  /* 0x0000000702337224 */ /* 0x040fe400078e0233 */
[C---:B------:R-:W-:Y:S02]  /*91d0*/  IMAD R50, R2.reuse, R8, R50 ;  /* 0x0000000802327224 */ /* 0x040fe400078e0232 */
[--C-:B------:R-:W-:Y:S01]  /*91e0*/  @!P4 IMAD.IADD R55, R55, 0x1, -R2.reuse ;  /* 0x000000013737c824 */ /* 0x100fe200078e0a02 */
[----:B------:R-:W-:Y:S01]  /*91f0*/  ISETP.GT.U32.AND P4, PT, R2, R52, PT ;  /* 0x000000340200720c */ /* 0x000fe20003f84070 */
[--C-:B------:R-:W-:Y:S01]  /*9200*/  @!P2 IMAD.IADD R54, R54, 0x1, -R2.reuse ;  /* 0x000000013636a824 */ /* 0x100fe200078e0a02 */
[C---:B------:R-:W-:Y:S01]  /*9210*/  ISETP.GT.U32.AND P2, PT, R2.reuse, R51, PT ;  /* 0x000000330200720c */ /* 0x040fe20003f44070 */
[----:B------:R-:W-:Y:S01]  /*9220*/  @!P3 IMAD.IADD R53, R53, 0x1, -R2 ;  /* 0x000000013535b824 */ /* 0x000fe200078e0a02 */
[----:B------:R-:W-:-:S09]  /*9230*/  ISETP.GT.U32.AND P3, PT, R2, R50, PT ;  /* 0x000000320200720c */ /* 0x000fd20003f64070 */
[--C-:B------:R-:W-:Y:S02]  /*9240*/  @!P4 IMAD.IADD R52, R52, 0x1, -R2.reuse ;  /* 0x000000013434c824 */ /* 0x100fe400078e0a02 */
[--C-:B------:R-:W-:Y:S02]  /*9250*/  @!P2 IMAD.IADD R51, R51, 0x1, -R2.reuse ;  /* 0x000000013333a824 */ /* 0x100fe400078e0a02 */
[--C-:B------:R-:W-:Y:S01]  /*9260*/  @!P3 IMAD.IADD R50, R50, 0x1, -R2.reuse ;  /* 0x000000013232b824 */ /* 0x100fe200078e0a02 */
[C---:B------:R-:W-:Y:S02]  /*9270*/  ISETP.GT.U32.AND P4, PT, R2.reuse, R53, PT ;  /* 0x000000350200720c */ /* 0x040fe40003f84070 */
[C---:B------:R-:W-:Y:S02]  /*9280*/  ISETP.GT.U32.AND P2, PT, R2.reuse, R52, PT ;  /* 0x000000340200720c */ /* 0x040fe40003f44070 */
[C---:B------:R-:W-:Y:S02]  /*9290*/  ISETP.GT.U32.AND P3, PT, R2.reuse, R51, PT ;  /* 0x000000330200720c */ /* 0x040fe40003f64070 */
[----:B------:R-:W-:Y:S01]  /*92a0*/  ISETP.GT.U32.AND P0, PT, R2, R50, PT ;  /* 0x000000320200720c */ /* 0x000fe20003f04070 */
[----:B------:R-:W-:Y:S04]  /*92b0*/  STL [R1+0xe0], R11 ;  /* 0x0000e00b01007387 */ /* 0x000fe80000100800 */
[----:B------:R-:W-:Y:S02]  /*92c0*/  STL [R1], R12 ;  /* 0x0000000c01007387 */ /* 0x000fe40000100800 */
[----:B------:R-:W-:-:S02]  /*92d0*/  @!P4 IMAD.IADD R53, R53, 0x1, -R2 ;  /* 0x000000013535c824 */ /* 0x000fc400078e0a02 */
[--C-:B------:R-:W-:Y:S01]  /*92e0*/  @!P2 IMAD.IADD R52, R52, 0x1, -R2.reuse ;  /* 0x000000013434a824 */ /* 0x100fe200078e0a02 */
[----:B------:R-:W-:Y:S01]  /*92f0*/  STL [R1+0x2b48], R55 ;  /* 0x002b483701007387 */ /* 0x000fe20000100800 */
[--C-:B------:R-:W-:Y:S02]  /*9300*/  @!P3 IMAD.IADD R51, R51, 0x1, -R2.reuse ;  /* 0x000000013333b824 */ /* 0x100fe400078e0a02 */
[----:B------:R-:W-:Y:S01]  /*9310*/  @!P0 IMAD.IADD R50, R50, 0x1, -R2 ;  /* 0x0000000132328824 */ /* 0x000fe200078e0a02 */
[----:B------:R-:W-:Y:S01]  /*9320*/  STL [R1+0x2b4c], R54 ;  /* 0x002b4c3601007387 */ /* 0x000fe20000100800 */
[----:B------:R-:W-:-:S03]  /*9330*/  IABS R45, R41 ;  /* 0x00000029002d7213 */ /* 0x000fc60000000000 */
[----:B------:R-:W-:Y:S01]  /*9340*/  STL [R1+0xd8], R6 ;  /* 0x0000d80601007387 */ /* 0x000fe20000100800 */
[----:B------:R-:W-:-:S03]  /*9350*/  IMAD.MOV.U32 R41, RZ, RZ, R21 ;  /* 0x000000ffff297224 */ /* 0x000fc600078e0015 */
[----:B------:R3:W-:Y:S04]  /*9360*/  STL [R1+0x2b50], R53 ;  /* 0x002b503501007387 */ /* 0x0007e80000100800 */
[----:B------:R-:W-:Y:S04]  /*9370*/  STL [R1+0x2b54], R52 ;  /* 0x002b543401007387 */ /* 0x000fe80000100800 */
[----:B------:R-:W-:Y:S04]  /*9380*/  STL [R1+0x2b58], R51 ;  /* 0x002b583301007387 */ /* 0x000fe80000100800 */
[----:B------:R4:W-:Y:S04]  /*9390*/  STL [R1+0x2b5c], R50 ;  /* 0x002b5c3201007387 */ /* 0x0009e80000100800 */
[----:B------:R-:W5:Y:S04]  /*93a0*/  LDL R21, [R1+0x2340] ;  /* 0x0023400001157983 */ /* 0x000f680000100800 */
[----:B0-----:R-:W4:Y:S04]  /*93b0*/  LDL R19, [R1+0x2348] ;  /* 0x0023480001137983 */ /* 0x001f280000100800 */
[----:B------:R-:W4:Y:S01]  /*93c0*/  LDL R20, [R1+0x234c] ;  /* 0x00234c0001147983 */ /* 0x000f220000100800 */
[----:B------:R-:W-:-:S03]  /*93d0*/  IABS R40, R37 ;  /* 0x0000002500287213 */ /* 0x000fc60000000000 */
[----:B------:R-:W4:Y:S01]  /*93e0*/  LDL R22, [R1+0x2358] ;  /* 0x0023580001167983 */ /* 0x000f220000100800 */
[----:B------:R-:W-:Y:S02]  /*93f0*/  ISETP.GE.AND P0, PT, R35, RZ, PT ;  /* 0x000000ff2300720c */ /* 0x000fe40003f06270 */
[----:B------:R-:W-:Y:S01]  /*9400*/  ISETP.GE.AND P5, PT, R34, RZ, PT ;  /* 0x000000ff2200720c */ /* 0x000fe20003fa6270 */
[----:B------:R-:W4:Y:S01]  /*9410*/  LDL R59, [R1+0x2868] ;  /* 0x00286800013b7983 */ /* 0x000f220000100800 */
[----:B------:R-:W-:Y:S02]  /*9420*/  ISETP.GE.AND P6, PT, R33, RZ, PT ;  /* 0x000000ff2100720c */ /* 0x000fe40003fc6270 */
[----:B------:R-:W-:Y:S01]  /*9430*/  ISETP.GE.AND P1, PT, R32, RZ, PT ;  /* 0x000000ff2000720c */ /* 0x000fe20003f26270 */
[----:B------:R-:W4:Y:S01]  /*9440*/  LDL R23, [R1+0x28ac] ;  /* 0x0028ac0001177983 */ /* 0x000f220000100800 */
[----:B------:R-:W-:-:S03]  /*9450*/  IABS R38, R36 ;  /* 0x0000002400267213 */ /* 0x000fc60000000000 */
[----:B------:R-:W4:Y:S04]  /*9460*/  LDL R36, [R1+0x2344] ;  /* 0x0023440001247983 */ /* 0x000f280000100800 */
[----:B-1----:R-:W4:Y:S04]  /*9470*/  LDL R15, [R1+0x2880] ;  /* 0x00288000010f7983 */ /* 0x002f280000100800 */
[----:B------:R-:W4:Y:S04]  /*9480*/  LDL R18, [R1+0x2894] ;  /* 0x0028940001127983 */ /* 0x000f280000100800 */
[----:B--2---:R-:W2:Y:S04]  /*9490*/  LDL R14, [R1+0x287c] ;  /* 0x00287c00010e7983 */ /* 0x004ea80000100800 */
[----:B------:R-:W2:Y:S04]  /*94a0*/  LDL R16, [R1+0x2888] ;  /* 0x0028880001107983 */ /* 0x000ea80000100800 */
[----:B---3--:R-:W3:Y:S04]  /*94b0*/  LDL R53, [R1+0x2864] ;  /* 0x0028640001357983 */ /* 0x008ee80000100800 */
[----:B------:R-:W3:Y:S04]  /*94c0*/  LDL R55, [R1+0x285c] ;  /* 0x00285c0001377983 */ /* 0x000ee80000100800 */
[----:B------:R-:W3:Y:S04]  /*94d0*/  LDL R12, [R1+0x2870] ;  /* 0x00287000010c7983 */ /* 0x000ee80000100800 */
[----:B------:R-:W3:Y:S01]  /*94e0*/  LDL R54, [R1+0x2860] ;  /* 0x0028600001367983 */ /* 0x000ee20000100800 */
[----:B------:R-:W-:-:S02]  /*94f0*/  IABS R49, R49 ;  /* 0x0000003100317213 */ /* 0x000fc40000000000 */
[----:B------:R-:W-:Y:S01]  /*9500*/  IABS R48, R48 ;  /* 0x0000003000307213 */ /* 0x000fe20000000000 */
[----:B------:R-:W3:Y:S01]  /*9510*/  LDL R24, [R1+0x28b4] ;  /* 0x0028b40001187983 */ /* 0x000ee20000100800 */
[----:B------:R-:W-:Y:S02]  /*9520*/  IABS R44, R44 ;  /* 0x0000002c002c7213 */ /* 0x000fe40000000000 */
[----:B------:R-:W-:Y:S01]  /*9530*/  IABS R42, R42 ;  /* 0x0000002a002a7213 */ /* 0x000fe20000000000 */
[----:B------:R-:W3:Y:S01]  /*9540*/  LDL R17, [R1+0x288c] ;  /* 0x00288c0001117983 */ /* 0x000ee20000100800 */
[----:B------:R-:W-:Y:S02]  /*9550*/  IABS R41, R41 ;  /* 0x0000002900297213 */ /* 0x000fe40000000000 */
[----:B------:R-:W-:Y:S01]  /*9560*/  IABS R46, R46 ;  /* 0x0000002e002e7213 */ /* 0x000fe20000000000 */
[----:B------:R-:W3:Y:S01]  /*9570*/  LDL R13, [R1+0x2878] ;  /* 0x00287800010d7983 */ /* 0x000ee20000100800 */
[----:B-----5:R-:W-:-:S03]  /*9580*/  IABS R37, R21 ;  /* 0x0000001500257213 */ /* 0x020fc60000000000 */
[----:B------:R-:W5:Y:S01]  /*9590*/  LDL R21, [R1+0x2350] ;  /* 0x0023500001157983 */ /* 0x000f620000100800 */
[----:B----4-:R-:W-:-:S03]  /*95a0*/  IABS R35, R19 ;  /* 0x0000001300237213 */ /* 0x010fc60000000000 */
[----:B------:R-:W4:Y:S01]  /*95b0*/  LDL R19, [R1+0x235c] ;  /* 0x00235c0001137983 */ /* 0x000f220000100800 */
[----:B------:R-:W-:-:S03]  /*95c0*/  IABS R34, R20 ;  /* 0x0000001400227213 */ /* 0x000fc60000000000 */
[----:B------:R-:W2:Y:S01]  /*95d0*/  LDL R20, [R1+0x2360] ;  /* 0x0023600001147983 */ /* 0x000ea20000100800 */
[----:B------:R-:W-:-:S03]  /*95e0*/  IABS R32, R22 ;  /* 0x0000001600207213 */ /* 0x000fc60000000000 */
[----:B------:R-:W3:Y:S01]  /*95f0*/  LDL R22, [R1+0x2368] ;  /* 0x0023680001167983 */ /* 0x000ee20000100800 */
[----:B-----5:R-:W-:-:S03]  /*9600*/  IABS R33, R21 ;  /* 0x0000001500217213 */ /* 0x020fc60000000000 */
[----:B------:R-:W5:Y:S01]  /*9610*/  LDL R21, [R1+0x2364] ;  /* 0x0023640001157983 */ /* 0x000f620000100800 */
[----:B----4-:R-:W-:-:S03]  /*9620*/  IABS R31, R19 ;  /* 0x00000013001f7213 */ /* 0x010fc60000000000 */
[----:B------:R-:W4:Y:S01]  /*9630*/  LDL R19, [R1+0x236c] ;  /* 0x00236c0001137983 */ /* 0x000f220000100800 */
[----:B--2---:R-:W-:-:S03]  /*9640*/  IABS R30, R20 ;  /* 0x00000014001e7213 */ /* 0x004fc60000000000 */
[----:B------:R-:W2:Y:S01]  /*9650*/  LDL R20, [R1+0x28c0] ;  /* 0x0028c00001147983 */ /* 0x000ea20000100800 */
[----:B---3--:R-:W-:-:S03]  /*9660*/  IABS R28, R22 ;  /* 0x00000016001c7213 */ /* 0x008fc60000000000 */
[----:B------:R-:W3:Y:S01]  /*9670*/  LDL R22, [R1+0x28a4] ;  /* 0x0028a40001167983 */ /* 0x000ee20000100800 */
[----:B------:R-:W-:-:S03]  /*9680*/  IABS R11, R59 ;  /* 0x0000003b000b7213 */ /* 0x000fc60000000000 */
[----:B------:R-:W3:Y:S01]  /*9690*/  LDL R59, [R1+0x2858] ;  /* 0x00285800013b7983 */ /* 0x000ee20000100800 */
[----:B------:R-:W-:-:S04]  /*96a0*/  IMAD.HI.U32 R7, R61, R49, RZ ;  /* 0x000000313d077227 */ /* 0x000fc800078e00ff */
[----:B------:R-:W-:-:S04]  /*96b0*/  IMAD.HI.U32 R8, R61, R48, RZ ;  /* 0x000000303d087227 */ /* 0x000fc800078e00ff */
[----:B------:R-:W-:Y:S02]  /*96c0*/  IMAD.MOV R7, RZ, RZ, -R7 ;  /* 0x000000ffff077224 */ /* 0x000fe400078e0a07 */
[----:B------:R-:W-:Y:S02]  /*96d0*/  IMAD.MOV R8, RZ, RZ, -R8 ;  /* 0x000000ffff087224 */ /* 0x000fe400078e0a08 */
[----:B------:R-:W-:Y:S02]  /*96e0*/  IMAD R49, R2, R7, R49 ;  /* 0x0000000702317224 */ /* 0x000fe400078e0231 */
[----:B------:R-:W-:Y:S01]  /*96f0*/  IMAD.HI.U32 R7, R61, R45, RZ ;  /* 0x0000002d3d077227 */ /* 0x000fe200078e00ff */
[----:B-----5:R-:W-:Y:S02]  /*9700*/  IABS R29, R21 ;  /* 0x00000015001d7213 */ /* 0x020fe40000000000 */
[----:B------:R-:W5:Y:S01]  /*9710*/  LDL R21, [R1+0x28b8] ;  /* 0x0028b80001157983 */ /* 0x000f620000100800 */
[----:B----4-:R-:W-:-:S03]  /*9720*/  IABS R27, R19 ;  /* 0x00000013001b7213 */ /* 0x010fc60000000000 */
[----:B------:R-:W4:Y:S01]  /*9730*/  LDL R19, [R1+0x2898] ;  /* 0x0028980001137983 */ /* 0x000f220000100800 */
[----:B--2---:R-:W-:-:S03]  /*9740*/  IABS R26, R20 ;  /* 0x00000014001a7213 */ /* 0x004fc60000000000 */
[----:B------:R-:W2:Y:S01]  /*9750*/  LDL R20, [R1+0x289c] ;  /* 0x00289c0001147983 */ /* 0x000ea20000100800 */
[----:B------:R-:W-:Y:S02]  /*9760*/  IMAD R48, R2, R8, R48 ;  /* 0x0000000802307224 */ /* 0x000fe400078e0230 */
[----:B------:R-:W-:-:S04]  /*9770*/  IMAD.HI.U32 R8, R61, R44, RZ ;  /* 0x0000002c3d087227 */ /* 0x000fc800078e00ff */
[----:B------:R-:W-:Y:S02]  /*9780*/  IMAD.MOV R7, RZ, RZ, -R7 ;  /* 0x000000ffff077224 */ /* 0x000fe400078e0a07 */
[----:B------:R-:W-:Y:S02]  /*9790*/  IMAD.MOV R8, RZ, RZ, -R8 ;  /* 0x000000ffff087224 */ /* 0x000fe400078e0a08 */
[----:B------:R-:W-:Y:S02]  /*97a0*/  IMAD R45, R2, R7, R45 ;  /* 0x00000007022d7224 */ /* 0x000fe400078e022d */
[----:B------:R-:W-:Y:S01]  /*97b0*/  IMAD.HI.U32 R7, R61, R42, RZ ;  /* 0x0000002a3d077227 */ /* 0x000fe200078e00ff */
[----:B------:R-:W-:-:S03]  /*97c0*/  IABS R39, R39 ;  /* 0x0000002700277213 */ /* 0x000fc60000000000 */
[----:B------:R-:W-:Y:S02]  /*97d0*/  IMAD R44, R2, R8, R44 ;  /* 0x00000008022c7224 */ /* 0x000fe400078e022c */
[----:B------:R-:W-:-:S04]  /*97e0*/  IMAD.HI.U32 R8, R61, R41, RZ ;  /* 0x000000293d087227 */ /* 0x000fc800078e00ff */
[----:B------:R-:W-:Y:S02]  /*97f0*/  IMAD.MOV R7, RZ, RZ, -R7 ;  /* 0x000000ffff077224 */ /* 0x000fe400078e0a07 */
[----:B------:R-:W-:Y:S01]  /*9800*/  IMAD.HI.U32 R6, R61, R46, RZ ;  /* 0x0000002e3d067227 */ /* 0x000fe200078e00ff */
[----:B------:R-:W-:-:S03]  /*9810*/  IABS R43, R43 ;  /* 0x0000002b002b7213 */ /* 0x000fc60000000000 */
[----:B------:R-:W-:Y:S02]  /*9820*/  IMAD.MOV R8, RZ, RZ, -R8 ;  /* 0x000000ffff087224 */ /* 0x000fe400078e0a08 */
[----:B------:R-:W-:Y:S02]  /*9830*/  IMAD R42, R2, R7, R42 ;  /* 0x00000007022a7224 */ /* 0x000fe400078e022a */
[----:B------:R-:W-:Y:S02]  /*9840*/  IMAD.MOV R6, RZ, RZ, -R6 ;  /* 0x000000ffff067224 */ /* 0x000fe400078e0a06 */
[----:B------:R-:W-:Y:S01]  /*9850*/  IMAD.HI.U32 R7, R61, R39, RZ ;  /* 0x000000273d077227 */ /* 0x000fe200078e00ff */
[----:B------:R-:W-:-:S03]  /*9860*/  IABS R47, R47 ;  /* 0x0000002f002f7213 */ /* 0x000fc60000000000 */
[C---:B------:R-:W-:Y:S02]  /*9870*/  IMAD R41, R2.reuse, R8, R41 ;  /* 0x0000000802297224 */ /* 0x040fe400078e0229 */
[----:B------:R-:W-:Y:S02]  /*9880*/  IMAD R46, R2, R6, R46 ;  /* 0x00000006022e7224 */ /* 0x000fe400078e022e */
[----:B------:R-:W-:-:S04]  /*9890*/  IMAD.HI.U32 R8, R61, R38, RZ ;  /* 0x000000263d087227 */ /* 0x000fc800078e00ff */
[----:B------:R-:W-:Y:S02]  /*98a0*/  IMAD.MOV R7, RZ, RZ, -R7 ;  /* 0x000000ffff077224 */ /* 0x000fe400078e0a07 */
[----:B------:R-:W-:-:S04]  /*98b0*/  IMAD.HI.U32 R6, R61, R43, RZ ;  /* 0x0000002b3d067227 */ /* 0x000fc800078e00ff */
[----:B------:R-:W-:Y:S02]  /*98c0*/  IMAD.MOV R8, RZ, RZ, -R8 ;  /* 0x000000ffff087224 */ /* 0x000fe400078e0a08 */
[----:B------:R-:W-:Y:S02]  /*98d0*/  IMAD R39, R2, R7, R39 ;  /* 0x0000000702277224 */ /* 0x000fe400078e0227 */
[----:B------:R-:W-:Y:S02]  /*98e0*/  IMAD.MOV R6, RZ, RZ, -R6 ;  /* 0x000000ffff067224 */ /* 0x000fe400078e0a06 */
[----:B------:R-:W-:-:S04]  /*98f0*/  IMAD.HI.U32 R7, R61, R35, RZ ;  /* 0x000000233d077227 */ /* 0x000fc800078e00ff */
[----:B------:R-:W-:-:S04]  /*9900*/  IMAD.HI.U32 R9, R61, R47, RZ ;  /* 0x0000002f3d097227 */ /* 0x000fc800078e00ff */
[C---:B------:R-:W-:Y:S02]  /*9910*/  IMAD R38, R2.reuse, R8, R38 ;  /* 0x0000000802267224 */ /* 0x040fe400078e0226 */
[----:B------:R-:W-:Y:S02]  /*9920*/  IMAD R43, R2, R6, R43 ;  /* 0x00000006022b7224 */ /* 0x000fe400078e022b */
[----:B------:R-:W-:-:S04]  /*9930*/  IMAD.HI.U32 R8, R61, R34, RZ ;  /* 0x000000223d087227 */ /* 0x000fc800078e00ff */
[----:B------:R-:W-:Y:S02]  /*9940*/  IMAD.MOV R7, RZ, RZ, -R7 ;  /* 0x000000ffff077224 */ /* 0x000fe400078e0a07 */
[----:B------:R-:W-:Y:S02]  /*9950*/  IMAD.MOV R9, RZ, RZ, -R9 ;  /* 0x000000ffff097224 */ /* 0x000fe400078e0a09 */
[----:B------:R-:W-:Y:S01]  /*9960*/  IMAD.HI.U32 R6, R61, R40, RZ ;  /* 0x000000283d067227 */ /* 0x000fe200078e00ff */
[----:B------:R-:W-:-:S03]  /*9970*/  IABS R36, R36 ;  /* 0x0000002400247213 */ /* 0x000fc60000000000 */
[----:B------:R-:W-:Y:S02]  /*9980*/  IMAD.MOV R8, RZ, RZ, -R8 ;  /* 0x000000ffff087224 */ /* 0x000fe400078e0a08 */
[C---:B------:R-:W-:Y:S02]  /*9990*/  IMAD R35, R2.reuse, R7, R35 ;  /* 0x0000000702237224 */ /* 0x040fe400078e0223 */
        /* <DEDUP_REMOVED lines=9> */
[----:B------:R-:W-:-:S04]  /*9a30*/  IMAD.HI.U32 R6, R61, R36, RZ ;  /* 0x000000243d067227 */ /* 0x000fc800078e00ff */
[----:B------:R-:W-:Y:S02]  /*9a40*/  IMAD.MOV R8, RZ, RZ, -R8 ;  /* 0x000000ffff087224 */ /* 0x000fe400078e0a08 */
[C---:B------:R-:W-:Y:S02]  /*9a50*/  IMAD R30, R2.reuse, R7, R30 ;  /* 0x00000007021e7224 */ /* 0x040fe400078e021e */
[----:B------:R-:W-:Y:S02]  /*9a60*/  IMAD R37, R2, R9, R37 ;  /* 0x0000000902257224 */ /* 0x000fe400078e0225 */
[----:B------:R-:W-:Y:S02]  /*9a70*/  IMAD.MOV R6, RZ, RZ, -R6 ;  /* 0x000000ffff067224 */ /* 0x000fe400078e0a06 */
[----:B------:R-:W-:Y:S01]  /*9a80*/  IMAD.HI.U32 R7, R61, R27, RZ ;  /* 0x0000001b3d077227 */ /* 0x000fe200078e00ff */
[----:B---3--:R-:W-:-:S03]  /*9a90*/  IABS R22, R22 ;  /* 0x0000001600167213 */ /* 0x008fc60000000000 */
[----:B------:R-:W-:-:S04]  /*9aa0*/  IMAD.HI.U32 R9, R61, R33, RZ ;  /* 0x000000213d097227 */ /* 0x000fc800078e00ff */
[C---:B------:R-:W-:Y:S02]  /*9ab0*/  IMAD R31, R2.reuse, R8, R31 ;  /* 0x00000008021f7224 */ /* 0x040fe400078e021f */
[----:B------:R-:W-:Y:S02]  /*9ac0*/  IMAD R36, R2, R6, R36 ;  /* 0x0000000602247224 */ /* 0x000fe400078e0224 */
[----:B------:R-:W-:Y:S02]  /*9ad0*/  IMAD.MOV R8, RZ, RZ, -R7 ;  /* 0x000000ffff087224 */ /* 0x000fe400078e0a07 */
[----:B------:R-:W-:Y:S02]  /*9ae0*/  IMAD.MOV R9, RZ, RZ, -R9 ;  /* 0x000000ffff097224 */ /* 0x000fe400078e0a09 */
[----:B------:R-:W-:-:S04]  /*9af0*/  IMAD.HI.U32 R6, R61, R32, RZ ;  /* 0x000000203d067227 */ /* 0x000fc800078e00ff */
[C---:B------:R-:W-:Y:S02]  /*9b00*/  IMAD R27, R2.reuse, R8, R27 ;  /* 0x00000008021b7224 */ /* 0x040fe400078e021b */
[----:B------:R-:W-:Y:S02]  /*9b10*/  IMAD R33, R2, R9, R33 ;  /* 0x0000000902217224 */ /* 0x000fe400078e0221 */
[----:B------:R-:W-:Y:S02]  /*9b20*/  IMAD.MOV R6, RZ, RZ, -R6 ;  /* 0x000000ffff067224 */ /* 0x000fe400078e0a06 */
[----:B------:R-:W-:-:S04]  /*9b30*/  IMAD.HI.U32 R8, R61, R22, RZ ;  /* 0x000000163d087227 */ /* 0x000fc800078e00ff */
[----:B------:R-:W-:-:S04]  /*9b40*/  IMAD.HI.U32 R9, R61, R29, RZ ;  /* 0x0000001d3d097227 */ /* 0x000fc800078e00ff */
[C---:B------:R-:W-:Y:S02]  /*9b50*/  IMAD R32, R2.reuse, R6, R32 ;  /* 0x0000000602207224 */ /* 0x040fe400078e0220 */
[----:B------:R-:W-:Y:S02]  /*9b60*/  IMAD.MOV R8, RZ, RZ, -R8 ;  /* 0x000000ffff087224 */ /* 0x000fe400078e0a08 */
[----:B------:R-:W-:Y:S02]  /*9b70*/  IMAD.MOV R6, RZ, RZ, -R9 ;  /* 0x000000ffff067224 */ /* 0x000fe400078e0a09 */
[C---:B------:R-:W-:Y:S01]  /*9b80*/  IMAD R22, R2.reuse, R8, R22 ;  /* 0x0000000802167224 */ /* 0x040fe200078e0216 */
[----:B------:R-:W-:Y:S02]  /*9b90*/  IABS R23, R23 ;  /* 0x0000001700177213 */ /* 0x000fe40000000000 */
[----:B------:R-:W-:Y:S02]  /*9ba0*/  IABS R15, R15 ;  /* 0x0000000f000f7213 */ /* 0x000fe40000000000 */
[----:B------:R-:W-:Y:S01]  /*9bb0*/  IABS R18, R18 ;  /* 0x0000001200127213 */ /* 0x000fe20000000000 */
[----:B------:R-:W-:-:S02]  /*9bc0*/  IMAD R29, R2, R6, R29 ;  /* 0x00000006021d7224 */ /* 0x000fc400078e021d */
[----:B------:R-:W-:Y:S01]  /*9bd0*/  IMAD.HI.U32 R6, R61, R28, RZ ;  /* 0x0000001c3d067227 */ /* 0x000fe200078e00ff */
[----:B------:R-:W-:-:S03]  /*9be0*/  IABS R14, R14 ;  /* 0x0000000e000e7213 */ /* 0x000fc60000000000 */
[----:B------:R-:W-:Y:S02]  /*9bf0*/  IMAD.MOV R6, RZ, RZ, -R6 ;  /* 0x000000ffff067224 */ /* 0x000fe400078e0a06 */
[----:B------:R-:W-:Y:S01]  /*9c00*/  IMAD.HI.U32 R10, R61, R26, RZ ;  /* 0x0000001a3d0a7227 */ /* 0x000fe200078e00ff */
[----:B------:R-:W-:-:S03]  /*9c10*/  IABS R16, R16 ;  /* 0x0000001000107213 */ /* 0x000fc60000000000 */
[----:B------:R-:W-:Y:S02]  /*9c20*/  IMAD R28, R2, R6, R28 ;  /* 0x00000006021c7224 */ /* 0x000fe400078e021c */
[----:B------:R-:W-:Y:S01]  /*9c30*/  IMAD.MOV R6, RZ, RZ, -R10 ;  /* 0x000000ffff067224 */ /* 0x000fe200078e0a0a */
[----:B------:R-:W-:Y:S02]  /*9c40*/  IABS R10, R53 ;  /* 0x00000035000a7213 */ /* 0x000fe40000000000 */
[----:B------:R-:W3:Y:S01]  /*9c50*/  LDL R53, [R1+0x2854] ;  /* 0x0028540001357983 */ /* 0x000ee20000100800 */
[----:B------:R-:W-:Y:S02]  /*9c60*/  IABS R12, R12 ;  /* 0x0000000c000c7213 */ /* 0x000fe40000000000 */
[----:B-----5:R-:W-:Y:S02]  /*9c70*/  IABS R25, R21 ;  /* 0x0000001500197213 */ /* 0x020fe40000000000 */
[----:B------:R-:W5:Y:S01]  /*9c80*/  LDL R21, [R1+0x28a0] ;  /* 0x0028a00001157983 */ /* 0x000f620000100800 */
[----:B----4-:R-:W-:-:S02]  /*9c90*/  IABS R19, R19 ;  /* 0x0000001300137213 */ /* 0x010fc40000000000 */
[----:B------:R-:W-:-:S04]  /*9ca0*/  IMAD.HI.U32 R9, R61, R25, RZ ;  /* 0x000000193d097227 */ /* 0x000fc800078e00ff */
[----:B------:R-:W-:-:S04]  /*9cb0*/  IMAD.HI.U32 R8, R61, R19, RZ ;  /* 0x000000133d087227 */ /* 0x000fc800078e00ff */
[----:B------:R-:W-:Y:S02]  /*9cc0*/  IMAD.MOV R7, RZ, RZ, -R9 ;  /* 0x000000ffff077224 */ /* 0x000fe400078e0a09 */
[----:B------:R-:W-:Y:S02]  /*9cd0*/  IMAD.MOV R8, RZ, RZ, -R8 ;  /* 0x000000ffff087224 */ /* 0x000fe400078e0a08 */
[----:B------:R-:W-:Y:S02]  /*9ce0*/  IMAD R25, R2, R7, R25 ;  /* 0x0000000702197224 */ /* 0x000fe400078e0219 */
[----:B------:R-:W-:Y:S01]  /*9cf0*/  IMAD.HI.U32 R7, R61, R23, RZ ;  /* 0x000000173d077227 */ /* 0x000fe200078e00ff */
[----:B--2---:R-:W-:-:S03]  /*9d00*/  IABS R20, R20 ;  /* 0x0000001400147213 */ /* 0x004fc60000000000 */
        /* <DEDUP_REMOVED lines=17> */
[C---:B------:R-:W-:Y:S01]  /*9e20*/  IMAD R11, R2.reuse, R8, R11 ;  /* 0x00000008020b7224 */ /* 0x040fe200078e020b */
[----:B------:R-:W-:Y:S01]  /*9e30*/  IABS R8, R55 ;  /* 0x0000003700087213 */ /* 0x000fe20000000000 */
[C---:B------:R-:W-:Y:S01]  /*9e40*/  IMAD R14, R2.reuse, R9, R14 ;  /* 0x00000009020e7224 */ /* 0x040fe200078e020e */
[----:B------:R-:W-:Y:S01]  /*9e50*/  IABS R9, R54 ;  /* 0x0000003600097213 */ /* 0x000fe20000000000 */
[----:B------:R-:W-:Y:S01]  /*9e60*/  IMAD.MOV R7, RZ, RZ, -R7 ;  /* 0x000000ffff077224 */ /* 0x000fe200078e0a07 */
[----:B------:R-:W2:Y:S04]  /*9e70*/  LDL R55, [R1+0x284c] ;  /* 0x00284c0001377983 */ /* 0x000ea80000100800 */
[----:B------:R-:W4:Y:S01]  /*9e80*/  LDL R54, [R1+0x2850] ;  /* 0x0028500001367983 */ /* 0x000f220000100800 */
[----:B------:R-:W-:-:S02]  /*9e90*/  IMAD R16, R2, R7, R16 ;  /* 0x0000000702107224 */ /* 0x000fc400078e0210 */
[----:B------:R-:W-:-:S04]  /*9ea0*/  IMAD.HI.U32 R7, R61, R12, RZ ;  /* 0x0000000c3d077227 */ /* 0x000fc800078e00ff */
[----:B------:R-:W-:-:S04]  /*9eb0*/  IMAD.MOV R7, RZ, RZ, -R7 ;  /* 0x000000ffff077224 */ /* 0x000fc800078e0a07 */
[C---:B------:R-:W-:Y:S01]  /*9ec0*/  IMAD R12, R2.reuse, R7, R12 ;  /* 0x00000007020c7224 */ /* 0x040fe200078e020c */
[----:B------:R-:W-:Y:S02]  /*9ed0*/  IABS R7, R59 ;  /* 0x0000003b00077213 */ /* 0x000fe40000000000 */
[----:B------:R-:W4:Y:S01]  /*9ee0*/  LDL R59, [R1+0x2848] ;  /* 0x00284800013b7983 */ /* 0x000f220000100800 */
[C---:B------:R-:W-:Y:S02]  /*9ef0*/  ISETP.GT.U32.AND P4, PT, R2.reuse, R49, PT ;  /* 0x000000310200720c */ /* 0x040fe40003f84070 */
[C---:B------:R-:W-:Y:S02]  /*9f00*/  ISETP.GT.U32.AND P2, PT, R2.reuse, R48, PT ;  /* 0x000000300200720c */ /* 0x040fe40003f44070 */
[----:B------:R-:W-:-:S09]  /*9f10*/  ISETP.GT.U32.AND P3, PT, R2, R47, PT ;  /* 0x0000002f0200720c */ /* 0x000fd20003f64070 */
[--C-:B------:R-:W-:Y:S02]  /*9f20*/  @!P4 IMAD.IADD R49, R49, 0x1, -R2.reuse ;  /* 0x000000013131c824 */ /* 0x100fe400078e0a02 */
[----:B------:R-:W-:-:S03]  /*9f30*/  @!P2 IMAD.IADD R48, R48, 0x1, -R2 ;  /* 0x000000013030a824 */ /* 0x000fc600078e0a02 */
[C---:B------:R-:W-:Y:S02]  /*9f40*/  ISETP.GT.U32.AND P4, PT, R2.reuse, R49, PT ;  /* 0x000000310200720c */ /* 0x040fe40003f84070 */
[C---:B------:R-:W-:Y:S01]  /*9f50*/  ISETP.GT.U32.AND P2, PT, R2.reuse, R48, PT ;  /* 0x000000300200720c */ /* 0x040fe20003f44070 */
[----:B------:R-:W-:Y:S01]  /*9f60*/  @!P3 IMAD.IADD R47, R47, 0x1, -R2 ;  /* 0x000000012f2fb824 */ /* 0x000fe200078e0a02 */
[----:B------:R-:W-:Y:S01]  /*9f70*/  IABS R24, R24 ;  /* 0x0000001800187213 */ /* 0x000fe20000000000 */
[----:B------:R-:W-:-:S03]  /*9f80*/  IMAD R26, R2, R6, R26 ;  /* 0x00000006021a7224 */ /* 0x000fc600078e021a */
[----:B------:R-:W-:Y:S01]  /*9f90*/  ISETP.GT.U32.AND P3, PT, R2, R47, PT ;  /* 0x0000002f0200720c */ /* 0x000fe20003f64070 */
[----:B------:R-:W-:-:S04]  /*9fa0*/  IMAD.HI.U32 R6, R61, R24, RZ ;  /* 0x000000183d067227 */ /* 0x000fc800078e00ff */
[--C-:B------:R-:W-:Y:S01]  /*9fb0*/  @!P4 IMAD.IADD R49, R49, 0x1, -R2.reuse ;  /* 0x000000013131c824 */ /* 0x100fe200078e0a02 */
[----:B------:R-:W-:Y:S01]  /*9fc0*/  ISETP.GT.U32.AND P4, PT, R2, R46, PT ;  /* 0x0000002e0200720c */ /* 0x000fe20003f84070 */
[----:B------:R-:W-:Y:S01]  /*9fd0*/  @!P2 IMAD.IADD R48, R48, 0x1, -R2 ;  /* 0x000000013030a824 */ /* 0x000fe200078e0a02 */
[----:B------:R-:W-:Y:S01]  /*9fe0*/  ISETP.GT.U32.AND P2, PT, R2, R45, PT ;  /* 0x0000002d0200720c */ /* 0x000fe20003f44070 */
[----:B------:R-:W-:-:S04]  /*9ff0*/  IMAD.MOV R6, RZ, RZ, -R6 ;  /* 0x000000ffff067224 */ /* 0x000fc800078e0a06 */
[C---:B------:R-:W-:Y:S02]  /*a000*/  IMAD R24, R2.reuse, R6, R24 ;  /* 0x0000000602187224 */ /* 0x040fe400078e0218 */
[----:B------:R-:W-:Y:S01]  /*a010*/  @!P3 IMAD.IADD R47, R47, 0x1, -R2 ;  /* 0x000000012f2fb824 */ /* 0x000fe200078e0a02 */
[----:B------:R-:W-:-:S03]  /*a020*/  ISETP.GT.U32.AND P3, PT, R2, R44, PT ;  /* 0x0000002c0200720c */ /* 0x000fc60003f64070 */
[--C-:B------:R-:W-:Y:S01]  /*a030*/  @!P4 IMAD.IADD R46, R46, 0x1, -R2.reuse ;  /* 0x000000012e2ec824 */ /* 0x100fe200078e0a02 */
[----:B------:R-:W-:Y:S01]  /*a040*/  IABS R17, R17 ;  /* 0x0000001100117213 */ /* 0x000fe20000000000 */
[----:B------:R-:W-:-:S03]  /*a050*/  @!P2 IMAD.IADD R45, R45, 0x1, -R2 ;  /* 0x000000012d2da824 */ /* 0x000fc600078e0a02 */
[C---:B------:R-:W-:Y:S02]  /*a060*/  ISETP.GT.U32.AND P4, PT, R2.reuse, R46, PT ;  /* 0x0000002e0200720c */ /* 0x040fe40003f84070 */
[----:B------:R-:W-:Y:S02]  /*a070*/  ISETP.GT.U32.AND P2, PT, R2, R45, PT ;  /* 0x0000002d0200720c */ /* 0x000fe40003f44070 */
[----:B------:R-:W-:Y:S01]  /*a080*/  IABS R13, R13 ;  /* 0x0000000d000d7213 */ /* 0x000fe20000000000 */
[----:B------:R-:W-:-:S05]  /*a090*/  @!P3 IMAD.IADD R44, R44, 0x1, -R2 ;  /* 0x000000012c2cb824 */ /* 0x000fca00078e0a02 */
[----:B------:R-:W-:-:S03]  /*a0a0*/  ISETP.GT.U32.AND P3, PT, R2, R44, PT ;  /* 0x0000002c0200720c */ /* 0x000fc60003f64070 */
[--C-:B------:R-:W-:Y:S01]  /*a0b0*/  @!P4 IMAD.IADD R46, R46, 0x1, -R2.reuse ;  /* 0x000000012e2ec824 */ /* 0x100fe200078e0a02 */
[C---:B------:R-:W-:Y:S01]  /*a0c0*/  ISETP.GT.U32.AND P4, PT, R2.reuse, R43, PT ;  /* 0x0000002b0200720c */ /* 0x040fe20003f84070 */
[----:B------:R-:W-:Y:S01]  /*a0d0*/  @!P2 IMAD.IADD R45, R45, 0x1, -R2 ;  /* 0x000000012d2da824 */ /* 0x000fe200078e0a02 */
[----:B------:R-:W-:Y:S01]  /*a0e0*/  ISETP.GT.U32.AND P2, PT, R2, R42, PT ;  /* 0x0000002a0200720c */ /* 0x000fe20003f44070 */
[----:B------:R-:W-:-:S04]  /*a0f0*/  IMAD.HI.U32 R50, R61, R7, RZ ;  /* 0x000000073d327227 */ /* 0x000fc800078e00ff */
[----:B------:R-:W-:Y:S02]  /*a100*/  IMAD.MOV R50, RZ, RZ, -R50 ;  /* 0x000000ffff327224 */ /* 0x000fe400078e0a32 */
[----:B------:R-:W-:Y:S01]  /*a110*/  @!P3 IMAD.IADD R44, R44, 0x1, -R2 ;  /* 0x000000012c2cb824 */ /* 0x000fe200078e0a02 */
[----:B------:R-:W-:-:S03]  /*a120*/  ISETP.GT.U32.AND P3, PT, R2, R41, PT ;  /* 0x000000290200720c */ /* 0x000fc60003f64070 */
[--C-:B------:R-:W-:Y:S02]  /*a130*/  @!P4 IMAD.IADD R43, R43, 0x1, -R2.reuse ;  /* 0x000000012b2bc824 */ /* 0x100fe400078e0a02 */
[----:B------:R-:W-:Y:S02]  /*a140*/  @!P2 IMAD.IADD R42, R42, 0x1, -R2 ;  /* 0x000000012a2aa824 */ /* 0x000fe400078e0a02 */
[C---:B------:R-:W-:Y:S01]  /*a150*/  IMAD R7, R2.reuse, R50, R7 ;  /* 0x0000003202077224 */ /* 0x040fe200078e0207 */
[C---:B------:R-:W-:Y:S01]  /*a160*/  ISETP.GT.U32.AND P4, PT, R2.reuse, R43, PT ;  /* 0x0000002b0200720c */ /* 0x040fe20003f84070 */
[----:B------:R-:W-:Y:S02]  /*a170*/  IMAD.MOV.U32 R50, RZ, RZ, R5 ;  /* 0x000000ffff327224 */ /* 0x000fe400078e0005 */
[----:B------:R-:W-:Y:S01]  /*a180*/  IMAD.HI.U32 R51, R61, R8, RZ ;  /* 0x000000083d337227 */ /* 0x000fe200078e00ff */
[----:B------:R-:W-:-:S03]  /*a190*/  ISETP.GT.U32.AND P2, PT, R2, R42, PT ;  /* 0x0000002a0200720c */ /* 0x000fc60003f44070 */
[----:B------:R-:W-:Y:S02]  /*a1a0*/  @!P1 IMAD.MOV R50, RZ, RZ, -R50 ;  /* 0x000000ffff329224 */ /* 0x000fe400078e0a32 */
[----:B------:R-:W-:Y:S02]  /*a1b0*/  IMAD.MOV R51, RZ, RZ, -R51 ;  /* 0x000000ffff337224 */ /* 0x000fe400078e0a33 */
[----:B------:R-:W-:Y:S01]  /*a1c0*/  @!P3 IMAD.IADD R41, R41, 0x1, -R2 ;  /* 0x000000012929b824 */ /* 0x000fe200078e0a02 */
[----:B------:R2:W-:Y:S01]  /*a1d0*/  STL [R1+0xbc], R50 ;  /* 0x0000bc3201007387 */ /* 0x0005e20000100800 */
[C---:B------:R-:W-:Y:S02]  /*a1e0*/  IMAD R8, R2.reuse, R51, R8 ;  /* 0x0000003302087224 */ /* 0x040fe400078e0208 */
[--C-:B------:R-:W-:Y:S01]  /*a1f0*/  @!P4 IMAD.IADD R43, R43, 0x1, -R2.reuse ;  /* 0x000000012b2bc824 */ /* 0x100fe200078e0a02 */
[C---:B------:R-:W-:Y:S02]  /*a200*/  ISETP.GT.U32.AND P3, PT, R2.reuse, R41, PT ;  /* 0x000000290200720c */ /* 0x040fe40003f64070 */
[----:B------:R-:W-:Y:S01]  /*a210*/  ISETP.GT.U32.AND P4, PT, R2, R40, PT ;  /* 0x000000280200720c */ /* 0x000fe20003f84070 */
[----:B------:R-:W-:Y:S01]  /*a220*/  @!P2 IMAD.IADD R42, R42, 0x1, -R2 ;  /* 0x000000012a2aa824 */ /* 0x000fe200078e0a02 */
[----:B------:R-:W-:Y:S01]  /*a230*/  ISETP.GT.U32.AND P2, PT, R2, R39, PT ;  /* 0x000000270200720c */ /* 0x000fe20003f44070 */
[----:B------:R-:W-:-:S04]  /*a240*/  IMAD.MOV.U32 R52, RZ, RZ, R4 ;  /* 0x000000ffff347224 */ /* 0x000fc800078e0004 */
[----:B------:R-:W-:-:S04]  /*a250*/  @!P6 IMAD.MOV R52, RZ, RZ, -R52 ;  /* 0x000000ffff34e224 */ /* 0x000fc800078e0a34 */
[--C-:B------:R-:W-:Y:S01]  /*a260*/  @!P3 IMAD.IADD R41, R41, 0x1, -R2.reuse ;  /* 0x000000012929b824 */ /* 0x100fe200078e0a02 */
[----:B------:R-:W-:Y:S01]  /*a270*/  ISETP.GT.U32.AND P3, PT, R2, R38, PT ;  /* 0x000000260200720c */ /* 0x000fe20003f64070 */
[--C-:B------:R-:W-:Y:S02]  /*a280*/  @!P4 IMAD.IADD R40, R40, 0x1, -R2.reuse ;  /* 0x000000012828c824 */ /* 0x100fe400078e0a02 */
[----:B------:R-:W-:-:S03]  /*a290*/  @!P2 IMAD.IADD R39, R39, 0x1, -R2 ;  /* 0x000000012727a824 */ /* 0x000fc600078e0a02 */
[C---:B------:R-:W-:Y:S02]  /*a2a0*/  ISETP.GT.U32.AND P4, PT, R2.reuse, R40, PT ;  /* 0x000000280200720c */ /* 0x040fe40003f84070 */
[----:B------:R-:W-:-:S05]  /*a2b0*/  ISETP.GT.U32.AND P2, PT, R2, R39, PT ;  /* 0x000000270200720c */ /* 0x000fca0003f44070 */
[----:B------:R-:W-:Y:S01]  /*a2c0*/  @!P3 IMAD.IADD R38, R38, 0x1, -R2 ;  /* 0x000000012626b824 */ /* 0x000fe200078e0a02 */
[----:B-----5:R-:W-:-:S05]  /*a2d0*/  IABS R21, R21 ;  /* 0x0000001500157213 */ /* 0x020fca0000000000 */
[----:B------:R-:W-:-:S04]  /*a2e0*/  IMAD.HI.U32 R6, R61, R21, RZ ;  /* 0x000000153d067227 */ /* 0x000fc800078e00ff */
[----:B------:R-:W-:-:S04]  /*a2f0*/  IMAD.MOV R6, RZ, RZ, -R6 ;  /* 0x000000ffff067224 */ /* 0x000fc800078e0a06 */
[----:B------:R-:W-:Y:S02]  /*a300*/  IMAD R21, R2, R6, R21 ;  /* 0x0000000602157224 */ /* 0x000fe400078e0215 */
        /* <DEDUP_REMOVED lines=11> */
[----:B------:R-:W-:Y:S01]  /*a3c0*/  IMAD R9, R2, R6, R9 ;  /* 0x0000000602097224 */ /* 0x000fe200078e0209 */
[----:B---3--:R-:W-:-:S05]  /*a3d0*/  IABS R6, R53 ;  /* 0x0000003500067213 */ /* 0x008fca0000000000 */
[----:B------:R-:W-:-:S04]  /*a3e0*/  IMAD.HI.U32 R51, R61, R6, RZ ;  /* 0x000000063d337227 */ /* 0x000fc800078e00ff */
[----:B------:R-:W-:Y:S01]  /*a3f0*/  IMAD.MOV R51, RZ, RZ, -R51 ;  /* 0x000000ffff337224 */ /* 0x000fe200078e0a33 */
[----:B--2---:R-:W-:Y:S02]  /*a400*/  IABS R50, R55 ;  /* 0x0000003700327213 */ /* 0x004fe40000000000 */
[----:B----4-:R-:W-:-:S03]  /*a410*/  IABS R5, R54 ;  /* 0x0000003600057213 */ /* 0x010fc60000000000 */
[----:B------:R-:W-:Y:S02]  /*a420*/  IMAD.MOV.U32 R54, RZ, RZ, R50 ;  /* 0x000000ffff367224 */ /* 0x000fe400078e0032 */
[----:B------:R-:W-:Y:S02]  /*a430*/  IMAD R6, R2, R51, R6 ;  /* 0x0000003302067224 */ /* 0x000fe400078e0206 */
[----:B------:R-:W-:-:S04]  /*a440*/  IMAD.HI.U32 R50, R61, R5, RZ ;  /* 0x000000053d327227 */ /* 0x000fc800078e00ff */
[----:B------:R-:W-:-:S04]  /*a450*/  IMAD.HI.U32 R51, R61, R54, RZ ;  /* 0x000000363d337227 */ /* 0x000fc800078e00ff */
[----:B------:R-:W-:Y:S02]  /*a460*/  IMAD.MOV R50, RZ, RZ, -R50 ;  /* 0x000000ffff327224 */ /* 0x000fe400078e0a32 */
[----:B------:R-:W-:Y:S02]  /*a470*/  IMAD.MOV R53, RZ, RZ, -R51 ;  /* 0x000000ffff357224 */ /* 0x000fe400078e0a33 */
[C---:B------:R-:W-:Y:S01]  /*a480*/  IMAD R5, R2.reuse, R50, R5 ;  /* 0x0000003202057224 */ /* 0x040fe200078e0205 */
[----:B------:R-:W-:Y:S01]  /*a490*/  IABS R50, R59 ;  /* 0x0000003b00327213 */ /* 0x000fe20000000000 */
[----:B------:R-:W2:Y:S01]  /*a4a0*/  LDL R51, [R1+0x2844] ;  /* 0x0028440001337983 */ /* 0x000ea20000100800 */
[----:B------:R-:W-:-:S03]  /*a4b0*/  IMAD R4, R2, R53, R54 ;  /* 0x0000003502047224 */ /* 0x000fc600078e0236 */
[----:B------:R-:W3:Y:S04]  /*a4c0*/  LDL.LU R59, [R1+0x1050] ;  /* 0x00105000013b7983 */ /* 0x000ee80000300800 */
[----:B------:R0:W-:Y:S04]  /*a4d0*/  STL [R1+0xb8], R52 ;  /* 0x0000b83401007387 */ /* 0x0001e80000100800 */
[----:B0-----:R-:W4:Y:S04]  /*a4e0*/  LDL.LU R52, [R1+0x1054] ;  /* 0x0010540001347983 */ /* 0x001f280000300800 */
[----:B------:R-:W5:Y:S04]  /*a4f0*/  LDL.LU R53, [R1+0x1058] ;  /* 0x0010580001357983 */ /* 0x000f680000300800 */
[----:B------:R-:W3:Y:S01]  /*a500*/  LDL.LU R54, [R1+0x105c] ;  /* 0x00105c0001367983 */ /* 0x000ee20000300800 */
[----:B------:R-:W-:Y:S01]  /*a510*/  IMAD.MOV.U32 R55, RZ, RZ, R3 ;  /* 0x000000ffff377224 */ /* 0x000fe200078e0003 */
[----:B------:R-:W-:Y:S01]  /*a520*/  ISETP.GT.U32.AND P3, PT, R2, R38, PT ;  /* 0x000000260200720c */ /* 0x000fe20003f64070 */
[----:B------:R-:W-:Y:S01]  /*a530*/  @!P4 IMAD.IADD R40, R40, 0x1, -R2 ;  /* 0x000000012828c824 */ /* 0x000fe200078e0a02 */
[----:B------:R-:W-:Y:S01]  /*a540*/  ISETP.GT.U32.AND P4, PT, R2, R37, PT ;  /* 0x000000250200720c */ /* 0x000fe20003f84070 */
[----:B------:R-:W-:-:S02]  /*a550*/  @!P5 IMAD.MOV R55, RZ, RZ, -R55 ;  /* 0x000000ffff37d224 */ /* 0x000fc400078e0a37 */
[--C-:B------:R-:W-:Y:S01]  /*a560*/  @!P2 IMAD.IADD R39, R39, 0x1, -R2.reuse ;  /* 0x000000012727a824 */ /* 0x100fe200078e0a02 */
[----:B------:R-:W-:Y:S02]  /*a570*/  ISETP.GT.U32.AND P2, PT, R2, R36, PT ;  /* 0x000000240200720c */ /* 0x000fe40003f44070 */
[----:B------:R0:W-:Y:S04]  /*a580*/  STL [R1+0xb4], R55 ;  /* 0x0000b43701007387 */ /* 0x0001e80000100800 */
[----:B0-----:R-:W3:Y:S01]  /*a590*/  LDL.LU R55, [R1+0x1060] ;  /* 0x0010600001377983 */ /* 0x001ee20000300800 */
[--C-:B------:R-:W-:Y:S01]  /*a5a0*/  @!P3 IMAD.IADD R38, R38, 0x1, -R2.reuse ;  /* 0x000000012626b824 */ /* 0x100fe200078e0a02 */
[----:B------:R-:W-:Y:S01]  /*a5b0*/  ISETP.GT.U32.AND P3, PT, R2, R35, PT ;  /* 0x000000230200720c */ /* 0x000fe20003f64070 */
[----:B------:R-:W-:-:S04]  /*a5c0*/  @!P4 IMAD.IADD R37, R37, 0x1, -R2 ;  /* 0x000000012525c824 */ /* 0x000fc800078e0a02 */
[----:B------:R-:W-:Y:S01]  /*a5d0*/  @!P2 IMAD.IADD R36, R36, 0x1, -R2 ;  /* 0x000000012424a824 */ /* 0x000fe200078e0a02 */
[----:B------:R-:W-:-:S04]  /*a5e0*/  ISETP.GT.U32.AND P4, PT, R2, R37, PT ;  /* 0x000000250200720c */ /* 0x000fc80003f84070 */
[----:B------:R-:W-:-:S03]  /*a5f0*/  ISETP.GT.U32.AND P2, PT, R2, R36, PT ;  /* 0x000000240200720c */ /* 0x000fc60003f44070 */
[----:B------:R-:W-:-:S05]  /*a600*/  @!P3 IMAD.IADD R35, R35, 0x1, -R2 ;  /* 0x000000012323b824 */ /* 0x000fca00078e0a02 */
[C---:B------:R-:W-:Y:S01]  /*a610*/  ISETP.GT.U32.AND P3, PT, R2.reuse, R35, PT ;  /* 0x000000230200720c */ /* 0x040fe20003f64070 */
[----:B------:R-:W-:Y:S01]  /*a620*/  @!P4 IMAD.IADD R37, R37, 0x1, -R2 ;  /* 0x000000012525c824 */ /* 0x000fe200078e0a02 */
[----:B------:R-:W-:-:S03]  /*a630*/  ISETP.GT.U32.AND P4, PT, R2, R34, PT ;  /* 0x000000220200720c */ /* 0x000fc60003f84070 */
[----:B------:R-:W-:Y:S01]  /*a640*/  @!P2 IMAD.IADD R36, R36, 0x1, -R2 ;  /* 0x000000012424a824 */ /* 0x000fe200078e0a02 */
[----:B------:R-:W-:-:S07]  /*a650*/  ISETP.GT.U32.AND P2, PT, R2, R33, PT ;  /* 0x000000210200720c */ /* 0x000fce0003f44070 */
[--C-:B------:R-:W-:Y:S01]  /*a660*/  @!P3 IMAD.IADD R35, R35, 0x1, -R2.reuse ;  /* 0x000000012323b824 */ /* 0x100fe200078e0a02 */
[----:B------:R-:W-:Y:S01]  /*a670*/  ISETP.GT.U32.AND P3, PT, R2, R32, PT ;  /* 0x000000200200720c */ /* 0x000fe20003f64070 */
[----:B------:R-:W-:-:S04]  /*a680*/  @!P4 IMAD.IADD R34, R34, 0x1, -R2 ;  /* 0x000000012222c824 */ /* 0x000fc800078e0a02 */
[----:B------:R-:W-:Y:S01]  /*a690*/  @!P2 IMAD.IADD R33, R33, 0x1, -R2 ;  /* 0x000000012121a824 */ /* 0x000fe200078e0a02 */
[----:B------:R-:W-:-:S04]  /*a6a0*/  ISETP.GT.U32.AND P4, PT, R2, R34, PT ;  /* 0x000000220200720c */ /* 0x000fc80003f84070 */
[----:B------:R-:W-:-:S03]  /*a6b0*/  ISETP.GT.U32.AND P2, PT, R2, R33, PT ;  /* 0x000000210200720c */ /* 0x000fc60003f44070 */
[----:B------:R-:W-:-:S05]  /*a6c0*/  @!P3 IMAD.IADD R32, R32, 0x1, -R2 ;  /* 0x000000012020b824 */ /* 0x000fca00078e0a02 */
[----:B------:R-:W-:Y:S01]  /*a6d0*/  ISETP.GT.U32.AND P3, PT, R2, R32, PT ;  /* 0x000000200200720c */ /* 0x000fe20003f64070 */
        /* <DEDUP_REMOVED lines=53> */
[C---:B------:R-:W-:Y:S01]  /*aa30*/  ISETP.GT.U32.AND P3, PT, R2.reuse, R17, PT ;  /* 0x000000110200720c */ /* 0x040fe20003f64070 */
[----:B------:R-:W-:Y:S01]  /*aa40*/  @!P4 IMAD.IADD R19, R19, 0x1, -R2 ;  /* 0x000000011313c824 */ /* 0x000fe200078e0a02 */
[----:B------:R-:W-:-:S03]  /*aa50*/  ISETP.GT.U32.AND P4, PT, R2, R16, PT ;  /* 0x000000100200720c */ /* 0x000fc60003f84070 */
[----:B------:R-:W-:Y:S01]  /*aa60*/  @!P2 IMAD.IADD R18, R18, 0x1, -R2 ;  /* 0x000000011212a824 */ /* 0x000fe200078e0a02 */
[----:B------:R-:W-:-:S04]  /*aa70*/  ISETP.GT.U32.AND P2, PT, R2, R19, PT ;  /* 0x000000130200720c */ /* 0x000fc80003f44070 */
[----:B------:R-:W-:-:S03]  /*aa80*/  ISETP.GT.U32.AND P1, PT, R2, R18, PT ;  /* 0x000000120200720c */ /* 0x000fc60003f24070 */
[--C-:B------:R-:W-:Y:S02]  /*aa90*/  @!P3 IMAD.IADD R17, R17, 0x1, -R2.reuse ;  /* 0x000000011111b824 */ /* 0x100fe400078e0a02 */
[----:B------:R-:W-:-:S03]  /*aaa0*/  @!P4 IMAD.IADD R16, R16, 0x1, -R2 ;  /* 0x000000011010c824 */ /* 0x000fc600078e0a02 */
[C---:B------:R-:W-:Y:S01]  /*aab0*/  ISETP.GT.U32.AND P3, PT, R2.reuse, R17, PT ;  /* 0x000000110200720c */ /* 0x040fe20003f64070 */
[--C-:B------:R-:W-:Y:S01]  /*aac0*/  @!P2 IMAD.IADD R19, R19, 0x1, -R2.reuse ;  /* 0x000000011313a824 */ /* 0x100fe200078e0a02 */
[C---:B------:R-:W-:Y:S02]  /*aad0*/  ISETP.GT.U32.AND P4, PT, R2.reuse, R16, PT ;  /* 0x000000100200720c */ /* 0x040fe40003f84070 */
[----:B------:R-:W-:Y:S01]  /*aae0*/  ISETP.GT.U32.AND P2, PT, R2, R15, PT ;  /* 0x0000000f0200720c */ /* 0x000fe20003f44070 */
[----:B------:R-:W-:Y:S01]  /*aaf0*/  @!P1 IMAD.IADD R18, R18, 0x1, -R2 ;  /* 0x0000000112129824 */ /* 0x000fe200078e0a02 */
[----:B------:R-:W-:-:S07]  /*ab00*/  ISETP.GT.U32.AND P1, PT, R2, R14, PT ;  /* 0x0000000e0200720c */ /* 0x000fce0003f24070 */
[--C-:B------:R-:W-:Y:S01]  /*ab10*/  @!P3 IMAD.IADD R17, R17, 0x1, -R2.reuse ;  /* 0x000000011111b824 */ /* 0x100fe200078e0a02 */
[----:B------:R-:W-:Y:S01]  /*ab20*/  ISETP.GT.U32.AND P3, PT, R2, R13, PT ;  /* 0x0000000d0200720c */ /* 0x000fe20003f64070 */
[--C-:B------:R-:W-:Y:S01]  /*ab30*/  @!P4 IMAD.IADD R16, R16, 0x1, -R2.reuse ;  /* 0x000000011010c824 */ /* 0x100fe200078e0a02 */
[C---:B------:R-:W-:Y:S01]  /*ab40*/  ISETP.GT.U32.AND P4, PT, R2.reuse, R12, PT ;  /* 0x0000000c0200720c */ /* 0x040fe20003f84070 */
[--C-:B------:R-:W-:Y:S01]  /*ab50*/  @!P2 IMAD.IADD R15, R15, 0x1, -R2.reuse ;  /* 0x000000010f0fa824 */ /* 0x100fe200078e0a02 */
[----:B------:R-:W-:Y:S01]  /*ab60*/  ISETP.GT.U32.AND P2, PT, R2, R11, PT ;  /* 0x0000000b0200720c */ /* 0x000fe20003f44070 */
[----:B------:R-:W-:Y:S01]  /*ab70*/  @!P1 IMAD.IADD R14, R14, 0x1, -R2 ;  /* 0x000000010e0e9824 */ /* 0x000fe200078e0a02 */
[----:B------:R-:W-:-:S07]  /*ab80*/  ISETP.GT.U32.AND P1, PT, R2, R10, PT ;  /* 0x0000000a0200720c */ /* 0x000fce0003f24070 */
[--C-:B------:R-:W-:Y:S02]  /*ab90*/  @!P3 IMAD.IADD R13, R13, 0x1, -R2.reuse ;  /* 0x000000010d0db824 */ /* 0x100fe400078e0a02 */
[--C-:B------:R-:W-:Y:S02]  /*aba0*/  @!P4 IMAD.IADD R12, R12, 0x1, -R2.reuse ;  /* 0x000000010c0cc824 */ /* 0x100fe400078e0a02 */
[--C-:B------:R-:W-:Y:S01]  /*abb0*/  @!P2 IMAD.IADD R11, R11, 0x1, -R2.reuse ;  /* 0x000000010b0ba824 */ /* 0x100fe200078e0a02 */
[----:B------:R-:W-:Y:S01]  /*abc0*/  ISETP.GT.U32.AND P4, PT, R2, R13, PT ;  /* 0x0000000d0200720c */ /* 0x000fe20003f84070 */
[----:B------:R-:W-:Y:S01]  /*abd0*/  @!P1 IMAD.IADD R10, R10, 0x1, -R2 ;  /* 0x000000010a0a9824 */ /* 0x000fe200078e0a02 */
[C---:B------:R-:W-:Y:S02]  /*abe0*/  ISETP.GT.U32.AND P2, PT, R2.reuse, R12, PT ;  /* 0x0000000c0200720c */ /* 0x040fe40003f44070 */
[C---:B------:R-:W-:Y:S01]  /*abf0*/  ISETP.GT.U32.AND P1, PT, R2.reuse, R11, PT ;  /* 0x0000000b0200720c */ /* 0x040fe20003f24070 */
[----:B------:R-:W-:Y:S01]  /*ac00*/  IMAD.HI.U32 R3, R61, R50, RZ ;  /* 0x000000323d037227 */ /* 0x000fe200078e00ff */
[----:B------:R-:W-:-:S07]  /*ac10*/  ISETP.GT.U32.AND P6, PT, R2, R15, PT ;  /* 0x0000000f0200720c */ /* 0x000fce0003fc4070 */
[--C-:B------:R-:W-:Y:S01]  /*ac20*/  @!P4 IMAD.IADD R13, R13, 0x1, -R2.reuse ;  /* 0x000000010d0dc824 */ /* 0x100fe200078e0a02 */
[----:B------:R-:W-:Y:S01]  /*ac30*/  ISETP.GT.U32.AND P4, PT, R2, R7, PT ;  /* 0x000000070200720c */ /* 0x000fe20003f84070 */
[--C-:B------:R-:W-:Y:S01]  /*ac40*/  @!P2 IMAD.IADD R12, R12, 0x1, -R2.reuse ;  /* 0x000000010c0ca824 */ /* 0x100fe200078e0a02 */
[C---:B------:R-:W-:Y:S01]  /*ac50*/  ISETP.GT.U32.AND P2, PT, R2.reuse, R6, PT ;  /* 0x000000060200720c */ /* 0x040fe20003f44070 */
[----:B------:R-:W-:Y:S01]  /*ac60*/  @!P1 IMAD.IADD R11, R11, 0x1, -R2 ;  /* 0x000000010b0b9824 */ /* 0x000fe200078e0a02 */
[C---:B------:R-:W-:Y:S01]  /*ac70*/  ISETP.GT.U32.AND P1, PT, R2.reuse, R5, PT ;  /* 0x000000050200720c */ /* 0x040fe20003f24070 */
[----:B------:R-:W-:Y:S01]  /*ac80*/  IMAD.MOV R3, RZ, RZ, -R3 ;  /* 0x000000ffff037224 */ /* 0x000fe200078e0a03 */
[----:B------:R-:W-:-:S03]  /*ac90*/  ISETP.GT.U32.AND P5, PT, R2, R10, PT ;  /* 0x0000000a0200720c */ /* 0x000fc60003fa4070 */
[----:B------:R-:W-:Y:S01]  /*aca0*/  IMAD R3, R2, R3, R50 ;  /* 0x0000000302037224 */ /* 0x000fe200078e0232 */
[----:B--2---:R-:W-:Y:S02]  /*acb0*/  IABS R50, R51 ;  /* 0x0000003300327213 */ /* 0x004fe40000000000 */
[----:B------:R-:W2:Y:S01]  /*acc0*/  LDL.LU R51, [R1+0x1068] ;  /* 0x0010680001337983 */ /* 0x000ea20000300800 */
[--C-:B------:R-:W-:Y:S01]  /*acd0*/  @!P4 IMAD.IADD R7, R7, 0x1, -R2.reuse ;  /* 0x000000010707c824 */ /* 0x100fe200078e0a02 */
[----:B----4-:R-:W-:Y:S01]  /*ace0*/  ISETP.GE.AND P4, PT, R52, RZ, PT ;  /* 0x000000ff3400720c */ /* 0x010fe20003f86270 */
[--C-:B------:R-:W-:Y:S01]  /*acf0*/  @!P2 IMAD.IADD R6, R6, 0x1, -R2.reuse ;  /* 0x000000010606a824 */ /* 0x100fe200078e0a02 */
[----:B------:R-:W4:Y:S01]  /*ad00*/  LDL.LU R52, [R1+0x106c] ;  /* 0x00106c0001347983 */ /* 0x000f220000300800 */
[--C-:B------:R-:W-:Y:S01]  /*ad10*/  @!P1 IMAD.IADD R5, R5, 0x1, -R2.reuse ;  /* 0x0000000105059824 */ /* 0x100fe200078e0a02 */
[----:B-----5:R-:W-:Y:S01]  /*ad20*/  ISETP.GE.AND P2, PT, R53, RZ, PT ;  /* 0x000000ff3500720c */ /* 0x020fe20003f46270 */
[----:B------:R-:W-:Y:S01]  /*ad30*/  @!P6 IMAD.IADD R15, R15, 0x1, -R2 ;  /* 0x000000010f0fe824 */ /* 0x000fe200078e0a02 */
[----:B------:R-:W5:Y:S01]  /*ad40*/  LDL.LU R53, [R1+0x1070] ;  /* 0x0010700001357983 */ /* 0x000f620000300800 */
[----:B---3--:R-:W-:-:S03]  /*ad50*/  ISETP.GE.AND P1, PT, R54, RZ, PT ;  /* 0x000000ff3600720c */ /* 0x008fc60003f26270 */
[----:B------:R-:W3:Y:S01]  /*ad60*/  LDL.LU R54, [R1+0x1074] ;  /* 0x0010740001367983 */ /* 0x000ee20000300800 */
[----:B------:R-:W-:Y:S01]  /*ad70*/  ISETP.GT.U32.AND P6, PT, R2, R9, PT ;  /* 0x000000090200720c */ /* 0x000fe20003fc4070 */
[----:B------:R-:W-:Y:S01]  /*ad80*/  @!P5 IMAD.IADD R10, R10, 0x1, -R2 ;  /* 0x000000010a0ad824 */ /* 0x000fe200078e0a02 */
[----:B------:R-:W-:-:S11]  /*ad90*/  ISETP.GT.U32.AND P5, PT, R2, R4, PT ;  /* 0x000000040200720c */ /* 0x000fd60003fa4070 */
[----:B------:R-:W-:Y:S01]  /*ada0*/  @!P6 IMAD.IADD R9, R9, 0x1, -R2 ;  /* 0x000000010909e824 */ /* 0x000fe200078e0a02 */
[----:B------:R-:W-:Y:S01]  /*adb0*/  ISETP.GE.AND P6, PT, R59, RZ, PT ;  /* 0x000000ff3b00720c */ /* 0x000fe20003fc6270 */
[----:B------:R-:W-:Y:S02]  /*adc0*/  IMAD.MOV.U32 R59, RZ, RZ, R50 ;  /* 0x000000ffff3b7224 */ /* 0x000fe400078e0032 */
[----:B------:R-:W-:Y:S01]  /*add0*/  @!P5 IMAD.IADD R4, R4, 0x1, -R2 ;  /* 0x000000010404d824 */ /* 0x000fe200078e0a02 */
[----:B------:R-:W-:Y:S01]  /*ade0*/  ISETP.GE.AND P5, PT, R55, RZ, PT ;  /* 0x000000ff3700720c */ /* 0x000fe20003fa6270 */
[----:B------:R-:W-:Y:S02]  /*adf0*/  IMAD.MOV.U32 R55, RZ, RZ, R0 ;  /* 0x000000ffff377224 */ /* 0x000fe400078e0000 */
[----:B------:R-:W-:Y:S01]  /*ae00*/  IMAD.MOV.U32 R50, RZ, RZ, R56 ;  /* 0x000000ffff327224 */ /* 0x000fe200078e0038 */
[----:B------:R-:W2:Y:S01]  /*ae10*/  LDL.LU R0, [R1+0x1064] ;  /* 0x0010640001007983 */ /* 0x000ea20000300800 */
[----:B------:R-:W-:-:S04]  /*ae20*/  IMAD.HI.U32 R61, R61, R59, RZ ;  /* 0x0000003b3d3d7227 */ /* 0x000fc800078e00ff */
[----:B------:R-:W-:Y:S02]  /*ae30*/  IMAD.MOV.U32 R56, RZ, RZ, R59 ;  /* 0x000000ffff387224 */ /* 0x000fe400078e003b */
[----:B------:R-:W4:Y:S01]  /*ae40*/  LDL.LU R59, [R1+0x2b60] ;  /* 0x002b6000013b7983 */ /* 0x000f220000300800 */
[----:B------:R-:W-:-:S05]  /*ae50*/  @!P0 IMAD.MOV R55, RZ, RZ, -R55 ;  /* 0x000000ffff378224 */ /* 0x000fca00078e0a37 */
[----:B------:R0:W-:Y:S04]  /*ae60*/  STL [R1+0xb0], R55 ;  /* 0x0000b03701007387 */ /* 0x0001e80000100800 */
[----:B0-----:R-:W5:Y:S01]  /*ae70*/  LDL.LU R55, [R1+0x1078] ;  /* 0x0010780001377983 */ /* 0x001f620000300800 */
[----:B------:R-:W-:Y:S02]  /*ae80*/  @!P6 IMAD.MOV R50, RZ, RZ, -R50 ;  /* 0x000000ffff32e224 */ /* 0x000fe400078e0a32 */
[----:B------:R-:W-:-:S03]  /*ae90*/  @!P4 IMAD.MOV R57, RZ, RZ, -R57 ;  /* 0x000000ffff39c224 */ /* 0x000fc600078e0a39 */
[----:B------:R-:W-:Y:S04]  /*aea0*/  STL [R1+0xac], R50 ;  /* 0x0000ac3201007387 */ /* 0x000fe80000100800 */
[----:B------:R0:W-:Y:S01]  /*aeb0*/  STL [R1+0xa8], R57 ;  /* 0x0000a83901007387 */ /* 0x0001e20000100800 */
[----:B------:R-:W-:Y:S01]  /*aec0*/  ISETP.GT.U32.AND P3, PT, R2, R14, PT ;  /* 0x0000000e0200720c */ /* 0x000fe20003f64070 */
[----:B0-----:R-:W-:-:S04]  /*aed0*/  IMAD.MOV.U32 R57, RZ, RZ, R60 ;  /* 0x000000ffff397224 */ /* 0x001fc800078e003c */
[----:B------:R-:W-:Y:S01]  /*aee0*/  @!P5 IMAD.MOV R57, RZ, RZ, -R57 ;  /* 0x000000ffff39d224 */ /* 0x000fe200078e0a39 */
[----:B------:R-:W-:-:S07]  /*aef0*/  ISETP.GT.U32.AND P5, PT, R2, R4, PT ;  /* 0x000000040200720c */ /* 0x000fce0003fa4070 */
[----:B------:R-:W-:Y:S01]  /*af00*/  @!P3 IMAD.IADD R14, R14, 0x1, -R2 ;  /* 0x000000010e0eb824 */ /* 0x000fe200078e0a02 */
[----:B------:R-:W-:-:S05]  /*af10*/  ISETP.GT.U32.AND P3, PT, R2, R8, PT ;  /* 0x000000080200720c */ /* 0x000fca0003f64070 */
[----:B------:R-:W-:-:S08]  /*af20*/  @!P5 IMAD.IADD R4, R4, 0x1, -R2 ;  /* 0x000000010404d824 */ /* 0x000fd000078e0a02 */
[----:B------:R-:W-:Y:S01]  /*af30*/  @!P3 IMAD.IADD R8, R8, 0x1, -R2 ;  /* 0x000000010808b824 */ /* 0x000fe200078e0a02 */
[----:B------:R-:W-:Y:S01]  /*af40*/  ISETP.GT.U32.AND P3, PT, R2, R3, PT ;  /* 0x000000030200720c */ /* 0x000fe20003f64070 */
[----:B------:R-:W-:-:S04]  /*af50*/  IMAD.MOV.U32 R50, RZ, RZ, R58 ;  /* 0x000000ffff327224 */ /* 0x000fc800078e003a */
[----:B------:R-:W-:-:S05]  /*af60*/  @!P2 IMAD.MOV R50, RZ, RZ, -R50 ;  /* 0x000000ffff32a224 */ /* 0x000fca00078e0a32 */
[----:B------:R0:W-:Y:S03]  /*af70*/  STL [R1+0xa4], R50 ;  /* 0x0000a43201007387 */ /* 0x0001e60000100800 */
[----:B------:R-:W-:Y:S02]  /*af80*/  @!P3 IMAD.IADD R3, R3, 0x1, -R2 ;  /* 0x000000010303b824 */ /* 0x000fe400078e0a02 */
[----:B------:R-:W-:-:S03]  /*af90*/  IMAD.MOV R61, RZ, RZ, -R61 ;  /* 0x000000ffff3d7224 */ /* 0x000fc600078e0a3d */
[C---:B------:R-:W-:Y:S01]  /*afa0*/  ISETP.GT.U32.AND P6, PT, R2.reuse, R3, PT ;  /* 0x000000030200720c */ /* 0x040fe20003fc4070 */
[----:B0-----:R-:W2:Y:S01]  /*afb0*/  LDL.LU R50, [R1+0x2b5c] ;  /* 0x002b5c0001327983 */ /* 0x001ea20000300800 */
[C---:B------:R-:W-:Y:S01]  /*afc0*/  IMAD R56, R2.reuse, R61, R56 ;  /* 0x0000003d02387224 */ /* 0x040fe200078e0238 */
[----:B------:R-:W-:-:S10]  /*afd0*/  ISETP.GT.U32.AND P0, PT, R2, R9, PT ;  /* 0x000000090200720c */ /* 0x000fd40003f04070 */
[----:B------:R-:W-:-:S03]  /*afe0*/  @!P6 IMAD.IADD R3, R3, 0x1, -R2 ;  /* 0x000000010303e824 */ /* 0x000fc600078e0a02 */
[----:B------:R-:W-:Y:S01]  /*aff0*/  @!P0 IMAD.IADD R9, R9, 0x1, -R2 ;  /* 0x0000000109098824 */ /* 0x000fe200078e0a02 */
[C---:B------:R-:W-:Y:S02]  /*b000*/  ISETP.GT.U32.AND P4, PT, R2.reuse, R7, PT ;  /* 0x000000070200720c */ /* 0x040fe40003f84070 */
[----:B------:R-:W-:-:S11]  /*b010*/  ISETP.GT.U32.AND P2, PT, R2, R6, PT ;  /* 0x000000060200720c */ /* 0x000fd60003f44070 */
[--C-:B------:R-:W-:Y:S02]  /*b020*/  @!P4 IMAD.IADD R7, R7, 0x1, -R2.reuse ;  /* 0x000000010707c824 */ /* 0x100fe400078e0a02 */
[----:B------:R-:W-:Y:S01]  /*b030*/  @!P2 IMAD.IADD R6, R6, 0x1, -R2 ;  /* 0x000000010606a824 */ /* 0x000fe200078e0a02 */
[----:B---3--:R-:W-:Y:S02]  /*b040*/  ISETP.GE.AND P5, PT, R54, RZ, PT ;  /* 0x000000ff3600720c */ /* 0x008fe40003fa6270 */
[----:B------:R-:W0:Y:S01]  /*b050*/  S2R R54, SR_TID.X ;  /* 0x0000000000367919 */ /* 0x000e220000002100 */
[----:B----4-:R-:W-:-:S04]  /*b060*/  IMAD.MOV.U32 R58, RZ, RZ, R59 ;  /* 0x000000ffff3a7224 */ /* 0x010fc800078e003b */
[----:B------:R-:W-:-:S05]  /*b070*/  @!P1 IMAD.MOV R58, RZ, RZ, -R58 ;  /* 0x000000ffff3a9224 */ /* 0x000fca00078e0a3a */
[----:B------:R-:W-:Y:S04]  /*b080*/  STL [R1+0xa0], R58 ;  /* 0x0000a03a01007387 */ /* 0x000fe80000100800 */
[----:B------:R0:W-:Y:S02]  /*b090*/  STL [R1+0x9c], R57 ;  /* 0x00009c3901007387 */ /* 0x0001e40000100800 */
[----:B0-----:R-:W-:-:S05]  /*b0a0*/  LOP3.LUT R57, R54, 0x3, RZ, 0xc0, !PT ;  /* 0x0000000336397812 */ /* 0x001fca00078ec0ff */
[C---:B------:R-:W-:Y:S02]  /*b0b0*/  IMAD.SHL.U32 R58, R57.reuse, 0x20, RZ ;  /* 0x00000020393a7824 */ /* 0x040fe400078e00ff */
[----:B------:R-:W-:Y:S02]  /*b0c0*/  IMAD.SHL.U32 R61, R57, 0x400, RZ ;  /* 0x00000400393d7824 */ /* 0x000fe400078e00ff */
[----:B------:R-:W0:Y:S01]  /*b0d0*/  S2R R57, SR_TID.X ;  /* 0x0000000000397919 */ /* 0x000e220000002100 */
[----:B-----5:R-:W-:Y:S02]  /*b0e0*/  ISETP.GE.AND P6, PT, R55, RZ, PT ;  /* 0x000000ff3700720c */ /* 0x020fe40003fc6270 */
[----:B------:R-:W1:Y:S01]  /*b0f0*/  LDC R55, c[0x0][0x230] ;  /* 0x00008c00ff377b82 */ /* 0x000e620000000800 */
[----:B--2---:R-:W-:Y:S02]  /*b100*/  ISETP.GE.AND P0, PT, R0, RZ, PT ;  /* 0x000000ff0000720c */ /* 0x004fe40003f06270 */
[----:B------:R-:W-:-:S02]  /*b110*/  SHF.R.S32.HI R0, RZ, 0x2, R54 ;  /* 0x00000002ff007819 */ /* 0x000fc40000011436 */
[----:B------:R-:W-:Y:S02]  /*b120*/  ISETP.GT.U32.AND P1, PT, R2, R5, PT ;  /* 0x000000050200720c */ /* 0x000fe40003f24070 */
[----:B------:R-:W-:Y:S02]  /*b130*/  SGXT R0, R0, 0x1 ;  /* 0x000000010000781a */ /* 0x000fe40000000200 */
[----:B------:R-:W-:Y:S02]  /*b140*/  SHF.R.U32.HI R60, RZ, 0x2, R54 ;  /* 0x00000002ff3c7819 */ /* 0x000fe40000011636 */
[----:B------:R-:W-:Y:S02]  /*b150*/  LOP3.LUT R0, R58, 0x90, R0, 0xf8, !PT ;  /* 0x000000903a007812 */ /* 0x000fe400078ef800 */
[----:B------:R-:W-:Y:S02]  /*b160*/  SGXT.U32 R60, R60, 0x3 ;  /* 0x000000033c3c781a */ /* 0x000fe40000000000 */
[----:B------:R-:W-:-:S02]  /*b170*/  ISETP.GE.AND P4, PT, R51, RZ, PT ;  /* 0x000000ff3300720c */ /* 0x000fc40003f86270 */
[----:B------:R-:W-:Y:S01]  /*b180*/  ISETP.GE.AND P2, PT, R52, RZ, PT ;  /* 0x000000ff3400720c */ /* 0x000fe20003f46270 */
[----:B-1----:R-:W-:Y:S01]  /*b190*/  VIADD R55, R55, 0x1f ;  /* 0x0000001f37377836 */ /* 0x002fe20000000000 */
[----:B------:R-:W2:Y:S01]  /*b1a0*/  LDL R51, [R1+0x2354] ;  /* 0x0023540001337983 */ /* 0x000ea20000100800 */
[----:B0-----:R-:W-:-:S03]  /*b1b0*/  IMAD.SHL.U32 R57, R57, 0x2, RZ ;  /* 0x0000000239397824 */ /* 0x001fc600078e00ff */
[----:B------:R-:W-:Y:S01]  /*b1c0*/  SHF.R.S32.HI R59, RZ, 0x1f, R55 ;  /* 0x0000001fff3b7819 */ /* 0x000fe20000011437 */
[----:B------:R-:W-:Y:S01]  /*b1d0*/  @!P1 IMAD.IADD R5, R5, 0x1, -R2 ;  /* 0x0000000105059824 */ /* 0x000fe200078e0a02 */
[----:B------:R-:W3:Y:S01]  /*b1e0*/  LDL R52, [R1+0x215c] ;  /* 0x00215c0001347983 */ /* 0x000ee20000100800 */
[----:B------:R-:W-:Y:S02]  /*b1f0*/  LOP3.LUT R57, R0, 0x10, R57, 0x78, !PT ;  /* 0x0000001000397812 */ /* 0x000fe400078e7839 */
[----:B------:R-:W-:Y:S02]  /*b200*/  LOP3.LUT R0, R58, R61, R60, 0xfe, !PT ;  /* 0x0000003d3a007212 */ /* 0x000fe400078efe3c */
[----:B------:R-:W-:Y:S01]  /*b210*/  ISETP.GE.AND P1, PT, R53, RZ, PT ;  /* 0x000000ff3500720c */ /* 0x000fe20003f26270 */
[----:B------:R-:W4:Y:S01]  /*b220*/  LDL R61, [R1+0x2164] ;  /* 0x00216400013d7983 */ /* 0x000f220000100800 */
[----:B------:R-:W-:-:S03]  /*b230*/  LEA.HI R59, R59, R55, RZ, 0x5 ;  /* 0x000000373b3b7211 */ /* 0x000fc600078f28ff */
[----:B------:R-:W5:Y:S04]  /*b240*/  LDL R53, [R1+0x2160] ;  /* 0x0021600001357983 */ /* 0x000f680000100800 */
[----:B------:R-:W4:Y:S04]  /*b250*/  LDL R55, [R1+0x2168] ;  /* 0x0021680001377983 */ /* 0x000f280000100800 */
[----:B------:R0:W-:Y:S04]  /*b260*/  STL [R1+0x2a48], R0 ;  /* 0x002a480001007387 */ /* 0x0001e80000100800 */
[----:B------:R-:W3:Y:S01]  /*b270*/  LDL.LU R60, [R1+0x94] ;  /* 0x00009400013c7983 */ /* 0x000ee20000300800 */
[----:B------:R-:W-:Y:S01]  /*b280*/  ISETP.GT.U32.AND P3, PT, R2, R8, PT ;  /* 0x000000080200720c */ /* 0x000fe20003f64070 */
[----:B------:R-:W-:-:S12]  /*b290*/  IMAD.SHL.U32 R54, R54, 0x10, RZ ;  /* 0x0000001036367824 */ /* 0x000fd800078e00ff */
[----:B------:R-:W-:Y:S01]  /*b2a0*/  @!P3 IMAD.IADD R8, R8, 0x1, -R2 ;  /* 0x000000010808b824 */ /* 0x000fe200078e0a02 */
[----:B------:R-:W-:Y:S02]  /*b2b0*/  ISETP.GT.U32.AND P3, PT, R2, R56, PT ;  /* 0x000000380200720c */ /* 0x000fe40003f64070 */
[----:B------:R-:W-:-:S04]  /*b2c0*/  LOP3.LUT R54, R54, 0x100, RZ, 0xc0, !PT ;  /* 0x0000010036367812 */ /* 0x000fc800078ec0ff */
[----:B0-----:R-:W-:Y:S02]  /*b2d0*/  IADD3 R0, R57, UR4, R54 ;  /* 0x0000000439007c10 */ /* 0x001fe4000fffe036 */
[----:B------:R-:W4:Y:S04]  /*b2e0*/  LDL R54, [R1+0x216c] ;  /* 0x00216c0001367983 */ /* 0x000f280000100800 */
[----:B------:R-:W4:Y:S01]  /*b2f0*/  LDL.LU R57, [R1+0x104c] ;  /* 0x00104c0001397983 */ /* 0x000f220000300800 */
[----:B------:R-:W-:-:S05]  /*b300*/  @!P3 IMAD.IADD R56, R56, 0x1, -R2 ;  /* 0x000000013838b824 */ /* 0x000fca00078e0a02 */
[----:B------:R-:W-:Y:S01]  /*b310*/  ISETP.GT.U32.AND P3, PT, R2, R56, PT ;  /* 0x000000380200720c */ /* 0x000fe20003f64070 */
[----:B------:R-:W-:Y:S04]  /*b320*/  STL [R1+0x1048], R0 ;  /* 0x0010480001007387 */ /* 0x000fe80000100800 */
[----:B------:R-:W5:Y:S04]  /*b330*/  LDL.LU R58, [R1+0x90] ;  /* 0x00009000013a7983 */ /* 0x000f680000300800 */
[----:B------:R-:W4:Y:S04]  /*b340*/  LDL R59, [R1+0x2170] ;  /* 0x00217000013b7983 */ /* 0x000f280000100800 */
[----:B------:R-:W-:Y:S01]  /*b350*/  @!P3 IMAD.IADD R56, R56, 0x1, -R2 ;  /* 0x000000013838b824 */ /* 0x000fe200078e0a02 */
[----:B--2---:R-:W-:Y:S01]  /*b360*/  ISETP.GE.AND P3, PT, R51, RZ, PT ;  /* 0x000000ff3300720c */ /* 0x004fe20003f66270 */
[----:B---3--:R-:W-:-:S05]  /*b370*/  @!P0 IMAD.MOV R60, RZ, RZ, -R60 ;  /* 0x000000ffff3c8224 */ /* 0x008fca00078e0a3c */
[----:B------:R0:W-:Y:S04]  /*b380*/  STL [R1+0x94], R60 ;  /* 0x0000943c01007387 */ /* 0x0001e80000100800 */
[----:B0-----:R-:W2:Y:S04]  /*b390*/  LDL R60, [R1+0x2290] ;  /* 0x00229000013c7983 */ /* 0x001ea80000100800 */
[----:B------:R-:W3:Y:S04]  /*b3a0*/  LDL.LU R0, [R1+0x8c] ;  /* 0x00008c0001007983 */ /* 0x000ee80000300800 */
[----:B------:R-:W2:Y:S04]  /*b3b0*/  LDL R51, [R1+0x2294] ;  /* 0x0022940001337983 */ /* 0x000ea80000100800 */
[----:B------:R-:W4:Y:S01]  /*b3c0*/  LDL.LU R2, [R1+0x88] ;  /* 0x0000880001027983 */ /* 0x000f220000300800 */
[----:B-----5:R-:W-:-:S05]  /*b3d0*/  @!P4 IMAD.MOV R58, RZ, RZ, -R58 ;  /* 0x000000ffff3ac224 */ /* 0x020fca00078e0a3a */
[----:B------:R-:W-:Y:S01]  /*b3e0*/  STL [R1+0x90], R58 ;  /* 0x0000903a01007387 */ /* 0x000fe20000100800 */
[----:B---3--:R-:W-:Y:S01]  /*b3f0*/  @!P2 IMAD.MOV R0, RZ, RZ, -R0 ;  /* 0x000000ffff00a224 */ /* 0x008fe200078e0a00 */
[----:B------:R-:W-:Y:S02]  /*b400*/  ISETP.GE.AND P2, PT, R52, RZ, PT ;  /* 0x000000ff3400720c */ /* 0x000fe40003f46270 */
[----:B------:R-:W3:Y:S04]  /*b410*/  LDL R52, [R1+0x2298] ;  /* 0x0022980001347983 */ /* 0x000ee80000100800 */
[----:B------:R0:W-:Y:S01]  /*b420*/  STL [R1+0x8c], R0 ;  /* 0x00008c0001007387 */ /* 0x0001e20000100800 */
[----:B----4-:R-:W-:Y:S01]  /*b430*/  @!P1 IMAD.MOV R2, RZ, RZ, -R2 ;  /* 0x000000ffff029224 */ /* 0x010fe200078e0a02 */
[----:B------:R-:W-:-:S02]  /*b440*/  ISETP.GE.AND P1, PT, R53, RZ, PT ;  /* 0x000000ff3500720c */ /* 0x000fc40003f26270 */
[----:B0-----:R-:W4:Y:S04]  /*b450*/  LDL.LU R0, [R1+0x84] ;  /* 0x0000840001007983 */ /* 0x001f280000300800 */
[----:B------:R-:W5:Y:S04]  /*b460*/  LDL R53, [R1+0x229c] ;  /* 0x00229c0001357983 */ /* 0x000f680000100800 */
[----:B------:R0:W-:Y:S04]  /*b470*/  STL [R1+0x88], R2 ;  /* 0x0000880201007387 */ /* 0x0001e80000100800 */
[----:B0-----:R-:W2:Y:S01]  /*b480*/  LDL.LU R2, [R1+0x80] ;  /* 0x0000800001027983 */ /* 0x001ea20000300800 */
[----:B------:R-:W-:-:S03]  /*b490*/  ISETP.GE.AND P4, PT, R61, RZ, PT ;  /* 0x000000ff3d00720c */ /* 0x000fc60003f86270 */
[----:B------:R-:W5:Y:S01]  /*b4a0*/  LDL R61, [R1+0x22a0] ;  /* 0x0022a000013d7983 */ /* 0x000f620000100800 */
[----:B----4-:R-:W-:-:S05]  /*b4b0*/  @!P5 IMAD.MOV R0, RZ, RZ, -R0 ;  /* 0x000000ffff00d224 */ /* 0x010fca00078e0a00 */
[----:B------:R0:W-:Y:S01]  /*b4c0*/  STL [R1+0x84], R0 ;  /* 0x0000840001007387 */ /* 0x0001e20000100800 */
[----:B------:R-:W-:-:S03]  /*b4d0*/  ISETP.GE.AND P5, PT, R55, RZ, PT ;  /* 0x000000ff3700720c */ /* 0x000fc60003fa6270 */
[----:B0-----:R-:W4:Y:S01]  /*b4e0*/  LDL.LU R0, [R1+0x7c] ;  /* 0x00007c0001007983 */ /* 0x001f220000300800 */
[----:B--2---:R-:W-:-:S03]  /*b4f0*/  @!P6 IMAD.MOV R2, RZ, RZ, -R2 ;  /* 0x000000ffff02e224 */ /* 0x004fc600078e0a02 */
[----:B------:R-:W2:Y:S04]  /*b500*/  LDL R55, [R1+0x22a4] ;  /* 0x0022a40001377983 */ /* 0x000ea80000100800 */
[----:B------:R0:W-:Y:S04]  /*b510*/  STL [R1+0x80], R2 ;  /* 0x0000800201007387 */ /* 0x0001e80000100800 */
[----:B0-----:R-:W3:Y:S01]  /*b520*/  LDL.LU R2, [R1+0x78] ;  /* 0x0000780001027983 */ /* 0x001ee20000300800 */
[----:B----4-:R-:W-:Y:S01]  /*b530*/  @!P3 IMAD.MOV R0, RZ, RZ, -R0 ;  /* 0x000000ffff00b224 */ /* 0x010fe200078e0a00 */
[----:B------:R-:W-:-:S02]  /*b540*/  ISETP.GE.AND P3, PT, R54, RZ, PT ;  /* 0x000000ff3600720c */ /* 0x000fc40003f66270 */
[----:B------:R-:W4:Y:S04]  /*b550*/  LDL R54, [R1+0x22a8] ;  /* 0x0022a80001367983 */ /* 0x000f280000100800 */
[----:B------:R0:W-:Y:S04]  /*b560*/  STL [R1+0x7c], R0 ;  /* 0x00007c0001007387 */ /* 0x0001e80000100800 */
[----:B0-----:R-:W5:Y:S01]  /*b570*/  LDL.LU R0, [R1+0x74] ;  /* 0x0000740001007983 */ /* 0x001f620000300800 */
[----:B---3--:R-:W-:Y:S01]  /*b580*/  @!P2 IMAD.MOV R2, RZ, RZ, -R2 ;  /* 0x000000ffff02a224 */ /* 0x008fe200078e0a02 */
[----:B------:R-:W-:-:S02]  /*b590*/  ISETP.GE.AND P2, PT, R59, RZ, PT ;  /* 0x000000ff3b00720c */ /* 0x000fc40003f46270 */
[----:B------:R-:W3:Y:S04]  /*b5a0*/  LDL R59, [R1+0x22ac] ;  /* 0x0022ac00013b7983 */ /* 0x000ee80000100800 */
[----:B------:R0:W-:Y:S04]  /*b5b0*/  STL [R1+0x78], R2 ;  /* 0x0000780201007387 */ /* 0x0001e80000100800 */
[----:B0-----:R-:W2:Y:S01]  /*b5c0*/  LDL.LU R2, [R1+0x70] ;  /* 0x0000700001027983 */ /* 0x001ea20000300800 */
[----:B-----5:R-:W-:Y:S01]  /*b5d0*/  @!P1 IMAD.MOV R0, RZ, RZ, -R0 ;  /* 0x000000ffff009224 */ /* 0x020fe200078e0a00 */
[----:B------:R-:W-:-:S02]  /*b5e0*/  ISETP.GE.AND P1, PT, R60, RZ, PT ;  /* 0x000000ff3c00720c */ /* 0x000fc40003f26270 */
[----:B------:R-:W5:Y:S04]  /*b5f0*/  LDL R60, [R1+0x22b0] ;  /* 0x0022b000013c7983 */ /* 0x000f680000100800 */
[----:B------:R0:W-:Y:S04]  /*b600*/  STL [R1+0x74], R0 ;  /* 0x0000740001007387 */ /* 0x0001e80000100800 */
[----:B0-----:R-:W4:Y:S01]  /*b610*/  LDL.LU R0, [R1+0x6c] ;  /* 0x00006c0001007983 */ /* 0x001f220000300800 */
[----:B--2---:R-:W-:Y:S01]  /*b620*/  @!P4 IMAD.MOV R2, RZ, RZ, -R2 ;  /* 0x000000ffff02c224 */ /* 0x004fe200078e0a02 */
[----:B------:R-:W-:-:S02]  /*b630*/  ISETP.GE.AND P4, PT, R51, RZ, PT ;  /* 0x000000ff3300720c */ /* 0x000fc40003f86270 */
        /* <DEDUP_REMOVED lines=28> */
[----:B---3--:R-:W-:-:S05]  /*b800*/  @!P5 IMAD.MOV R2, RZ, RZ, -R2 ;  /* 0x000000ffff02d224 */ /* 0x008fca00078e0a02 */
[----:B------:R0:W-:Y:S04]  /*b810*/  STL [R1+0x58], R2 ;  /* 0x0000580201007387 */ /* 0x0001e80000100800 */
[----:B0-----:R-:W3:Y:S01]  /*b820*/  LDL.LU R2, [R1+0x50] ;  /* 0x0000500001027983 */ /* 0x001ee20000300800 */
[----:B------:R-:W-:-:S03]  /*b830*/  ISETP.GE.AND P5, PT, R59, RZ, PT ;  /* 0x000000ff3b00720c */ /* 0x000fc60003fa6270 */
[----:B------:R-:W4:Y:S01]  /*b840*/  LDL R59, [R1+0x22d0] ;  /* 0x0022d000013b7983 */ /* 0x000f220000100800 */
[----:B-----5:R-:W-:-:S05]  /*b850*/  @!P3 IMAD.MOV R0, RZ, RZ, -R0 ;  /* 0x000000ffff00b224 */ /* 0x020fca00078e0a00 */
[----:B------:R0:W-:Y:S01]  /*b860*/  STL [R1+0x54], R0 ;  /* 0x0000540001007387 */ /* 0x0001e20000100800 */
[----:B------:R-:W-:-:S03]  /*b870*/  ISETP.GE.AND P3, PT, R60, RZ, PT ;  /* 0x000000ff3c00720c */ /* 0x000fc60003f66270 */
[----:B0-----:R-:W5:Y:S01]  /*b880*/  LDL.LU R0, [R1+0x4c] ;  /* 0x00004c0001007983 */ /* 0x001f620000300800 */
[----:B---3--:R-:W-:-:S03]  /*b890*/  @!P2 IMAD.MOV R2, RZ, RZ, -R2 ;  /* 0x000000ffff02a224 */ /* 0x008fc600078e0a02 */
[----:B------:R-:W3:Y:S04]  /*b8a0*/  LDL R60, [R1+0x22d4] ;  /* 0x0022d400013c7983 */ /* 0x000ee80000100800 */
[----:B------:R0:W-:Y:S04]  /*b8b0*/  STL [R1+0x50], R2 ;  /* 0x0000500201007387 */ /* 0x0001e80000100800 */
[----:B0-----:R-:W2:Y:S01]  /*b8c0*/  LDL.LU R2, [R1+0x48] ;  /* 0x0000480001027983 */ /* 0x001ea20000300800 */
[----:B------:R-:W-:-:S03]  /*b8d0*/  ISETP.GE.AND P2, PT, R51, RZ, PT ;  /* 0x000000ff3300720c */ /* 0x000fc60003f46270 */
[----:B------:R-:W3:Y:S01]  /*b8e0*/  LDL R51, [R1+0x22d8] ;  /* 0x0022d80001337983 */ /* 0x000ee20000100800 */
[----:B-----5:R-:W-:-:S05]  /*b8f0*/  @!P1 IMAD.MOV R0, RZ, RZ, -R0 ;  /* 0x000000ffff009224 */ /* 0x020fca00078e0a00 */
[----:B------:R0:W-:Y:S04]  /*b900*/  STL [R1+0x4c], R0 ;  /* 0x00004c0001007387 */ /* 0x0001e80000100800 */
[----:B0-----:R-:W5:Y:S01]  /*b910*/  LDL.LU R0, [R1+0x44] ;  /* 0x0000440001007983 */ /* 0x001f620000300800 */
[----:B--2---:R-:W-:-:S03]  /*b920*/  @!P4 IMAD.MOV R2, RZ, RZ, -R2 ;  /* 0x000000ffff02c224 */ /* 0x004fc600078e0a02 */
[----:B------:R-:W2:Y:S01]  /*b930*/  LDL R58, [R1+0x22dc] ;  /* 0x0022dc00013a7983 */ /* 0x000ea20000100800 */
[----:B------:R-:W-:-:S03]  /*b940*/  ISETP.GE.AND P4, PT, R53, RZ, PT ;  /* 0x000000ff3500720c */ /* 0x000fc60003f86270 */
[----:B------:R-:W4:Y:S01]  /*b950*/  LDL.LU R53, [R1+0x40] ;  /* 0x0000400001357983 */ /* 0x000f220000300800 */
[----:B------:R-:W-:-:S03]  /*b960*/  ISETP.GE.AND P1, PT, R52, RZ, PT ;  /* 0x000000ff3400720c */ /* 0x000fc60003f26270 */
[----:B------:R-:W-:Y:S04]  /*b970*/  STL [R1+0x48], R2 ;  /* 0x0000480201007387 */ /* 0x000fe80000100800 */
[----:B------:R-:W2:Y:S01]  /*b980*/  LDL R52, [R1+0x22e0] ;  /* 0x0022e00001347983 */ /* 0x000ea20000100800 */
[----:B-----5:R-:W-:-:S05]  /*b990*/  @!P5 IMAD.MOV R0, RZ, RZ, -R0 ;  /* 0x000000ffff00d224 */ /* 0x020fca00078e0a00 */
[----:B------:R0:W-:Y:S01]  /*b9a0*/  STL [R1+0x44], R0 ;  /* 0x0000440001007387 */ /* 0x0001e20000100800 */
[----:B----4-:R-:W-:Y:S01]  /*b9b0*/  @!P3 IMAD.MOV R53, RZ, RZ, -R53 ;  /* 0x000000ffff35b224 */ /* 0x010fe200078e0a35 */
[----:B------:R-:W-:Y:S02]  /*b9c0*/  ISETP.GE.AND P3, PT, R55, RZ, PT ;  /* 0x000000ff3700720c */ /* 0x000fe40003f66270 */
[----:B0-----:R-:W4:Y:S04]  /*b9d0*/  LDL R0, [R1+0x22e4] ;  /* 0x0022e40001007983 */ /* 0x001f280000100800 */
[----:B------:R-:W5:Y:S04]  /*b9e0*/  LDL.LU R2, [R1+0x3c] ;  /* 0x00003c0001027983 */ /* 0x000f680000300800 */
[----:B------:R0:W-:Y:S04]  /*b9f0*/  STL [R1+0x40], R53 ;  /* 0x0000403501007387 */ /* 0x0001e80000100800 */
[----:B0-----:R-:W4:Y:S04]  /*ba00*/  LDL R53, [R1+0x22e8] ;  /* 0x0022e80001357983 */ /* 0x001f280000100800 */
[----:B------:R-:W3:Y:S01]  /*ba10*/  LDL.LU R55, [R1+0x38] ;  /* 0x0000380001377983 */ /* 0x000ee20000300800 */
[----:B-----5:R-:W-:Y:S01]  /*ba20*/  @!P2 IMAD.MOV R2, RZ, RZ, -R2 ;  /* 0x000000ffff02a224 */ /* 0x020fe200078e0a02 */
[----:B------:R-:W-:-:S02]  /*ba30*/  ISETP.GE.AND P2, PT, R54, RZ, PT ;  /* 0x000000ff3600720c */ /* 0x000fc40003f46270 */
[----:B------:R-:W5:Y:S04]  /*ba40*/  LDL R54, [R1+0x22ec] ;  /* 0x0022ec0001367983 */ /* 0x000f680000100800 */
[----:B------:R0:W-:Y:S04]  /*ba50*/  STL [R1+0x3c], R2 ;  /* 0x00003c0201007387 */ /* 0x0001e80000100800 */
[----:B0-----:R-:W2:Y:S01]  /*ba60*/  LDL.LU R2, [R1+0x34] ;  /* 0x0000340001027983 */ /* 0x001ea20000300800 */
[----:B---3--:R-:W-:Y:S01]  /*ba70*/  @!P1 IMAD.MOV R55, RZ, RZ, -R55 ;  /* 0x000000ffff379224 */ /* 0x008fe200078e0a37 */
[----:B------:R-:W-:-:S04]  /*ba80*/  ISETP.GE.AND P1, PT, R59, RZ, PT ;  /* 0x000000ff3b00720c */ /* 0x000fc80003f26270 */
[----:B------:R0:W-:Y:S04]  /*ba90*/  STL [R1+0x38], R55 ;  /* 0x0000383701007387 */ /* 0x0001e80000100800 */
[----:B0-----:R-:W3:Y:S04]  /*baa0*/  LDL R55, [R1+0x22f0] ;  /* 0x0022f00001377983 */ /* 0x001ee80000100800 */
[----:B------:R-:W4:Y:S01]  /*bab0*/  LDL.LU R59, [R1+0x30] ;  /* 0x00003000013b7983 */ /* 0x000f220000300800 */
[----:B------:R-:W-:-:S03]  /*bac0*/  ISETP.GE.AND P5, PT, R61, RZ, PT ;  /* 0x000000ff3d00720c */ /* 0x000fc60003fa6270 */
[----:B------:R-:W3:Y:S01]  /*bad0*/  LDL R61, [R1+0x22f4] ;  /* 0x0022f400013d7983 */ /* 0x000ee20000100800 */
[----:B--2---:R-:W-:Y:S01]  /*bae0*/  @!P4 IMAD.MOV R2, RZ, RZ, -R2 ;  /* 0x000000ffff02c224 */ /* 0x004fe200078e0a02 */
[----:B------:R-:W-:Y:S02]  /*baf0*/  ISETP.GE.AND P4, PT, R60, RZ, PT ;  /* 0x000000ff3c00720c */ /* 0x000fe40003f86270 */
[----:B------:R-:W2:Y:S04]  /*bb00*/  LDL R60, [R1+0x22f8] ;  /* 0x0022f800013c7983 */ /* 0x000ea80000100800 */
[----:B------:R0:W-:Y:S04]  /*bb10*/  STL [R1+0x34], R2 ;  /* 0x0000340201007387 */ /* 0x0001e80000100800 */
[----:B0-----:R-:W5:Y:S01]  /*bb20*/  LDL.LU R2, [R1+0x2c] ;  /* 0x00002c0001027983 */ /* 0x001f620000300800 */
[----:B----4-:R-:W-:Y:S01]  /*bb30*/  @!P5 IMAD.MOV R59, RZ, RZ, -R59 ;  /* 0x000000ffff3bd224 */ /* 0x010fe200078e0a3b */
[----:B------:R-:W-:-:S04]  /*bb40*/  ISETP.GE.AND P5, PT, R51, RZ, PT ;  /* 0x000000ff3300720c */ /* 0x000fc80003fa6270 */
[----:B------:R0:W-:Y:S04]  /*bb50*/  STL [R1+0x30], R59 ;  /* 0x0000303b01007387 */ /* 0x0001e80000100800 */
[----:B0-----:R-:W4:Y:S04]  /*bb60*/  LDL R59, [R1+0x22fc] ;  /* 0x0022fc00013b7983 */ /* 0x001f280000100800 */
[----:B------:R-:W3:Y:S01]  /*bb70*/  LDL.LU R51, [R1+0x28] ;  /* 0x0000280001337983 */ /* 0x000ee20000300800 */
[----:B-----5:R-:W-:Y:S01]  /*bb80*/  @!P3 IMAD.MOV R2, RZ, RZ, -R2 ;  /* 0x000000ffff02b224 */ /* 0x020fe200078e0a02 */
[----:B------:R-:W-:-:S04]  /*bb90*/  ISETP.GE.AND P3, PT, R58, RZ, PT ;  /* 0x000000ff3a00720c */ /* 0x000fc80003f66270 */
[----:B------:R0:W-:Y:S04]  /*bba0*/  STL [R1+0x2c], R2 ;  /* 0x00002c0201007387 */ /* 0x0001e80000100800 */
[----:B0-----:R-:W5:Y:S04]  /*bbb0*/  LDL.LU R2, [R1+0x24] ;  /* 0x0000240001027983 */ /* 0x001f680000300800 */
[----:B------:R-:W4:Y:S01]  /*bbc0*/  LDL R58, [R1+0x2300] ;  /* 0x00230000013a7983 */ /* 0x000f220000100800 */
[----:B---3--:R-:W-:Y:S01]  /*bbd0*/  @!P2 IMAD.MOV R51, RZ, RZ, -R51 ;  /* 0x000000ffff33a224 */ /* 0x008fe200078e0a33 */
[----:B------:R-:W-:-:S04]  /*bbe0*/  ISETP.GE.AND P2, PT, R52, RZ, PT ;  /* 0x000000ff3400720c */ /* 0x000fc80003f46270 */
[----:B------:R0:W-:Y:S04]  /*bbf0*/  STL [R1+0x28], R51 ;  /* 0x0000283301007387 */ /* 0x0001e80000100800 */
[----:B0-----:R-:W3:Y:S04]  /*bc00*/  LDL.LU R51, [R1+0x2b58] ;  /* 0x002b580001337983 */ /* 0x001ee80000300800 */
[----:B------:R-:W2:Y:S01]  /*bc10*/  LDL.LU R52, [R1+0x20] ;  /* 0x0000200001347983 */ /* 0x000ea20000300800 */
[----:B-----5:R-:W-:Y:S01]  /*bc20*/  @!P1 IMAD.MOV R2, RZ, RZ, -R2 ;  /* 0x000000ffff029224 */ /* 0x020fe200078e0a02 */
[----:B------:R-:W-:-:S04]  /*bc30*/  ISETP.GE.AND P1, PT, R0, RZ, PT ;  /* 0x000000ff0000720c */ /* 0x000fc80003f26270 */
[----:B------:R0:W-:Y:S04]  /*bc40*/  STL [R1+0x24], R2 ;  /* 0x0000240201007387 */ /* 0x0001e80000100800 */
[----:B0-----:R-:W5:Y:S04]  /*bc50*/  LDL R2, [R1+0x2304] ;  /* 0x0023040001027983 */ /* 0x001f680000100800 */
[----:B------:R-:W4:Y:S01]  /*bc60*/  LDL.LU R0, [R1+0x1c] ;  /* 0x00001c0001007983 */ /* 0x000f220000300800 */
[----:B--2---:R-:W-:Y:S01]  /*bc70*/  @!P4 IMAD.MOV R52, RZ, RZ, -R52 ;  /* 0x000000ffff34c224 */ /* 0x004fe200078e0a34 */
[----:B------:R-:W-:-:S04]  /*bc80*/  ISETP.GE.AND P4, PT, R53, RZ, PT ;  /* 0x000000ff3500720c */ /* 0x000fc80003f86270 */
[----:B------:R0:W-:Y:S04]  /*bc90*/  STL [R1+0x20], R52 ;  /* 0x0000203401007387 */ /* 0x0001e80000100800 */
[----:B0-----:R-:W2:Y:S04]  /*bca0*/  LDL.LU R52, [R1+0x2b54] ;  /* 0x002b540001347983 */ /* 0x001ea80000300800 */
[----:B------:R-:W3:Y:S01]  /*bcb0*/  LDL.LU R53, [R1+0x18] ;  /* 0x0000180001357983 */ /* 0x000ee20000300800 */
[----:B----4-:R-:W-:Y:S01]  /*bcc0*/  @!P5 IMAD.MOV R0, RZ, RZ, -R0 ;  /* 0x000000ffff00d224 */ /* 0x010fe200078e0a00 */
[----:B------:R-:W-:-:S04]  /*bcd0*/  ISETP.GE.AND P5, PT, R54, RZ, PT ;  /* 0x000000ff3600720c */ /* 0x000fc80003fa6270 */
[----:B------:R0:W-:Y:S04]  /*bce0*/  STL [R1+0x1c], R0 ;  /* 0x00001c0001007387 */ /* 0x0001e80000100800 */
[----:B0-----:R-:W4:Y:S04]  /*bcf0*/  LDL R0, [R1+0x2308] ;  /* 0x0023080001007983 */ /* 0x001f280000100800 */
[----:B------:R-:W5:Y:S01]  /*bd00*/  LDL.LU R54, [R1+0x14] ;  /* 0x0000140001367983 */ /* 0x000f620000300800 */
        /* <DEDUP_REMOVED lines=8> */
[----:B0-----:R-:W5:Y:S04]  /*bd90*/  LDL.LU R54, [R1+0x2b4c] ;  /* 0x002b4c0001367983 */ /* 0x001f680000300800 */
        /* <DEDUP_REMOVED lines=8> */
[----:B------:R-:W-:Y:S04]  /*be20*/  STL [R1+0x2ad0], R61 ;  /* 0x002ad03d01007387 */ /* 0x000fe80000100800 */
[----:B------:R-:W4:Y:S01]  /*be30*/  LDL.LU R59, [R1+0x4] ;  /* 0x00000400013b7983 */ /* 0x000f220000300800 */
[----:B---3--:R-:W-:Y:S01]  /*be40*/  @!P5 IMAD.MOV R60, RZ, RZ, -R60 ;  /* 0x000000ffff3cd224 */ /* 0x008fe200078e0a3c */
[----:B------:R-:W-:-:S04]  /*be50*/  ISETP.GE.AND P5, PT, R58, RZ, PT ;  /* 0x000000ff3a00720c */ /* 0x000fc80003fa6270 */
[----:B------:R0:W-:Y:S04]  /*be60*/  STL [R1+0x2ad4], R60 ;  /* 0x002ad43c01007387 */ /* 0x0001e80000100800 */
[----:B0-----:R-:W3:Y:S04]  /*be70*/  LDL R60, [R1+0x2318] ;  /* 0x00231800013c7983 */ /* 0x001ee80000100800 */
[----:B------:R-:W5:Y:S01]  /*be80*/  LDL.LU R58, [R1] ;  /* 0x00000000013a7983 */ /* 0x000f620000300800 */
[----:B--2---:R-:W-:-:S03]  /*be90*/  @!P1 IMAD.MOV R55, RZ, RZ, -R55 ;  /* 0x000000ffff379224 */ /* 0x004fc600078e0a37 */
[----:B------:R-:W2:Y:S01]  /*bea0*/  LDL R61, [R1+0x231c] ;  /* 0x00231c00013d7983 */ /* 0x000ea20000100800 */
[----:B----4-:R-:W-:Y:S01]  /*beb0*/  @!P3 IMAD.MOV R59, RZ, RZ, -R59 ;  /* 0x000000ffff3bb224 */ /* 0x010fe200078e0a3b */
[----:B------:R-:W-:-:S04]  /*bec0*/  ISETP.GE.AND P3, PT, R2, RZ, PT ;  /* 0x000000ff0200720c */ /* 0x000fc80003f66270 */
[----:B------:R0:W-:Y:S04]  /*bed0*/  STL [R1+0x2ad8], R59 ;  /* 0x002ad83b01007387 */ /* 0x0001e80000100800 */
[----:B------:R-:W4:Y:S04]  /*bee0*/  LDL R2, [R1+0x2320] ;  /* 0x0023200001027983 */ /* 0x000f280000100800 */
[----:B0-----:R-:W4:Y:S01]  /*bef0*/  LDL R59, [R1+0x2314] ;  /* 0x00231400013b7983 */ /* 0x001f220000100800 */
[----:B-----5:R-:W-:Y:S01]  /*bf00*/  @!P2 IMAD.MOV R58, RZ, RZ, -R58 ;  /* 0x000000ffff3aa224 */ /* 0x020fe200078e0a3a */
[----:B------:R-:W-:-:S04]  /*bf10*/  ISETP.GE.AND P2, PT, R0, RZ, PT ;  /* 0x000000ff0000720c */ /* 0x000fc80003f46270 */
[----:B------:R0:W-:Y:S04]  /*bf20*/  STL [R1+0x2adc], R58 ;  /* 0x002adc3a01007387 */ /* 0x0001e80000100800 */
[----:B------:R-:W5:Y:S04]  /*bf30*/  LDL R0, [R1+0x2324] ;  /* 0x0023240001007983 */ /* 0x000f680000100800 */
[----:B0-----:R-:W5:Y:S04]  /*bf40*/  LDL R58, [R1+0x2310] ;  /* 0x00231000013a7983 */ /* 0x001f680000100800 */
[----:B------:R0:W-:Y:S04]  /*bf50*/  STL [R1+0x2ae0], R55 ;  /* 0x002ae03701007387 */ /* 0x0001e80000100800 */
[----:B0-----:R-:W5:Y:S01]  /*bf60*/  LDL R55, [R1+0x230c] ;  /* 0x00230c0001377983 */ /* 0x001f620000100800 */
[----:B------:R-:W-:-:S02]  /*bf70*/  @!P4 IMAD.MOV R54, RZ, RZ, -R54 ;  /* 0x000000ffff36c224 */ /* 0x000fc400078e0a36 */
[----:B------:R-:W-:Y:S02]  /*bf80*/  @!P5 IMAD.MOV R53, RZ, RZ, -R53 ;  /* 0x000000ffff35d224 */ /* 0x000fe400078e0a35 */
[----:B------:R-:W-:Y:S02]  /*bf90*/  @!P3 IMAD.MOV R52, RZ, RZ, -R52 ;  /* 0x000000ffff34b224 */ /* 0x000fe400078e0a34 */
[----:B------:R-:W-:Y:S01]  /*bfa0*/  @!P2 IMAD.MOV R51, RZ, RZ, -R51 ;  /* 0x000000ffff33a224 */ /* 0x000fe200078e0a33 */
[----:B---3--:R-:W-:Y:S02]  /*bfb0*/  ISETP.GE.AND P3, PT, R60, RZ, PT ;  /* 0x000000ff3c00720c */ /* 0x008fe40003f66270 */
[----:B--2---:R-:W-:Y:S02]  /*bfc0*/  ISETP.GE.AND P2, PT, R61, RZ, PT ;  /* 0x000000ff3d00720c */ /* 0x004fe40003f46270 */
[----:B----4-:R-:W-:Y:S02]  /*bfd0*/  ISETP.GE.AND P5, PT, R59, RZ, PT ;  /* 0x000000ff3b00720c */ /* 0x010fe40003fa6270 */
[----:B-----5:R-:W-:-:S02]  /*bfe0*/  ISETP.GE.AND P4, PT, R58, RZ, PT ;  /* 0x000000ff3a00720c */ /* 0x020fc40003f86270 */
[----:B------:R-:W-:Y:S02]  /*bff0*/  ISETP.GE.AND P1, PT, R55, RZ, PT ;  /* 0x000000ff3700720c */ /* 0x000fe40003f26270 */
[----:B------:R-:W2:Y:S04]  /*c000*/  LDL R55, [R1+0x2328] ;  /* 0x0023280001377983 */ /* 0x000ea80000100800 */
[----:B------:R0:W-:Y:S04]  /*c010*/  STL [R1+0x2ae4], R54 ;  /* 0x002ae43601007387 */ /* 0x0001e80000100800 */
[----:B------:R-:W3:Y:S01]  /*c020*/  LDL R58, [R1+0x232c] ;  /* 0x00232c00013a7983 */ /* 0x000ee20000100800 */
[----:B------:R-:W-:-:S02]  /*c030*/  @!P4 IMAD.MOV R49, RZ, RZ, -R49 ;  /* 0x000000ffff31c224 */ /* 0x000fc400078e0a31 */
[----:B------:R-:W-:Y:S01]  /*c040*/  @!P1 IMAD.MOV R50, RZ, RZ, -R50 ;  /* 0x000000ffff329224 */ /* 0x000fe200078e0a32 */
[----:B------:R-:W-:Y:S04]  /*c050*/  STL [R1+0x2ae8], R53 ;  /* 0x002ae83501007387 */ /* 0x000fe80000100800 */
[----:B------:R-:W4:Y:S04]  /*c060*/  LDL R59, [R1+0x2330] ;  /* 0x00233000013b7983 */ /* 0x000f280000100800 */
[----:B------:R1:W-:Y:S01]  /*c070*/  STL [R1+0x2aec], R52 ;  /* 0x002aec3401007387 */ /* 0x0003e20000100800 */
[----:B------:R-:W-:-:S03]  /*c080*/  ISETP.GE.AND P1, PT, R2, RZ, PT ;  /* 0x000000ff0200720c */ /* 0x000fc60003f26270 */
[----:B------:R-:W5:Y:S04]  /*c090*/  LDL R60, [R1+0x2334] ;  /* 0x00233400013c7983 */ /* 0x000f680000100800 */
[----:B------:R-:W-:Y:S01]  /*c0a0*/  STL [R1+0x2af0], R51 ;  /* 0x002af03301007387 */ /* 0x000fe20000100800 */
[----:B------:R-:W-:-:S03]  /*c0b0*/  ISETP.GE.AND P4, PT, R0, RZ, PT ;  /* 0x000000ff0000720c */ /* 0x000fc60003f86270 */
[----:B------:R-:W5:Y:S04]  /*c0c0*/  LDL R61, [R1+0x2338] ;  /* 0x00233800013d7983 */ /* 0x000f680000100800 */
[----:B------:R1:W-:Y:S04]  /*c0d0*/  STL [R1+0x2af4], R50 ;  /* 0x002af43201007387 */ /* 0x0003e80000100800 */
[----:B------:R-:W5:Y:S04]  /*c0e0*/  LDL R2, [R1+0x233c] ;  /* 0x00233c0001027983 */ /* 0x000f680000100800 */
[----:B------:R-:W-:Y:S04]  /*c0f0*/  STL [R1+0x2af8], R49 ;  /* 0x002af83101007387 */ /* 0x000fe80000100800 */
[----:B------:R-:W5:Y:S01]  /*c100*/  LDL R0, [R1+0x2340] ;  /* 0x0023400001007983 */ /* 0x000f620000100800 */
[----:B------:R-:W-:-:S02]  /*c110*/  @!P5 IMAD.MOV R48, RZ, RZ, -R48 ;  /* 0x000000ffff30d224 */ /* 0x000fc400078e0a30 */
[----:B------:R-:W-:-:S03]  /*c120*/  @!P3 IMAD.MOV R47, RZ, RZ, -R47 ;  /* 0x000000ffff2fb224 */ /* 0x000fc600078e0a2f */
[----:B------:R-:W-:Y:S01]  /*c130*/  STL [R1+0x2afc], R48 ;  /* 0x002afc3001007387 */ /* 0x000fe20000100800 */
[----:B------:R-:W-:Y:S02]  /*c140*/  @!P2 IMAD.MOV R46, RZ, RZ, -R46 ;  /* 0x000000ffff2ea224 */ /* 0x000fe400078e0a2e */
[----:B------:R-:W-:Y:S02]  /*c150*/  @!P1 IMAD.MOV R45, RZ, RZ, -R45 ;  /* 0x000000ffff2d9224 */ /* 0x000fe400078e0a2d */
[----:B------:R-:W-:Y:S01]  /*c160*/  @!P4 IMAD.MOV R44, RZ, RZ, -R44 ;  /* 0x000000ffff2cc224 */ /* 0x000fe200078e0a2c */
[----:B--2---:R-:W-:Y:S02]  /*c170*/  ISETP.GE.AND P5, PT, R55, RZ, PT ;  /* 0x000000ff3700720c */ /* 0x004fe40003fa6270 */
[----:B------:R-:W2:Y:S04]  /*c180*/  LDL R55, [R1+0x2344] ;  /* 0x0023440001377983 */ /* 0x000ea80000100800 */
[----:B------:R-:W-:Y:S01]  /*c190*/  STL [R1+0x2b00], R47 ;  /* 0x002b002f01007387 */ /* 0x000fe20000100800 */
[----:B---3--:R-:W-:-:S03]  /*c1a0*/  ISETP.GE.AND P3, PT, R58, RZ, PT ;  /* 0x000000ff3a00720c */ /* 0x008fc60003f66270 */
[----:B------:R-:W3:Y:S03]  /*c1b0*/  LDL R58, [R1+0x2348] ;  /* 0x00234800013a7983 */ /* 0x000ee60000100800 */
[----:B------:R-:W-:Y:S01]  /*c1c0*/  @!P5 IMAD.MOV R43, RZ, RZ, -R43 ;  /* 0x000000ffff2bd224 */ /* 0x000fe200078e0a2b */
[----:B------:R-:W-:Y:S01]  /*c1d0*/  STL [R1+0x2b04], R46 ;  /* 0x002b042e01007387 */ /* 0x000fe20000100800 */
[----:B----4-:R-:W-:-:S03]  /*c1e0*/  ISETP.GE.AND P2, PT, R59, RZ, PT ;  /* 0x000000ff3b00720c */ /* 0x010fc60003f46270 */
[----:B------:R-:W4:Y:S02]  /*c1f0*/  LDL R59, [R1+0x234c] ;  /* 0x00234c00013b7983 */ /* 0x000f240000100800 */
[----:B------:R-:W-:Y:S02]  /*c200*/  @!P3 IMAD.MOV R42, RZ, RZ, -R42 ;  /* 0x000000ffff2ab224 */ /* 0x000fe400078e0a2a */
[----:B------:R-:W-:Y:S01]  /*c210*/  STL [R1+0x2b08], R45 ;  /* 0x002b082d01007387 */ /* 0x000fe20000100800 */
[----:B-----5:R-:W-:-:S03]  /*c220*/  ISETP.GE.AND P1, PT, R60, RZ, PT ;  /* 0x000000ff3c00720c */ /* 0x020fc60003f26270 */
[----:B------:R-:W5:Y:S04]  /*c230*/  LDL R60, [R1+0x2350] ;  /* 0x00235000013c7983 */ /* 0x000f680000100800 */
[----:B------:R-:W-:Y:S01]  /*c240*/  STL [R1+0x2b0c], R44 ;  /* 0x002b0c2c01007387 */ /* 0x000fe20000100800 */
[----:B------:R-:W-:-:S03]  /*c250*/  ISETP.GE.AND P4, PT, R61, RZ, PT ;  /* 0x000000ff3d00720c */ /* 0x000fc60003f86270 */
[----:B------:R-:W5:Y:S04]  /*c260*/  LDL R61, [R1+0x2358] ;  /* 0x00235800013d7983 */ /* 0x000f680000100800 */
[----:B------:R-:W-:Y:S01]  /*c270*/  STL [R1+0x2b10], R43 ;  /* 0x002b102b01007387 */ /* 0x000fe20000100800 */
[----:B------:R-:W-:-:S03]  /*c280*/  ISETP.GE.AND P5, PT, R2, RZ, PT ;  /* 0x000000ff0200720c */ /* 0x000fc60003fa6270 */
[----:B------:R-:W5:Y:S04]  /*c290*/  LDL R2, [R1+0x235c] ;  /* 0x00235c0001027983 */ /* 0x000f680000100800 */
[----:B------:R-:W-:Y:S01]  /*c2a0*/  STL [R1+0x2b14], R42 ;  /* 0x002b142a01007387 */ /* 0x000fe20000100800 */
[----:B------:R-:W-:-:S03]  /*c2b0*/  ISETP.GE.AND P3, PT, R0, RZ, PT ;  /* 0x000000ff0000720c */ /* 0x000fc60003f66270 */
[----:B------:R-:W5:Y:S01]  /*c2c0*/  LDL R0, [R1+0x2360] ;  /* 0x0023600001007983 */ /* 0x000f620000100800 */
[----:B------:R-:W-:Y:S02]  /*c2d0*/  @!P2 IMAD.MOV R41, RZ, RZ, -R41 ;  /* 0x000000ffff29a224 */ /* 0x000fe400078e0a29 */
[----:B------:R-:W-:-:S03]  /*c2e0*/  @!P1 IMAD.MOV R40, RZ, RZ, -R40 ;  /* 0x000000ffff289224 */ /* 0x000fc600078e0a28 */
[----:B------:R-:W-:Y:S01]  /*c2f0*/  STL [R1+0x2b18], R41 ;  /* 0x002b182901007387 */ /* 0x000fe20000100800 */
[----:B------:R-:W-:Y:S02]  /*c300*/  @!P4 IMAD.MOV R39, RZ, RZ, -R39 ;  /* 0x000000ffff27c224 */ /* 0x000fe400078e0a27 */
[----:B------:R-:W-:Y:S02]  /*c310*/  @!P5 IMAD.MOV R38, RZ, RZ, -R38 ;  /* 0x000000ffff26d224 */ /* 0x000fe400078e0a26 */
[----:B------:R-:W-:Y:S01]  /*c320*/  @!P3 IMAD.MOV R37, RZ, RZ, -R37 ;  /* 0x000000ffff25b224 */ /* 0x000fe200078e0a25 */
[----:B--2---:R-:W-:Y:S02]  /*c330*/  ISETP.GE.AND P2, PT, R55, RZ, PT ;  /* 0x000000ff3700720c */ /* 0x004fe40003f46270 */
[----:B------:R-:W2:Y:S01]  /*c340*/  LDL R55, [R1+0x2364] ;  /* 0x0023640001377983 */ /* 0x000ea20000100800 */
[----:B---3--:R-:W-:-:S03]  /*c350*/  ISETP.GE.AND P1, PT, R58, RZ, PT ;  /* 0x000000ff3a00720c */ /* 0x008fc60003f26270 */
[----:B------:R-:W-:Y:S04]  /*c360*/  STL [R1+0x2b1c], R40 ;  /* 0x002b1c2801007387 */ /* 0x000fe80000100800 */
[----:B------:R-:W3:Y:S03]  /*c370*/  LDL R58, [R1+0x2368] ;  /* 0x00236800013a7983 */ /* 0x000ee60000100800 */
[----:B------:R-:W-:Y:S01]  /*c380*/  @!P2 IMAD.MOV R36, RZ, RZ, -R36 ;  /* 0x000000ffff24a224 */ /* 0x000fe200078e0a24 */
[----:B----4-:R-:W-:Y:S01]  /*c390*/  ISETP.GE.AND P4, PT, R59, RZ, PT ;  /* 0x000000ff3b00720c */ /* 0x010fe20003f86270 */
[----:B------:R-:W-:Y:S04]  /*c3a0*/  STL [R1+0x2b20], R39 ;  /* 0x002b202701007387 */ /* 0x000fe80000100800 */
[----:B------:R-:W-:Y:S01]  /*c3b0*/  STL [R1+0x2b24], R38 ;  /* 0x002b242601007387 */ /* 0x000fe20000100800 */
[----:B------:R-:W-:Y:S01]  /*c3c0*/  @!P1 IMAD.MOV R35, RZ, RZ, -R35 ;  /* 0x000000ffff239224 */ /* 0x000fe200078e0a23 */
[----:B-----5:R-:W-:-:S02]  /*c3d0*/  ISETP.GE.AND P5, PT, R60, RZ, PT ;  /* 0x000000ff3c00720c */ /* 0x020fc40003fa6270 */
[----:B------:R-:W4:Y:S04]  /*c3e0*/  LDL R59, [R1+0x236c] ;  /* 0x00236c00013b7983 */ /* 0x000f280000100800 */
[----:B------:R-:W-:Y:S01]  /*c3f0*/  STL [R1+0x2b28], R37 ;  /* 0x002b282501007387 */ /* 0x000fe20000100800 */
[----:B------:R-:W-:-:S03]  /*c400*/  ISETP.GE.AND P3, PT, R61, RZ, PT ;  /* 0x000000ff3d00720c */ /* 0x000fc60003f66270 */
[----:B------:R-:W5:Y:S04]  /*c410*/  LDL R60, [R1+0x28c0] ;  /* 0x0028c000013c7983 */ /* 0x000f680000100800 */
[----:B------:R-:W-:Y:S01]  /*c420*/  STL [R1+0x2b2c], R36 ;  /* 0x002b2c2401007387 */ /* 0x000fe20000100800 */
[----:B------:R-:W-:-:S03]  /*c430*/  ISETP.GE.AND P2, PT, R2, RZ, PT ;  /* 0x000000ff0200720c */ /* 0x000fc60003f46270 */
[----:B------:R-:W5:Y:S04]  /*c440*/  LDL R61, [R1+0x28b8] ;  /* 0x0028b800013d7983 */ /* 0x000f680000100800 */
[----:B------:R-:W5:Y:S01]  /*c450*/  LDL R2, [R1+0x28b4] ;  /* 0x0028b40001027983 */ /* 0x000f620000100800 */
[----:B------:R-:W-:-:S03]  /*c460*/  ISETP.GE.AND P1, PT, R0, RZ, PT ;  /* 0x000000ff0000720c */ /* 0x000fc60003f26270 */
[----:B------:R-:W-:Y:S04]  /*c470*/  STL [R1+0x2b30], R35 ;  /* 0x002b302301007387 */ /* 0x000fe80000100800 */
[----:B------:R-:W5:Y:S01]  /*c480*/  LDL R0, [R1+0x28ac] ;  /* 0x0028ac0001007983 */ /* 0x000f620000100800 */
[----:B------:R-:W-:Y:S02]  /*c490*/  @!P4 IMAD.MOV R34, RZ, RZ, -R34 ;  /* 0x000000ffff22c224 */ /* 0x000fe400078e0a22 */
[----:B------:R-:W-:-:S03]  /*c4a0*/  @!P5 IMAD.MOV R33, RZ, RZ, -R33 ;  /* 0x000000ffff21d224 */ /* 0x000fc600078e0a21 */
[----:B------:R-:W-:Y:S04]  /*c4b0*/  STL [R1+0x2b34], R34 ;  /* 0x002b342201007387 */ /* 0x000fe80000100800 */
[----:B0-----:R-:W5:Y:S04]  /*c4c0*/  LDL R54, [R1+0x28a4] ;  /* 0x0028a40001367983 */ /* 0x001f680000100800 */
[----:B------:R-:W-:Y:S01]  /*c4d0*/  STL [R1+0x2b38], R33 ;  /* 0x002b382101007387 */ /* 0x000fe20000100800 */
[----:B------:R-:W-:Y:S02]  /*c4e0*/  @!P3 IMAD.MOV R32, RZ, RZ, -R32 ;  /* 0x000000ffff20b224 */ /* 0x000fe400078e0a20 */
[----:B------:R-:W-:-:S02]  /*c4f0*/  @!P2 IMAD.MOV R31, RZ, RZ, -R31 ;  /* 0x000000ffff1fa224 */ /* 0x000fc400078e0a1f */
[----:B------:R-:W-:Y:S01]  /*c500*/  @!P1 IMAD.MOV R30, RZ, RZ, -R30 ;  /* 0x000000ffff1e9224 */ /* 0x000fe200078e0a1e */
[----:B--2---:R-:W-:Y:S02]  /*c510*/  ISETP.GE.AND P4, PT, R55, RZ, PT ;  /* 0x000000ff3700720c */ /* 0x004fe40003f86270 */
[----:B------:R-:W2:Y:S01]  /*c520*/  LDL R55, [R1+0x28a0] ;  /* 0x0028a00001377983 */ /* 0x000ea20000100800 */
[----:B---3--:R-:W-:-:S03]  /*c530*/  ISETP.GE.AND P5, PT, R58, RZ, PT ;  /* 0x000000ff3a00720c */ /* 0x008fc60003fa6270 */
[----:B------:R-:W3:Y:S04]  /*c540*/  LDL R58, [R1+0x289c] ;  /* 0x00289c00013a7983 */ /* 0x000ee80000100800 */
        /* <DEDUP_REMOVED lines=9> */
[----:B------:R-:W5:Y:S01]  /*c5e0*/  LDL R61, [R1+0x288c] ;  /* 0x00288c00013d7983 */ /* 0x000f620000100800 */
[----:B------:R-:W-:Y:S01]  /*c5f0*/  @!P4 IMAD.MOV R29, RZ, RZ, -R29 ;  /* 0x000000ffff1dc224 */ /* 0x000fe200078e0a1d */
[----:B------:R-:W-:Y:S02]  /*c600*/  ISETP.GE.AND P5, PT, R0, RZ, PT ;  /* 0x000000ff0000720c */ /* 0x000fe40003fa6270 */
[----:B-1----:R-:W5:Y:S04]  /*c610*/  LDL R52, [R1+0x287c] ;  /* 0x00287c0001347983 */ /* 0x002f680000100800 */
[----:B------:R-:W5:Y:S01]  /*c620*/  LDL R0, [R1+0x2880] ;  /* 0x0028800001007983 */ /* 0x000f620000100800 */
[----:B------:R-:W-:-:S03]  /*c630*/  ISETP.GE.AND P4, PT, R2, RZ, PT ;  /* 0x000000ff0200720c */ /* 0x000fc60003f86270 */
[----:B------:R-:W5:Y:S01]  /*c640*/  LDL R2, [R1+0x2888] ;  /* 0x0028880001027983 */ /* 0x000f620000100800 */
[----:B------:R-:W-:Y:S02]  /*c650*/  @!P1 IMAD.MOV R25, RZ, RZ, -R25 ;  /* 0x000000ffff199224 */ /* 0x000fe400078e0a19 */
[----:B------:R-:W-:Y:S01]  /*c660*/  @!P3 IMAD.MOV R27, RZ, RZ, -R27 ;  /* 0x000000ffff1bb224 */ /* 0x000fe200078e0a1b */
[----:B------:R-:W5:Y:S01]  /*c670*/  LDL R53, [R1+0x2878] ;  /* 0x0028780001357983 */ /* 0x000f620000100800 */
[----:B------:R-:W-:-:S03]  /*c680*/  ISETP.GE.AND P3, PT, R54, RZ, PT ;  /* 0x000000ff3600720c */ /* 0x000fc60003f66270 */
[----:B------:R-:W5:Y:S01]  /*c690*/  LDL R54, [R1+0x2870] ;  /* 0x0028700001367983 */ /* 0x000f620000100800 */
[----:B------:R-:W-:Y:S02]  /*c6a0*/  @!P2 IMAD.MOV R26, RZ, RZ, -R26 ;  /* 0x000000ffff1aa224 */ /* 0x000fe400078e0a1a */
[----:B------:R-:W-:Y:S01]  /*c6b0*/  @!P4 IMAD.MOV R24, RZ, RZ, -R24 ;  /* 0x000000ffff18c224 */ /* 0x000fe200078e0a18 */
[----:B------:R-:W5:Y:S01]  /*c6c0*/  LDL R50, [R1+0x284c] ;  /* 0x00284c0001327983 */ /* 0x000f620000100800 */
[----:B------:R-:W-:-:S03]  /*c6d0*/  @!P5 IMAD.MOV R23, RZ, RZ, -R23 ;  /* 0x000000ffff17d224 */ /* 0x000fc600078e0a17 */
[----:B------:R-:W5:Y:S02]  /*c6e0*/  LDL R51, [R1+0x2848] ;  /* 0x0028480001337983 */ /* 0x000f640000100800 */
[----:B------:R-:W-:Y:S01]  /*c6f0*/  @!P3 IMAD.MOV R22, RZ, RZ, -R22 ;  /* 0x000000ffff16b224 */ /* 0x000fe200078e0a16 */
[----:B---3--:R-:W-:Y:S02]  /*c700*/  ISETP.GE.AND P1, PT, R58, RZ, PT ;  /* 0x000000ff3a00720c */ /* 0x008fe40003f26270 */
[----:B------:R-:W3:Y:S11]  /*c710*/  LDL R58, [R1+0x2864] ;  /* 0x00286400013a7983 */ /* 0x000ef60000100800 */
[----:B------:R-:W-:Y:S01]  /*c720*/  @!P1 IMAD.MOV R20, RZ, RZ, -R20 ;  /* 0x000000ffff149224 */ /* 0x000fe200078e0a14 */
[----:B--2---:R-:W-:-:S02]  /*c730*/  ISETP.GE.AND P2, PT, R55, RZ, PT ;  /* 0x000000ff3700720c */ /* 0x004fc40003f46270 */
[----:B------:R-:W2:Y:S01]  /*c740*/  LDL R55, [R1+0x2868] ;  /* 0x0028680001377983 */ /* 0x000ea20000100800 */
[----:B----4-:R-:W-:-:S03]  /*c750*/  ISETP.GE.AND P4, PT, R59, RZ, PT ;  /* 0x000000ff3b00720c */ /* 0x010fc60003f86270 */
[----:B------:R-:W4:Y:S01]  /*c760*/  LDL R59, [R1+0x2860] ;  /* 0x00286000013b7983 */ /* 0x000f220000100800 */
[----:B-----5:R-:W-:-:S03]  /*c770*/  ISETP.GE.AND P5, PT, R60, RZ, PT ;  /* 0x000000ff3c00720c */ /* 0x020fc60003fa6270 */
[----:B------:R-:W5:Y:S01]  /*c780*/  LDL R60, [R1+0x285c] ;  /* 0x00285c00013c7983 */ /* 0x000f620000100800 */
[----:B------:R-:W-:-:S03]  /*c790*/  ISETP.GE.AND P1, PT, R0, RZ, PT ;  /* 0x000000ff0000720c */ /* 0x000fc60003f26270 */
[----:B------:R-:W5:Y:S01]  /*c7a0*/  LDL R0, [R1+0x2850] ;  /* 0x0028500001007983 */ /* 0x000f620000100800 */
[----:B------:R-:W-:-:S03]  /*c7b0*/  ISETP.GE.AND P3, PT, R61, RZ, PT ;  /* 0x000000ff3d00720c */ /* 0x000fc60003f66270 */
[----:B------:R-:W5:Y:S01]  /*c7c0*/  LDL R61, [R1+0x2858] ;  /* 0x00285800013d7983 */ /* 0x000f620000100800 */
[----:B------:R-:W-:Y:S01]  /*c7d0*/  @!P2 IMAD.MOV R21, RZ, RZ, -R21 ;  /* 0x000000ffff15a224 */ /* 0x000fe200078e0a15 */
[----:B------:R-:W-:Y:S02]  /*c7e0*/  ISETP.GE.AND P2, PT, R2, RZ, PT ;  /* 0x000000ff0200720c */ /* 0x000fe40003f46270 */
[----:B------:R-:W5:Y:S02]  /*c7f0*/  LDL R2, [R1+0x2854] ;  /* 0x0028540001027983 */ /* 0x000f640000100800 */
[----:B------:R-:W-:Y:S02]  /*c800*/  @!P1 IMAD.MOV R15, RZ, RZ, -R15 ;  /* 0x000000ffff0f9224 */ /* 0x000fe400078e0a0f */
[----:B------:R-:W-:Y:S01]  /*c810*/  @!P4 IMAD.MOV R19, RZ, RZ, -R19 ;  /* 0x000000ffff13c224 */ /* 0x000fe200078e0a13 */
[----:B------:R-:W-:Y:S01]  /*c820*/  ISETP.GE.AND P4, PT, R52, RZ, PT ;  /* 0x000000ff3400720c */ /* 0x000fe20003f86270 */
[----:B------:R-:W-:Y:S01]  /*c830*/  @!P5 IMAD.MOV R18, RZ, RZ, -R18 ;  /* 0x000000ffff12d224 */ /* 0x000fe200078e0a12 */
[----:B------:R-:W5:Y:S01]  /*c840*/  LDL R52, [R1+0x2844] ;  /* 0x0028440001347983 */ /* 0x000f620000100800 */
[----:B------:R-:W-:Y:S01]  /*c850*/  ISETP.GE.AND P5, PT, R53, RZ, PT ;  /* 0x000000ff3500720c */ /* 0x000fe20003fa6270 */
[----:B------:R-:W-:Y:S01]  /*c860*/  @!P3 IMAD.MOV R17, RZ, RZ, -R17 ;  /* 0x000000ffff11b224 */ /* 0x000fe200078e0a11 */
[----:B------:R-:W-:Y:S01]  /*c870*/  ISETP.GE.AND P3, PT, R54, RZ, PT ;  /* 0x000000ff3600720c */ /* 0x000fe20003f66270 */
[----:B------:R-:W-:-:S07]  /*c880*/  @!P2 IMAD.MOV R16, RZ, RZ, -R16 ;  /* 0x000000ffff10a224 */ /* 0x000fce00078e0a10 */
[----:B------:R-:W-:-:S03]  /*c890*/  @!P4 IMAD.MOV R14, RZ, RZ, -R14 ;  /* 0x000000ffff0ec224 */ /* 0x000fc600078e0a0e */
[----:B------:R-:W-:Y:S02]  /*c8a0*/  @!P5 IMAD.MOV R13, RZ, RZ, -R13 ;  /* 0x000000ffff0dd224 */ /* 0x000fe400078e0a0d */
[----:B------:R-:W-:Y:S01]  /*c8b0*/  @!P3 IMAD.MOV R12, RZ, RZ, -R12 ;  /* 0x000000ffff0cb224 */ /* 0x000fe200078e0a0c */
[----:B---3--:R-:W-:-:S13]  /*c8c0*/  ISETP.GE.AND P1, PT, R58, RZ, PT ;  /* 0x000000ff3a00720c */ /* 0x008fda0003f26270 */
[----:B------:R-:W-:Y:S01]  /*c8d0*/  @!P1 IMAD.MOV R10, RZ, RZ, -R10 ;  /* 0x000000ffff0a9224 */ /* 0x000fe200078e0a0a */
[----:B--2---:R-:W-:Y:S02]  /*c8e0*/  ISETP.GE.AND P2, PT, R55, RZ, PT ;  /* 0x000000ff3700720c */ /* 0x004fe40003f46270 */
[----:B----4-:R-:W-:Y:S02]  /*c8f0*/  ISETP.GE.AND P4, PT, R59, RZ, PT ;  /* 0x000000ff3b00720c */ /* 0x010fe40003f86270 */
[----:B-----5:R-:W-:Y:S02]  /*c900*/  ISETP.GE.AND P5, PT, R60, RZ, PT ;  /* 0x000000ff3c00720c */ /* 0x020fe40003fa6270 */
[----:B------:R-:W-:Y:S02]  /*c910*/  ISETP.GE.AND P1, PT, R0, RZ, PT ;  /* 0x000000ff0000720c */ /* 0x000fe40003f26270 */
[----:B------:R-:W2:Y:S04]  /*c920*/  LDL.LU R0, [R1+0xc0] ;  /* 0x0000c00001007983 */ /* 0x000ea80000300800 */
[----:B------:R-:W3:Y:S04]  /*c930*/  LDL.LU R53, [R1+0xc4] ;  /* 0x0000c40001357983 */ /* 0x000ee80000300800 */
[----:B------:R-:W4:Y:S04]  /*c940*/  LDL.LU R54, [R1+0xc8] ;  /* 0x0000c80001367983 */ /* 0x000f280000300800 */
[----:B------:R-:W5:Y:S04]  /*c950*/  LDL.LU R55, [R1+0xcc] ;  /* 0x0000cc0001377983 */ /* 0x000f680000300800 */
[----:B------:R-:W5:Y:S01]  /*c960*/  LDL.LU R58, [R1+0xd0] ;  /* 0x0000d000013a7983 */ /* 0x000f620000300800 */
[----:B------:R-:W-:-:S03]  /*c970*/  ISETP.GE.AND P3, PT, R61, RZ, PT ;  /* 0x000000ff3d00720c */ /* 0x000fc60003f66270 */
[----:B------:R-:W5:Y:S04]  /*c980*/  LDL.LU R59, [R1+0xd4] ;  /* 0x0000d400013b7983 */ /* 0x000f680000300800 */
[----:B------:R-:W5:Y:S04]  /*c990*/  LDL.LU R60, [R1+0xdc] ;  /* 0x0000dc00013c7983 */ /* 0x000f680000300800 */
[----:B------:R-:W5:Y:S01]  /*c9a0*/  LDL.LU R61, [R1+0xe4] ;  /* 0x0000e400013d7983 */ /* 0x000f620000300800 */
[----:B------:R-:W-:Y:S01]  /*c9b0*/  @!P2 IMAD.MOV R11, RZ, RZ, -R11 ;  /* 0x000000ffff0ba224 */ /* 0x000fe200078e0a0b */
[----:B------:R-:W-:-:S02]  /*c9c0*/  ISETP.GE.AND P2, PT, R2, RZ, PT ;  /* 0x000000ff0200720c */ /* 0x000fc40003f46270 */
[----:B------:R-:W0:Y:S01]  /*c9d0*/  S2R R2, SR_TID.X ;  /* 0x0000000000027919 */ /* 0x000e220000002100 */
[----:B------:R-:W-:Y:S02]  /*c9e0*/  ISETP.NE.AND P0, PT, R57, RZ, PT ;  /* 0x000000ff3900720c */ /* 0x000fe40003f05270 */
[----:B------:R-:W-:Y:S02]  /*c9f0*/  LOP3.LUT R57, RZ, R57, RZ, 0x33, !PT ;  /* 0x00000039ff397212 */ /* 0x000fe400078e33ff */
[----:B0-----:R-:W-:-:S05]  /*ca00*/  LOP3.LUT R2, R2, 0x1f, RZ, 0xc0, !PT ;  /* 0x0000001f02027812 */ /* 0x001fca00078ec0ff */
[----:B------:R-:W-:-:S05]  /*ca10*/  IMAD R2, R2, UR5, RZ ;  /* 0x0000000502027c24 */ /* 0x000fca000f8e02ff */
[----:B------:R-:W-:Y:S01]  /*ca20*/  IADD3 R2, P6, R2, UR6, RZ ;  /* 0x0000000602027c10 */ /* 0x000fe2000ffde0ff */
[----:B------:R-:W-:Y:S02]  /*ca30*/  @!P4 IMAD.MOV R9, RZ, RZ, -R9 ;  /* 0x000000ffff09c224 */ /* 0x000fe400078e0a09 */
[----:B------:R-:W-:Y:S02]  /*ca40*/  @!P5 IMAD.MOV R8, RZ, RZ, -R8 ;  /* 0x000000ffff08d224 */ /* 0x000fe400078e0a08 */
[----:B------:R-:W-:Y:S01]  /*ca50*/  @!P3 IMAD.MOV R7, RZ, RZ, -R7 ;  /* 0x000000ffff07b224 */ /* 0x000fe200078e0a07 */
[----:B------:R4:W-:Y:S01]  /*ca60*/  STL [R1+0x2a54], R2 ;  /* 0x002a540201007387 */ /* 0x0009e20000100800 */
[----:B------:R-:W-:Y:S01]  /*ca70*/  ISETP.GE.AND P4, PT, R50, RZ, PT ;  /* 0x000000ff3200720c */ /* 0x000fe20003f86270 */
[----:B------:R-:W-:Y:S01]  /*ca80*/  @!P2 IMAD.MOV R6, RZ, RZ, -R6 ;  /* 0x000000ffff06a224 */ /* 0x000fe200078e0a06 */
[----:B------:R-:W-:Y:S01]  /*ca90*/  ISETP.GE.AND P5, PT, R51, RZ, PT ;  /* 0x000000ff3300720c */ /* 0x000fe20003fa6270 */
[----:B------:R-:W-:Y:S01]  /*caa0*/  @!P1 IMAD.MOV R5, RZ, RZ, -R5 ;  /* 0x000000ffff059224 */ /* 0x000fe200078e0a05 */
[----:B------:R-:W-:Y:S01]  /*cab0*/  ISETP.GE.AND P3, PT, R52, RZ, PT ;  /* 0x000000ff3400720c */ /* 0x000fe20003f66270 */
[----:B------:R-:W-:Y:S01]  /*cac0*/  ULDC UR6, c[0x0][0x240] ;  /* 0x0000900000067ab9 */ /* 0x000fe20000000800 */
[----:B--2---:R-:W-:-:S05]  /*cad0*/  SEL R0, R57, R0, !P0 ;  /* 0x0000000039007207 */ /* 0x004fca0004000000 */
[----:B------:R3:W-:Y:S01]  /*cae0*/  STL [R1+0x2acc], R0 ;  /* 0x002acc0001007387 */ /* 0x0007e20000100800 */
[C---:B----4-:R-:W-:Y:S02]  /*caf0*/  SEL R2, R57.reuse, R54, !P0 ;  /* 0x0000003639027207 */ /* 0x050fe40004000000 */
[C---:B---3--:R-:W-:Y:S02]  /*cb00*/  SEL R0, R57.reuse, R53, !P0 ;  /* 0x0000003539007207 */ /* 0x048fe40004000000 */
[----:B-----5:R-:W-:-:S03]  /*cb10*/  SEL R30, R57, R55, !P0 ;  /* 0x00000037391e7207 */ /* 0x020fc60004000000 */
[----:B------:R0:W-:Y:S04]  /*cb20*/  STL [R1+0xc0], R0 ;  /* 0x0000c00001007387 */ /* 0x0001e80000100800 */
[----:B------:R1:W-:Y:S01]  /*cb30*/  STL [R1+0xc4], R2 ;  /* 0x0000c40201007387 */ /* 0x0003e20000100800 */
[----:B0-----:R-:W-:-:S03]  /*cb40*/  SEL R0, R57, R58, !P0 ;  /* 0x0000003a39007207 */ /* 0x001fc60004000000 */
[----:B------:R0:W-:Y:S01]  /*cb50*/  STL [R1+0xc8], R30 ;  /* 0x0000c81e01007387 */ /* 0x0001e20000100800 */
[----:B-1----:R-:W-:-:S03]  /*cb60*/  SEL R2, R57, R59, !P0 ;  /* 0x0000003b39027207 */ /* 0x002fc60004000000 */
[----:B------:R1:W-:Y:S01]  /*cb70*/  STL [R1+0xcc], R0 ;  /* 0x0000cc0001007387 */ /* 0x0003e20000100800 */
[----:B0-----:R-:W-:-:S03]  /*cb80*/  SEL R30, R57, R60, !P0 ;  /* 0x0000003c391e7207 */ /* 0x001fc60004000000 */
[----:B------:R0:W-:Y:S01]  /*cb90*/  STL [R1+0xd0], R2 ;  /* 0x0000d00201007387 */ /* 0x0001e20000100800 */
[----:B-1----:R-:W-:-:S03]  /*cba0*/  SEL R0, R57, R61, !P0 ;  /* 0x0000003d39007207 */ /* 0x002fc60004000000 */
[----:B0-----:R-:W2:Y:S04]  /*cbb0*/  LDL.LU R2, [R1+0xe8] ;  /* 0x0000e80001027983 */ /* 0x001ea80000300800 */
[----:B------:R0:W-:Y:S04]  /*cbc0*/  STL [R1+0xd4], R30 ;  /* 0x0000d41e01007387 */ /* 0x0001e80000100800 */
[----:B0-----:R-:W3:Y:S04]  /*cbd0*/  LDL.LU R30, [R1+0xec] ;  /* 0x0000ec00011e7983 */ /* 0x001ee80000300800 */
[----:B------:R2:W-:Y:S04]  /*cbe0*/  STL [R1+0xdc], R0 ;  /* 0x0000dc0001007387 */ /* 0x0005e80000100800 */
[----:B------:R-:W4:Y:S04]  /*cbf0*/  LDL.LU R31, [R1+0xf0] ;  /* 0x0000f000011f7983 */ /* 0x000f280000300800 */
[----:B------:R-:W5:Y:S04]  /*cc00*/  LDL.LU R32, [R1+0xf4] ;  /* 0x0000f40001207983 */ /* 0x000f680000300800 */
        /* <DEDUP_REMOVED lines=26> */
[----:B------:R-:W5:Y:S01]  /*cdb0*/  LDL.LU R61, [R1+0x8c] ;  /* 0x00008c00013d7983 */ /* 0x000f620000300800 */
[----:B--2---:R-:W-:-:S05]  /*cdc0*/  SEL R0, R57, R2, !P0 ;  /* 0x0000000239007207 */ /* 0x004fca0004000000 */
[----:B------:R5:W-:Y:S01]  /*cdd0*/  STL [R1+0xe4], R0 ;  /* 0x0000e40001007387 */ /* 0x000be20000100800 */
[----:B---3--:R-:W-:-:S05]  /*cde0*/  SEL R30, R57, R30, !P0 ;  /* 0x0000001e391e7207 */ /* 0x008fca0004000000 */
[----:B------:R0:W-:Y:S01]  /*cdf0*/  STL [R1+0xe8], R30 ;  /* 0x0000e81e01007387 */ /* 0x0001e20000100800 */
[C---:B----4-:R-:W-:Y:S02]  /*ce00*/  SEL R2, R57.reuse, R31, !P0 ;  /* 0x0000001f39027207 */ /* 0x050fe40004000000 */
[----:B-----5:R-:W-:-:S03]  /*ce10*/  SEL R0, R57, R32, !P0 ;  /* 0x0000002039007207 */ /* 0x020fc60004000000 */
        /* <DEDUP_REMOVED lines=8> */
[----:B------:R1:W-:Y:S01]  /*cea0*/  STL [R1+0x108], R0 ;  /* 0x0001080001007387 */ /* 0x0003e20000100800 */
[----:B0-----:R-:W-:-:S03]  /*ceb0*/  SEL R2, R57, R37, !P0 ;  /* 0x0000002539027207 */ /* 0x001fc60004000000 */
[----:B------:R0:W-:Y:S04]  /*cec0*/  STL [R1+0x10c], R30 ;  /* 0x00010c1e01007387 */ /* 0x0001e80000100800 */
[----:B------:R2:W-:Y:S01]  /*ced0*/  STL [R1+0x110], R2 ;  /* 0x0001100201007387 */ /* 0x0005e20000100800 */
[C---:B-1----:R-:W-:Y:S02]  /*cee0*/  SEL R0, R57.reuse, R38, !P0 ;  /* 0x0000002639007207 */ /* 0x042fe40004000000 */
[----:B0-----:R-:W-:-:S03]  /*cef0*/  SEL R30, R57, R39, !P0 ;  /* 0x00000027391e7207 */ /* 0x001fc60004000000 */
[----:B------:R0:W-:Y:S01]  /*cf00*/  STL [R1+0x118], R0 ;  /* 0x0001180001007387 */ /* 0x0001e20000100800 */
[----:B--2---:R-:W-:-:S03]  /*cf10*/  SEL R2, R57, R40, !P0 ;  /* 0x0000002839027207 */ /* 0x004fc60004000000 */
[----:B------:R1:W-:Y:S04]  /*cf20*/  STL [R1+0x11c], R30 ;  /* 0x00011c1e01007387 */ /* 0x0003e80000100800 */
[----:B------:R2:W-:Y:S01]  /*cf30*/  STL [R1+0x120], R2 ;  /* 0x0001200201007387 */ /* 0x0005e20000100800 */
[C---:B0-----:R-:W-:Y:S02]  /*cf40*/  SEL R0, R57.reuse, R41, !P0 ;  /* 0x0000002939007207 */ /* 0x041fe40004000000 */
[----:B-1----:R-:W-:-:S03]  /*cf50*/  SEL R30, R57, R42, !P0 ;  /* 0x0000002a391e7207 */ /* 0x002fc60004000000 */
        /* <DEDUP_REMOVED lines=30> */
[----:B------:R-:W-:Y:S01]  /*d140*/  STL [R1+0x168], R0 ;  /* 0x0001680001007387 */ /* 0x000fe20000100800 */
[----:B--2---:R-:W-:-:S03]  /*d150*/  SEL R2, R57, R60, !P0 ;  /* 0x0000003c39027207 */ /* 0x004fc60004000000 */
[----:B------:R0:W-:Y:S04]  /*d160*/  STL [R1+0x164], R30 ;  /* 0x0001641e01007387 */ /* 0x0001e80000100800 */
[----:B0-----:R-:W2:Y:S04]  /*d170*/  LDL.LU R30, [R1+0x88] ;  /* 0x00008800011e7983 */ /* 0x001ea80000300800 */
[----:B------:R0:W-:Y:S04]  /*d180*/  STL [R1+0x160], R2 ;  /* 0x0001600201007387 */ /* 0x0001e80000100800 */
[----:B------:R-:W3:Y:S04]  /*d190*/  LDL.LU R31, [R1+0x84] ;  /* 0x00008400011f7983 */ /* 0x000ee80000300800 */
        /* <DEDUP_REMOVED lines=25> */
[----:B------:R-:W-:-:S03]  /*d330*/  SEL R0, R57, R61, !P0 ;  /* 0x0000003d39007207 */ /* 0x000fc60004000000 */
[----:B------:R-:W5:Y:S04]  /*d340*/  LDL.LU R59, [R1+0x1c] ;  /* 0x00001c00013b7983 */ /* 0x000f680000300800 */
[----:B------:R-:W5:Y:S04]  /*d350*/  LDL.LU R60, [R1+0x18] ;  /* 0x00001800013c7983 */ /* 0x000f680000300800 */
[----:B------:R-:W5:Y:S04]  /*d360*/  LDL.LU R61, [R1+0x14] ;  /* 0x00001400013d7983 */ /* 0x000f680000300800 */
[----:B0-----:R-:W5:Y:S01]  /*d370*/  LDL.LU R2, [R1+0x10] ;  /* 0x0000100001027983 */ /* 0x001f620000300800 */
[----:B--2---:R-:W-:-:S05]  /*d380*/  SEL R30, R57, R30, !P0 ;  /* 0x0000001e391e7207 */ /* 0x004fca0004000000 */
[----:B------:R0:W-:Y:S01]  /*d390*/  STL [R1+0x158], R30 ;  /* 0x0001581e01007387 */ /* 0x0001e20000100800 */
[C---:B---3--:R-:W-:Y:S02]  /*d3a0*/  SEL R31, R57.reuse, R31, !P0 ;  /* 0x0000001f391f7207 */ /* 0x048fe40004000000 */
[C---:B----4-:R-:W-:Y:S01]  /*d3b0*/  SEL R32, R57.reuse, R32, !P0 ;  /* 0x0000002039207207 */ /* 0x050fe20004000000 */
[----:B0-----:R-:W2:Y:S01]  /*d3c0*/  LDL.LU R30, [R1+0x2b44] ;  /* 0x002b4400011e7983 */ /* 0x001ea20000300800 */
[----:B-----5:R-:W-:-:S03]  /*d3d0*/  SEL R33, R57, R33, !P0 ;  /* 0x0000002139217207 */ /* 0x020fc60004000000 */
[----:B------:R0:W-:Y:S01]  /*d3e0*/  STL [R1+0x154], R31 ;  /* 0x0001541f01007387 */ /* 0x0001e20000100800 */
[C---:B------:R-:W-:Y:S02]  /*d3f0*/  SEL R34, R57.reuse, R34, !P0 ;  /* 0x0000002239227207 */ /* 0x040fe40004000000 */
[C---:B------:R-:W-:Y:S01]  /*d400*/  SEL R35, R57.reuse, R35, !P0 ;  /* 0x0000002339237207 */ /* 0x040fe20004000000 */
[----:B0-----:R-:W3:Y:S01]  /*d410*/  LDL.LU R31, [R1+0x2b40] ;  /* 0x002b4000011f7983 */ /* 0x001ee20000300800 */
[----:B------:R-:W-:-:S03]  /*d420*/  SEL R36, R57, R36, !P0 ;  /* 0x0000002439247207 */ /* 0x000fc60004000000 */
[----:B------:R0:W-:Y:S01]  /*d430*/  STL [R1+0x150], R32 ;  /* 0x0001502001007387 */ /* 0x0001e20000100800 */
[C---:B------:R-:W-:Y:S02]  /*d440*/  SEL R37, R57.reuse, R37, !P0 ;  /* 0x0000002539257207 */ /* 0x040fe40004000000 */
[C---:B------:R-:W-:Y:S01]  /*d450*/  SEL R38, R57.reuse, R38, !P0 ;  /* 0x0000002639267207 */ /* 0x040fe20004000000 */
[----:B0-----:R-:W4:Y:S04]  /*d460*/  LDL.LU R32, [R1+0x2b3c] ;  /* 0x002b3c0001207983 */ /* 0x001f280000300800 */
[----:B------:R0:W-:Y:S01]  /*d470*/  STL [R1+0x14c], R33 ;  /* 0x00014c2101007387 */ /* 0x0001e20000100800 */
[----:B------:R-:W-:-:S03]  /*d480*/  SEL R39, R57, R39, !P0 ;  /* 0x0000002739277207 */ /* 0x000fc60004000000 */
[----:B0-----:R-:W5:Y:S04]  /*d490*/  LDL.LU R33, [R1+0x2b38] ;  /* 0x002b380001217983 */ /* 0x001f680000300800 */
[----:B------:R0:W-:Y:S01]  /*d4a0*/  STL [R1+0x148], R34 ;  /* 0x0001482201007387 */ /* 0x0001e20000100800 */
[----:B------:R-:W-:-:S03]  /*d4b0*/  SEL R40, R57, R40, !P0 ;  /* 0x0000002839287207 */ /* 0x000fc60004000000 */
[----:B0-----:R-:W2:Y:S04]  /*d4c0*/  LDL.LU R34, [R1+0x2b34] ;  /* 0x002b340001227983 */ /* 0x001ea80000300800 */
[----:B------:R0:W-:Y:S01]  /*d4d0*/  STL [R1+0x144], R35 ;  /* 0x0001442301007387 */ /* 0x0001e20000100800 */
[----:B------:R-:W-:-:S03]  /*d4e0*/  SEL R41, R57, R41, !P0 ;  /* 0x0000002939297207 */ /* 0x000fc60004000000 */
[----:B0-----:R-:W3:Y:S04]  /*d4f0*/  LDL.LU R35, [R1+0x2b30] ;  /* 0x002b300001237983 */ /* 0x001ee80000300800 */
[----:B------:R0:W-:Y:S01]  /*d500*/  STL [R1+0x140], R36 ;  /* 0x0001402401007387 */ /* 0x0001e20000100800 */
[----:B------:R-:W-:-:S03]  /*d510*/  SEL R42, R57, R42, !P0 ;  /* 0x0000002a392a7207 */ /* 0x000fc60004000000 */
[----:B0-----:R-:W4:Y:S04]  /*d520*/  LDL.LU R36, [R1+0x2b2c] ;  /* 0x002b2c0001247983 */ /* 0x001f280000300800 */
[----:B------:R0:W-:Y:S01]  /*d530*/  STL [R1+0x13c], R37 ;  /* 0x00013c2501007387 */ /* 0x0001e20000100800 */
[----:B------:R-:W-:-:S03]  /*d540*/  SEL R43, R57, R43, !P0 ;  /* 0x0000002b392b7207 */ /* 0x000fc60004000000 */
[----:B0-----:R-:W2:Y:S04]  /*d550*/  LDL.LU R37, [R1+0x2b28] ;  /* 0x002b280001257983 */ /* 0x001ea80000300800 */
        /* <DEDUP_REMOVED lines=48> */
[----:B------:R0:W-:Y:S04]  /*d860*/  STL [R1+0x90], R54 ;  /* 0x0000903601007387 */ /* 0x0001e80000100800 */
        /* <DEDUP_REMOVED lines=10> */
[----:B0-----:R-:W2:Y:S01]  /*d910*/  LDL.LU R61, [R1+0x2ad0] ;  /* 0x002ad000013d7983 */ /* 0x001ea20000300800 */
[----:B------:R-:W-:-:S05]  /*d920*/  SEL R2, R57, R2, !P0 ;  /* 0x0000000239027207 */ /* 0x000fca0004000000 */
[----:B------:R0:W-:Y:S01]  /*d930*/  STL [R1+0x78], R2 ;  /* 0x0000780201007387 */ /* 0x0001e20000100800 */
[C---:B-----5:R-:W-:Y:S02]  /*d940*/  SEL R38, R57.reuse, R38, !P0 ;  /* 0x0000002639267207 */ /* 0x060fe40004000000 */
[C---:B----4-:R-:W-:Y:S02]  /*d950*/  SEL R36, R57.reuse, R36, !P0 ;  /* 0x0000002439247207 */ /* 0x050fe40004000000 */
[C---:B---3--:R-:W-:Y:S02]  /*d960*/  SEL R35, R57.reuse, R35, !P0 ;  /* 0x0000002339237207 */ /* 0x048fe40004000000 */
[C---:B--2---:R-:W-:Y:S02]  /*d970*/  SEL R39, R57.reuse, R39, !P0 ;  /* 0x0000002739277207 */ /* 0x044fe40004000000 */
[C---:B------:R-:W-:Y:S02]  /*d980*/  SEL R33, R57.reuse, R33, !P0 ;  /* 0x0000002139217207 */ /* 0x040fe40004000000 */
[----:B------:R-:W-:-:S02]  /*d990*/  SEL R32, R57, R32, !P0 ;  /* 0x0000002039207207 */ /* 0x000fc40004000000 */
[C---:B------:R-:W-:Y:S02]  /*d9a0*/  SEL R41, R57.reuse, R41, !P0 ;  /* 0x0000002939297207 */ /* 0x040fe40004000000 */
[C---:B------:R-:W-:Y:S02]  /*d9b0*/  SEL R42, R57.reuse, R42, !P0 ;  /* 0x0000002a392a7207 */ /* 0x040fe40004000000 */
[C---:B------:R-:W-:Y:S02]  /*d9c0*/  SEL R44, R57.reuse, R44, !P0 ;  /* 0x0000002c392c7207 */ /* 0x040fe40004000000 */
[C---:B------:R-:W-:Y:S02]  /*d9d0*/  SEL R45, R57.reuse, R45, !P0 ;  /* 0x0000002d392d7207 */ /* 0x040fe40004000000 */
        /* <DEDUP_REMOVED lines=8> */
[C---:B0-----:R-:W-:Y:S02]  /*da60*/  SEL R2, R57.reuse, R60, !P0 ;  /* 0x0000003c39027207 */ /* 0x041fe40004000000 */
[----:B------:R-:W-:-:S05]  /*da70*/  SEL R61, R57, R61, !P0 ;  /* 0x0000003d393d7207 */ /* 0x000fca0004000000 */
[----:B------:R-:W-:Y:S04]  /*da80*/  STL [R1+0x74], R61 ;  /* 0x0000743d01007387 */ /* 0x000fe80000100800 */
[----:B------:R0:W-:Y:S04]  /*da90*/  STL [R1+0x70], R2 ;  /* 0x0000700201007387 */ /* 0x0001e80000100800 */
[----:B------:R-:W-:Y:S01]  /*daa0*/  STL [R1+0x6c], R59 ;  /* 0x00006c3b01007387 */ /* 0x000fe20000100800 */
[----:B0-----:R-:W-:-:S03]  /*dab0*/  SEL R2, R57, R55, !P0 ;  /* 0x0000003739027207 */ /* 0x001fc60004000000 */
        /* <DEDUP_REMOVED lines=25> */
[----:B------:R0:W-:Y:S01]  /*dc50*/  STL [R1+0x1c], R2 ;  /* 0x00001c0201007387 */ /* 0x0001e20000100800 */
[----:B------:R-:W1:Y:S01]  /*dc60*/  S2R R43, SR_TID.X ;  /* 0x00000000002b7919 */ /* 0x000e620000002100 */
[C---:B0-----:R-:W-:Y:S02]  /*dc70*/  SEL R2, R57.reuse, R34, !P0 ;  /* 0x0000002239027207 */ /* 0x041fe40004000000 */
[----:B------:R-:W-:Y:S04]  /*dc80*/  STL [R1+0x18], R36 ;  /* 0x0000182401007387 */ /* 0x000fe80000100800 */
[----:B------:R-:W-:Y:S04]  /*dc90*/  STL [R1+0x14], R35 ;  /* 0x0000142301007387 */ /* 0x000fe80000100800 */
[----:B------:R0:W-:Y:S04]  /*dca0*/  STL [R1+0x10], R2 ;  /* 0x0000100201007387 */ /* 0x0001e80000100800 */
[----:B------:R-:W-:Y:S04]  /*dcb0*/  STL [R1+0xc], R33 ;  /* 0x00000c2101007387 */ /* 0x000fe80000100800 */
[----:B------:R-:W2:Y:S01]  /*dcc0*/  LDL.LU R44, [R1+0xc0] ;  /* 0x0000c000012c7983 */ /* 0x000ea20000300800 */
[----:B0-----:R-:W-:-:S03]  /*dcd0*/  SEL R2, R57, R31, !P0 ;  /* 0x0000001f39027207 */ /* 0x001fc60004000000 */
[----:B------:R-:W-:Y:S01]  /*dce0*/  STL [R1+0x8], R32 ;  /* 0x0000082001007387 */ /* 0x000fe20000100800 */
[----:B------:R-:W-:-:S03]  /*dcf0*/  SEL R61, R57, R29, !P0 ;  /* 0x0000001d393d7207 */ /* 0x000fc60004000000 */
[----:B------:R-:W3:Y:S01]  /*dd00*/  LDL.LU R45, [R1+0xc4] ;  /* 0x0000c400012d7983 */ /* 0x000ee20000300800 */
[----:B------:R-:W-:-:S03]  /*dd10*/  SEL R60, R57, R28, !P0 ;  /* 0x0000001c393c7207 */ /* 0x000fc60004000000 */
[----:B------:R0:W-:Y:S01]  /*dd20*/  STL [R1+0x4], R2 ;  /* 0x0000040201007387 */ /* 0x0001e20000100800 */
[----:B------:R-:W-:-:S03]  /*dd30*/  SEL R59, R57, R27, !P0 ;  /* 0x0000001b393b7207 */ /* 0x000fc60004000000 */
[----:B------:R-:W4:Y:S01]  /*dd40*/  LDL.LU R46, [R1+0xc8] ;  /* 0x0000c800012e7983 */ /* 0x000f220000300800 */
[----:B------:R-:W-:-:S03]  /*dd50*/  SEL R58, R57, R26, !P0 ;  /* 0x0000001a393a7207 */ /* 0x000fc60004000000 */
[----:B------:R-:W5:Y:S01]  /*dd60*/  LDL.LU R47, [R1+0xcc] ;  /* 0x0000cc00012f7983 */ /* 0x000f620000300800 */
[----:B0-----:R-:W-:-:S03]  /*dd70*/  SEL R2, R57, R30, !P0 ;  /* 0x0000001e39027207 */ /* 0x001fc60004000000 */
[----:B------:R-:W5:Y:S01]  /*dd80*/  LDL.LU R48, [R1+0xd0] ;  /* 0x0000d00001307983 */ /* 0x000f620000300800 */
[----:B------:R-:W-:-:S03]  /*dd90*/  SEL R55, R57, R25, !P0 ;  /* 0x0000001939377207 */ /* 0x000fc60004000000 */
[----:B------:R-:W5:Y:S01]  /*dda0*/  LDL.LU R49, [R1+0xd4] ;  /* 0x0000d40001317983 */ /* 0x000f620000300800 */
[----:B------:R-:W-:-:S03]  /*ddb0*/  SEL R54, R57, R24, !P0 ;  /* 0x0000001839367207 */ /* 0x000fc60004000000 */
[----:B------:R0:W-:Y:S01]  /*ddc0*/  STL [R1+0x2a58], R2 ;  /* 0x002a580201007387 */ /* 0x0001e20000100800 */
[----:B------:R-:W-:-:S03]  /*ddd0*/  SEL R53, R57, R23, !P0 ;  /* 0x0000001739357207 */ /* 0x000fc60004000000 */
[----:B------:R-:W-:Y:S01]  /*dde0*/  STL [R1+0x2a5c], R61 ;  /* 0x002a5c3d01007387 */ /* 0x000fe20000100800 */
        /* <DEDUP_REMOVED lines=22> */
[----:B------:R-:W-:Y:S02]  /*df50*/  SEL R11, R57, R11, !P0 ;  /* 0x0000000b390b7207 */ /* 0x000fe40004000000 */
[----:B-1----:R-:W-:Y:S01]  /*df60*/  LOP3.LUT R43, R43, 0x1f, RZ, 0xc0, !PT ;  /* 0x0000001f2b2b7812 */ /* 0x002fe200078ec0ff */
[----:B------:R-:W-:Y:S01]  /*df70*/  STL [R1+0x2a8c], R17 ;  /* 0x002a8c1101007387 */ /* 0x000fe20000100800 */
[C---:B------:R-:W-:Y:S01]  /*df80*/  SEL R10, R57.reuse, R10, !P0 ;  /* 0x0000000a390a7207 */ /* 0x040fe20004000000 */
[----:B------:R-:W-:Y:S02]  /*df90*/  @!P4 IMAD.MOV R4, RZ, RZ, -R4 ;  /* 0x000000ffff04c224 */ /* 0x000fe400078e0a04 */
[----:B------:R-:W-:Y:S01]  /*dfa0*/  STL [R1+0x2a90], R16 ;  /* 0x002a901001007387 */ /* 0x000fe20000100800 */
[----:B------:R-:W-:Y:S01]  /*dfb0*/  SEL R9, R57, R9, !P0 ;  /* 0x0000000939097207 */ /* 0x000fe20004000000 */
[----:B------:R-:W-:-:S02]  /*dfc0*/  @!P5 IMAD.MOV R3, RZ, RZ, -R3 ;  /* 0x000000ffff03d224 */ /* 0x000fc400078e0a03 */
[----:B------:R-:W-:Y:S01]  /*dfd0*/  STL [R1+0x2a94], R15 ;  /* 0x002a940f01007387 */ /* 0x000fe20000100800 */
[C---:B------:R-:W-:Y:S01]  /*dfe0*/  SEL R8, R57.reuse, R8, !P0 ;  /* 0x0000000839087207 */ /* 0x040fe20004000000 */
[----:B------:R-:W-:Y:S02]  /*dff0*/  @!P3 IMAD.MOV R56, RZ, RZ, -R56 ;  /* 0x000000ffff38b224 */ /* 0x000fe400078e0a38 */
[----:B------:R-:W-:Y:S01]  /*e000*/  STL [R1+0x2a98], R14 ;  /* 0x002a980e01007387 */ /* 0x000fe20000100800 */
[----:B------:R-:W-:Y:S01]  /*e010*/  SEL R7, R57, R7, !P0 ;  /* 0x0000000739077207 */ /* 0x000fe20004000000 */
[----:B------:R-:W-:Y:S02]  /*e020*/  IMAD R43, R43, UR5, RZ ;  /* 0x000000052b2b7c24 */ /* 0x000fe4000f8e02ff */
        /* <DEDUP_REMOVED lines=11> */
[----:B------:R-:W-:Y:S01]  /*e0e0*/  LEA.HI.X.SX32 R20, R43, UR7, 0x1, P6 ;  /* 0x000000072b147c11 */ /* 0x000fe2000b0f0eff */
[----:B------:R-:W-:Y:S02]  /*e0f0*/  ULDC UR7, c[0x0][0x238] ;  /* 0x00008e0000077ab9 */ /* 0x000fe40000000800 */
[----:B------:R-:W-:Y:S04]  /*e100*/  STL [R1+0x2ab4], R7 ;  /* 0x002ab40701007387 */ /* 0x000fe80000100800 */
[----:B------:R-:W-:Y:S04]  /*e110*/  STL [R1+0x2ab8], R6 ;  /* 0x002ab80601007387 */ /* 0x000fe80000100800 */
[----:B------:R1:W-:Y:S04]  /*e120*/  STL [R1+0x2abc], R5 ;  /* 0x002abc0501007387 */ /* 0x0003e80000100800 */
[----:B------:R-:W-:Y:S04]  /*e130*/  STL [R1+0x2ac0], R4 ;  /* 0x002ac00401007387 */ /* 0x000fe80000100800 */
[----:B------:R1:W-:Y:S04]  /*e140*/  STL [R1+0x2ac4], R3 ;  /* 0x002ac40301007387 */ /* 0x0003e80000100800 */
[----:B------:R-:W-:Y:S04]  /*e150*/  STL [R1+0x2ac8], R56 ;  /* 0x002ac83801007387 */ /* 0x000fe80000100800 */
[----:B------:R-:W-:Y:S04]  /*e160*/  STL [R1+0x2a50], R20 ;  /* 0x002a501401007387 */ /* 0x000fe80000100800 */
[----:B------:R-:W5:Y:S04]  /*e170*/  LDL.LU R28, [R1+0xdc] ;  /* 0x0000dc00011c7983 */ /* 0x000f680000300800 */
[----:B------:R-:W5:Y:S04]  /*e180*/  LDL.LU R29, [R1+0xe4] ;  /* 0x0000e400011d7983 */ /* 0x000f680000300800 */
[----:B0-----:R-:W5:Y:S04]  /*e190*/  LDL.LU R2, [R1+0xe8] ;  /* 0x0000e80001027983 */ /* 0x001f680000300800 */
        /* <DEDUP_REMOVED lines=14> */
[----:B--2---:R-:W-:-:S03]  /*e280*/  IMAD R21, R44, UR6, RZ ;  /* 0x000000062c157c24 */ /* 0x004fc6000f8e02ff */
[----:B------:R-:W2:Y:S01]  /*e290*/  LDL.LU R44, [R1+0x188] ;  /* 0x00018800012c7983 */ /* 0x000ea20000300800 */
[----:B---3--:R-:W-:-:S03]  /*e2a0*/  IMAD R22, R45, UR6, RZ ;  /* 0x000000062d167c24 */ /* 0x008fc6000f8e02ff */
[----:B------:R-:W3:Y:S01]  /*e2b0*/  LDL.LU R45, [R1+0x184] ;  /* 0x00018400012d7983 */ /* 0x000ee20000300800 */
[----:B----4-:R-:W-:-:S03]  /*e2c0*/  IMAD R23, R46, UR6, RZ ;  /* 0x000000062e177c24 */ /* 0x010fc6000f8e02ff */
[----:B------:R-:W4:Y:S01]  /*e2d0*/  LDL.LU R46, [R1+0x180] ;  /* 0x00018000012e7983 */ /* 0x000f220000300800 */
[----:B-----5:R-:W-:-:S03]  /*e2e0*/  IMAD R24, R47, UR6, RZ ;  /* 0x000000062f187c24 */ /* 0x020fc6000f8e02ff */
[----:B------:R-:W5:Y:S01]  /*e2f0*/  LDL.LU R47, [R1+0x17c] ;  /* 0x00017c00012f7983 */ /* 0x000f620000300800 */
[----:B------:R-:W-:-:S03]  /*e300*/  IMAD R25, R48, UR6, RZ ;  /* 0x0000000630197c24 */ /* 0x000fc6000f8e02ff */
[----:B------:R-:W5:Y:S01]  /*e310*/  LDL.LU R48, [R1+0x178] ;  /* 0x0001780001307983 */ /* 0x000f620000300800 */
[----:B------:R-:W-:-:S03]  /*e320*/  IMAD R26, R49, UR6, RZ ;  /* 0x00000006311a7c24 */ /* 0x000fc6000f8e02ff */
[----:B------:R-:W5:Y:S04]  /*e330*/  LDL.LU R49, [R1+0x174] ;  /* 0x0001740001317983 */ /* 0x000f680000300800 */
[----:B------:R-:W2:Y:S04]  /*e340*/  LDL.LU R53, [R1+0x170] ;  /* 0x0001700001357983 */ /* 0x000ea80000300800 */
[----:B------:R-:W1:Y:S04]  /*e350*/  LDL.LU R54, [R1+0xb0] ;  /* 0x0000b00001367983 */ /* 0x000e680000300800 */
[----:B------:R-:W3:Y:S04]  /*e360*/  LDL.LU R55, [R1+0xb4] ;  /* 0x0000b40001377983 */ /* 0x000ee80000300800 */
[----:B------:R-:W4:Y:S04]  /*e370*/  LDL.LU R58, [R1+0xbc] ;  /* 0x0000bc00013a7983 */ /* 0x000f280000300800 */
[----:B------:R-:W5:Y:S04]  /*e380*/  LDL.LU R59, [R1+0x16c] ;  /* 0x00016c00013b7983 */ /* 0x000f680000300800 */
[----:B------:R-:W2:Y:S04]  /*e390*/  LDL.LU R60, [R1+0x168] ;  /* 0x00016800013c7983 */ /* 0x000ea80000300800 */
[----:B------:R-:W2:Y:S01]  /*e3a0*/  LDL.LU R61, [R1+0x164] ;  /* 0x00016400013d7983 */ /* 0x000ea20000300800 */
[----:B------:R-:W-:-:S02]  /*e3b0*/  IMAD R27, R28, UR6, RZ ;  /* 0x000000061c1b7c24 */ /* 0x000fc4000f8e02ff */
[----:B------:R-:W-:Y:S02]  /*e3c0*/  IMAD R28, R29, UR6, RZ ;  /* 0x000000061d1c7c24 */ /* 0x000fe4000f8e02ff */
[----:B------:R-:W-:Y:S02]  /*e3d0*/  IMAD R29, R2, UR6, RZ ;  /* 0x00000006021d7c24 */ /* 0x000fe4000f8e02ff */
[----:B------:R-:W2:Y:S01]  /*e3e0*/  LDL.LU R2, [R1+0x160] ;  /* 0x0001600001027983 */ /* 0x000ea20000300800 */
[----:B-1----:R-:W-:Y:S02]  /*e3f0*/  IMAD R5, R54, UR6, RZ ;  /* 0x0000000636057c24 */ /* 0x002fe4000f8e02ff */
[----:B---3--:R-:W-:-:S03]  /*e400*/  IMAD R3, R55, UR6, RZ ;  /* 0x0000000637037c24 */ /* 0x008fc6000f8e02ff */
[----:B------:R5:W-:Y:S01]  /*e410*/  STL [R1+0xb0], R5 ;  /* 0x0000b00501007387 */ /* 0x000be20000100800 */
[----:B----4-:R-:W-:-:S03]  /*e420*/  IMAD R4, R58, UR6, RZ ;  /* 0x000000063a047c24 */ /* 0x010fc6000f8e02ff */
[----:B------:R2:W-:Y:S01]  /*e430*/  STL [R1+0xb4], R3 ;  /* 0x0000b40301007387 */ /* 0x0005e20000100800 */
[----:B-----5:R-:W-:-:S03]  /*e440*/  IMAD R5, R59, UR6, RZ ;  /* 0x000000063b057c24 */ /* 0x020fc6000f8e02ff */
[----:B------:R0:W-:Y:S01]  /*e450*/  STL [R1+0xbc], R4 ;  /* 0x0000bc0401007387 */ /* 0x0001e20000100800 */
[----:B--2---:R-:W-:-:S03]  /*e460*/  IMAD R3, R60, UR6, RZ ;  /* 0x000000063c037c24 */ /* 0x004fc6000f8e02ff */
[----:B------:R-:W-:Y:S04]  /*e470*/  STL [R1+0xc0], R5 ;  /* 0x0000c00501007387 */ /* 0x000fe80000100800 */
[----:B------:R-:W2:Y:S01]  /*e480*/  LDL.LU R56, [R1+0x158] ;  /* 0x0001580001387983 */ /* 0x000ea20000300800 */
[----:B0-----:R-:W-:-:S03]  /*e490*/  IMAD R4, R61, UR6, RZ ;  /* 0x000000063d047c24 */ /* 0x001fc6000f8e02ff */
[----:B------:R0:W-:Y:S04]  /*e4a0*/  STL [R1+0xc4], R3 ;  /* 0x0000c40301007387 */ /* 0x0001e80000100800 */
[----:B0-----:R-:W3:Y:S04]  /*e4b0*/  LDL.LU R3, [R1+0x154] ;  /* 0x0001540001037983 */ /* 0x001ee80000300800 */
[----:B------:R0:W-:Y:S04]  /*e4c0*/  STL [R1+0xc8], R4 ;  /* 0x0000c80401007387 */ /* 0x0001e80000100800 */
[----:B0-----:R-:W4:Y:S01]  /*e4d0*/  LDL.LU R4, [R1+0x150] ;  /* 0x0001500001047983 */ /* 0x001f220000300800 */
[----:B------:R-:W-:-:S02]  /*e4e0*/  IMAD R57, R53, UR6, RZ ;  /* 0x0000000635397c24 */ /* 0x000fc4000f8e02ff */
[----:B------:R-:W-:Y:S02]  /*e4f0*/  IMAD R5, R2, UR6, RZ ;  /* 0x0000000602057c24 */ /* 0x000fe4000f8e02ff */
[----:B------:R-:W-:Y:S02]  /*e500*/  IMAD R2, R0, UR6, RZ ;  /* 0x0000000600027c24 */ /* 0x000fe4000f8e02ff */
[----:B------:R-:W5:Y:S04]  /*e510*/  LDL.LU R0, [R1+0x2acc] ;  /* 0x002acc0001007983 */ /* 0x000f680000300800 */
[----:B------:R0:W-:Y:S04]  /*e520*/  STL [R1+0xcc], R5 ;  /* 0x0000cc0501007387 */ /* 0x0001e80000100800 */
[----:B0-----:R-:W5:Y:S04]  /*e530*/  LDL.LU R5, [R1+0x14c] ;  /* 0x00014c0001057983 */ /* 0x001f680000300800 */
[----:B------:R-:W5:Y:S04]  /*e540*/  LDL.LU R6, [R1+0x148] ;  /* 0x0001480001067983 */ /* 0x000f680000300800 */
[----:B------:R0:W-:Y:S04]  /*e550*/  STL [R1+0xd0], R2 ;  /* 0x0000d00201007387 */ /* 0x0001e80000100800 */
        /* <DEDUP_REMOVED lines=23> */
[----:B0-----:R-:W5:Y:S01]  /*e6d0*/  LDL.LU R2, [R1+0x80] ;  /* 0x0000800001027983 */ /* 0x001f620000300800 */
[----:B--2---:R-:W-:-:S05]  /*e6e0*/  IMAD R56, R56, UR6, RZ ;  /* 0x0000000638387c24 */ /* 0x004fca000f8e02ff */
[----:B------:R-:W-:Y:S01]  /*e6f0*/  STL [R1+0xd4], R56 ;  /* 0x0000d43801007387 */ /* 0x000fe20000100800 */
[----:B---3--:R-:W-:-:S05]  /*e700*/  IMAD R20, R3, UR6, RZ ;  /* 0x0000000603147c24 */ /* 0x008fca000f8e02ff */
[----:B------:R-:W-:Y:S01]  /*e710*/  STL [R1+0xdc], R20 ;  /* 0x0000dc1401007387 */ /* 0x000fe20000100800 */
[----:B----4-:R-:W-:Y:S02]  /*e720*/  IMAD R3, R4, UR6, RZ ;  /* 0x0000000604037c24 */ /* 0x010fe4000f8e02ff */
[----:B-----5:R-:W-:-:S05]  /*e730*/  IMAD R0, R0, UR6, RZ ;  /* 0x0000000600007c24 */ /* 0x020fca000f8e02ff */
[----:B------:R-:W-:Y:S04]  /*e740*/  STL [R1+0x2a4c], R0 ;  /* 0x002a4c0001007387 */ /* 0x000fe80000100800 */
[----:B------:R0:W-:Y:S02]  /*e750*/  STL [R1+0xe4], R3 ;  /* 0x0000e40301007387 */ /* 0x0001e40000100800 */
[----:B0-----:R-:W-:Y:S02]  /*e760*/  IMAD R3, R5, UR6, RZ ;  /* 0x0000000605037c24 */ /* 0x001fe4000f8e02ff */
[----:B------:R-:W-:-:S03]  /*e770*/  IMAD R0, R6, UR6, RZ ;  /* 0x0000000606007c24 */ /* 0x000fc6000f8e02ff */
[----:B------:R0:W-:Y:S01]  /*e780*/  STL [R1+0xe8], R3 ;  /* 0x0000e80301007387 */ /* 0x0001e20000100800 */
[----:B------:R-:W-:-:S03]  /*e790*/  IMAD R4, R7, UR6, RZ ;  /* 0x0000000607047c24 */ /* 0x000fc6000f8e02ff */
[----:B------:R1:W-:Y:S01]  /*e7a0*/  STL [R1+0xf0], R0 ;  /* 0x0000f00001007387 */ /* 0x0003e20000100800 */
[----:B0-----:R-:W-:-:S03]  /*e7b0*/  IMAD R3, R8, UR6, RZ ;  /* 0x0000000608037c24 */ /* 0x001fc6000f8e02ff */
[----:B------:R0:W-:Y:S01]  /*e7c0*/  STL [R1+0xf4], R4 ;  /* 0x0000f40401007387 */ /* 0x0001e20000100800 */
[----:B-1----:R-:W-:-:S03]  /*e7d0*/  IMAD R0, R9, UR6, RZ ;  /* 0x0000000609007c24 */ /* 0x002fc6000f8e02ff */
        /* <DEDUP_REMOVED lines=40> */
[----:B------:R-:W-:Y:S04]  /*ea60*/  STL [R1+0x88], R4 ;  /* 0x0000880401007387 */ /* 0x000fe80000100800 */
[----:B------:R-:W2:Y:S01]  /*ea70*/  LDL.LU R56, [R1+0x7c] ;  /* 0x00007c0001387983 */ /* 0x000ea20000300800 */
[----:B0-----:R-:W-:-:S03]  /*ea80*/  IMAD R0, R2, UR6, RZ ;  /* 0x0000000602007c24 */ /* 0x001fc6000f8e02ff */
        /* <DEDUP_REMOVED lines=30> */
[----:B0-----:R-:W5:Y:S04]  /*ec70*/  LDL.LU R0, [R1+0x8] ;  /* 0x0000080001007983 */ /* 0x001f680000300800 */
[----:B------:R-:W5:Y:S01]  /*ec80*/  LDL.LU R20, [R1+0x4] ;  /* 0x0000040001147983 */ /* 0x000f620000300800 */
[----:B--2---:R-:W-:-:S05]  /*ec90*/  IMAD R56, R56, UR6, RZ ;  /* 0x0000000638387c24 */ /* 0x004fca000f8e02ff */
[----:B------:R0:W-:Y:S01]  /*eca0*/  STL [R1+0x7c], R56 ;  /* 0x00007c3801007387 */ /* 0x0001e20000100800 */
[----:B---3--:R-:W-:-:S03]  /*ecb0*/  IMAD R3, R3, UR6, RZ ;  /* 0x0000000603037c24 */ /* 0x008fc6000f8e02ff */
[----:B0-----:R-:W2:Y:S04]  /*ecc0*/  LDL.LU R56, [R1+0x2ac8] ;  /* 0x002ac80001387983 */ /* 0x001ea80000300800 */
[----:B------:R0:W-:Y:S01]  /*ecd0*/  STL [R1+0x78], R3 ;  /* 0x0000780301007387 */ /* 0x0001e20000100800 */
[----:B----4-:R-:W-:Y:S02]  /*ece0*/  IMAD R4, R4, UR6, RZ ;  /* 0x0000000604047c24 */ /* 0x010fe4000f8e02ff */
[----:B-----5:R-:W-:Y:S01]  /*ecf0*/  IMAD R5, R5, UR6, RZ ;  /* 0x0000000605057c24 */ /* 0x020fe2000f8e02ff */
[----:B0-----:R-:W3:Y:S01]  /*ed00*/  LDL.LU R3, [R1+0x2ac4] ;  /* 0x002ac40001037983 */ /* 0x001ee20000300800 */
[----:B------:R-:W-:-:S03]  /*ed10*/  IMAD R6, R6, UR6, RZ ;  /* 0x0000000606067c24 */ /* 0x000fc6000f8e02ff */
[----:B------:R0:W-:Y:S01]  /*ed20*/  STL [R1+0x74], R4 ;  /* 0x0000740401007387 */ /* 0x0001e20000100800 */
[----:B------:R-:W-:Y:S02]  /*ed30*/  IMAD R7, R7, UR6, RZ ;  /* 0x0000000607077c24 */ /* 0x000fe4000f8e02ff */
[----:B------:R-:W-:Y:S01]  /*ed40*/  IMAD R8, R8, UR6, RZ ;  /* 0x0000000608087c24 */ /* 0x000fe2000f8e02ff */
[----:B0-----:R-:W4:Y:S01]  /*ed50*/  LDL.LU R4, [R1+0x2ac0] ;  /* 0x002ac00001047983 */ /* 0x001f220000300800 */
[----:B------:R-:W-:-:S03]  /*ed60*/  IMAD R9, R9, UR6, RZ ;  /* 0x0000000609097c24 */ /* 0x000fc6000f8e02ff */
[----:B------:R0:W-:Y:S01]  /*ed70*/  STL [R1+0x70], R5 ;  /* 0x0000700501007387 */ /* 0x0001e20000100800 */
[----:B------:R-:W-:Y:S02]  /*ed80*/  IMAD R10, R10, UR6, RZ ;  /* 0x000000060a0a7c24 */ /* 0x000fe4000f8e02ff */
[----:B------:R-:W-:Y:S01]  /*ed90*/  IMAD R11, R11, UR6, RZ ;  /* 0x000000060b0b7c24 */ /* 0x000fe2000f8e02ff */
[----:B0-----:R-:W5:Y:S04]  /*eda0*/  LDL.LU R5, [R1+0x2abc] ;  /* 0x002abc0001057983 */ /* 0x001f680000300800 */
[----:B------:R0:W-:Y:S01]  /*edb0*/  STL [R1+0x6c], R6 ;  /* 0x00006c0601007387 */ /* 0x0001e20000100800 */
[----:B------:R-:W-:-:S03]  /*edc0*/  IMAD R12, R12, UR6, RZ ;  /* 0x000000060c0c7c24 */ /* 0x000fc6000f8e02ff */
[----:B0-----:R-:W2:Y:S04]  /*edd0*/  LDL.LU R6, [R1+0x2ab8] ;  /* 0x002ab80001067983 */ /* 0x001ea80000300800 */
[----:B------:R0:W-:Y:S01]  /*ede0*/  STL [R1+0x68], R7 ;  /* 0x0000680701007387 */ /* 0x0001e20000100800 */
[----:B------:R-:W-:-:S03]  /*edf0*/  IMAD R13, R13, UR6, RZ ;  /* 0x000000060d0d7c24 */ /* 0x000fc6000f8e02ff */
[----:B0-----:R-:W3:Y:S04]  /*ee00*/  LDL.LU R7, [R1+0x2ab4] ;  /* 0x002ab40001077983 */ /* 0x001ee80000300800 */
[----:B------:R0:W-:Y:S01]  /*ee10*/  STL [R1+0x64], R8 ;  /* 0x0000640801007387 */ /* 0x0001e20000100800 */
[----:B------:R-:W-:-:S03]  /*ee20*/  IMAD R14, R14, UR6, RZ ;  /* 0x000000060e0e7c24 */ /* 0x000fc6000f8e02ff */
[----:B0-----:R-:W4:Y:S04]  /*ee30*/  LDL.LU R8, [R1+0x2ab0] ;  /* 0x002ab00001087983 */ /* 0x001f280000300800 */
[----:B------:R0:W-:Y:S01]  /*ee40*/  STL [R1+0x60], R9 ;  /* 0x0000600901007387 */ /* 0x0001e20000100800 */
[----:B------:R-:W-:-:S03]  /*ee50*/  IMAD R15, R15, UR6, RZ ;  /* 0x000000060f0f7c24 */ /* 0x000fc6000f8e02ff */
        /* <DEDUP_REMOVED lines=46> */
[----:B------:R0:W-:Y:S04]  /*f140*/  STL [R1+0x20], R55 ;  /* 0x0000203701007387 */ /* 0x0001e80000100800 */
[----:B0-----:R-:W5:Y:S04]  /*f150*/  LDL.LU R55, [R1+0x2a6c] ;  /* 0x002a6c0001377983 */ /* 0x001f680000300800 */
[----:B------:R0:W-:Y:S04]  /*f160*/  STL [R1+0x1c], R58 ;  /* 0x00001c3a01007387 */ /* 0x0001e80000100800 */
[----:B0-----:R-:W2:Y:S04]  /*f170*/  LDL.LU R58, [R1+0x2a68] ;  /* 0x002a6800013a7983 */ /* 0x001ea80000300800 */
[----:B------:R0:W-:Y:S04]  /*f180*/  STL [R1+0x18], R59 ;  /* 0x0000183b01007387 */ /* 0x0001e80000100800 */
[----:B0-----:R-:W3:Y:S04]  /*f190*/  LDL.LU R59, [R1+0x2a64] ;  /* 0x002a6400013b7983 */ /* 0x001ee80000300800 */
[----:B------:R0:W-:Y:S04]  /*f1a0*/  STL [R1+0x14], R60 ;  /* 0x0000143c01007387 */ /* 0x0001e80000100800 */
[----:B0-----:R-:W4:Y:S04]  /*f1b0*/  LDL.LU R60, [R1+0x2a60] ;  /* 0x002a6000013c7983 */ /* 0x001f280000300800 */
[----:B------:R0:W-:Y:S04]  /*f1c0*/  STL [R1+0x10], R61 ;  /* 0x0000103d01007387 */ /* 0x0001e80000100800 */
[----:B0-----:R-:W5:Y:S04]  /*f1d0*/  LDL.LU R61, [R1+0x2a5c] ;  /* 0x002a5c00013d7983 */ /* 0x001f680000300800 */
[----:B------:R0:W-:Y:S04]  /*f1e0*/  STL [R1+0xc], R2 ;  /* 0x00000c0201007387 */ /* 0x0001e80000100800 */
[----:B0-----:R-:W2:Y:S01]  /*f1f0*/  LDL.LU R2, [R1+0x2a58] ;  /* 0x002a580001027983 */ /* 0x001ea20000300800 */
[----:B------:R-:W-:-:S05]  /*f200*/  IMAD R0, R0, UR6, RZ ;  /* 0x0000000600007c24 */ /* 0x000fca000f8e02ff */
[----:B------:R2:W-:Y:S02]  /*f210*/  STL [R1+0x8], R0 ;  /* 0x0000080001007387 */ /* 0x0005e40000100800 */
[----:B--2---:R-:W-:Y:S02]  /*f220*/  IMAD R0, R2, UR6, RZ ;  /* 0x0000000602007c24 */ /* 0x004fe4000f8e02ff */
[----:B------:R-:W2:Y:S01]  /*f230*/  LDL.LU R2, [R1+0x2a54] ;  /* 0x002a540001027983 */ /* 0x000ea20000300800 */
[----:B------:R-:W-:-:S05]  /*f240*/  IMAD R20, R20, UR6, RZ ;  /* 0x0000000614147c24 */ /* 0x000fca000f8e02ff */
[----:B------:R2:W-:Y:S02]  /*f250*/  STL [R1+0x4], R20 ;  /* 0x0000041401007387 */ /* 0x0005e40000100800 */
[----:B--2---:R-:W-:-:S05]  /*f260*/  IADD3 R20, P3, R21, R2, RZ ;  /* 0x0000000215147210 */ /* 0x004fca0007f7e0ff */
[----:B------:R0:W-:Y:S02]  /*f270*/  STL [R1+0x1f3c], R20 ;  /* 0x001f3c1401007387 */ /* 0x0001e40000100800 */
[----:B0-----:R-:W-:-:S05]  /*f280*/  IADD3 R20, P2, R22, R2, RZ ;  /* 0x0000000216147210 */ /* 0x001fca0007f5e0ff */
        /* <DEDUP_REMOVED lines=10> */
[----:B------:R0:W-:Y:S04]  /*f330*/  STL [R1+0x1f54], R20 ;  /* 0x001f541401007387 */ /* 0x0001e80000100800 */
[----:B0-----:R-:W2:Y:S01]  /*f340*/  LDL.LU R20, [R1+0x2a50] ;  /* 0x002a500001147983 */ /* 0x001ea20000300800 */
[----:B------:R-:W-:Y:S02]  /*f350*/  IMAD R30, R30, UR6, RZ ;  /* 0x000000061e1e7c24 */ /* 0x000fe4000f8e02ff */
[----:B------:R-:W-:Y:S02]  /*f360*/  IMAD R31, R31, UR6, RZ ;  /* 0x000000061f1f7c24 */ /* 0x000fe4000f8e02ff */
[----:B------:R-:W-:Y:S02]  /*f370*/  IMAD R32, R32, UR6, RZ ;  /* 0x0000000620207c24 */ /* 0x000fe4000f8e02ff */
[----:B------:R-:W-:-:S02]  /*f380*/  IMAD R33, R33, UR6, RZ ;  /* 0x0000000621217c24 */ /* 0x000fc4000f8e02ff */
[----:B------:R-:W-:Y:S02]  /*f390*/  IMAD R34, R34, UR6, RZ ;  /* 0x0000000622227c24 */ /* 0x000fe4000f8e02ff */
[----:B------:R-:W-:Y:S02]  /*f3a0*/  IMAD R35, R35, UR6, RZ ;  /* 0x0000000623237c24 */ /* 0x000fe4000f8e02ff */
        /* <DEDUP_REMOVED lines=8> */
[----:B------:R-:W-:Y:S01]  /*f430*/  IMAD R44, R44, UR6, RZ ;  /* 0x000000062c2c7c24 */ /* 0x000fe2000f8e02ff */
[----:B--2---:R-:W-:-:S05]  /*f440*/  LEA.HI.X.SX32 R21, R21, R20, 0x1, P3 ;  /* 0x0000001415157211 */ /* 0x004fca00018f0eff */
[----:B------:R0:W-:Y:S01]  /*f450*/  STL [R1+0x1f34], R21 ;  /* 0x001f341501007387 */ /* 0x0001e20000100800 */
[----:B------:R-:W-:Y:S02]  /*f460*/  LEA.HI.X.SX32 R22, R22, R20, 0x1, P2 ;  /* 0x0000001416167211 */ /* 0x000fe400010f0eff */
[----:B0-----:R-:W-:-:S05]  /*f470*/  IADD3 R21, P3, R28, R2, RZ ;  /* 0x000000021c157210 */ /* 0x001fca0007f7e0ff */
[----:B------:R0:W-:Y:S04]  /*f480*/  STL [R1+0x1f38], R21 ;  /* 0x001f381501007387 */ /* 0x0001e80000100800 */
[----:B------:R1:W-:Y:S01]  /*f490*/  STL [R1+0x1f2c], R22 ;  /* 0x001f2c1601007387 */ /* 0x0003e20000100800 */
[----:B0-----:R-:W-:Y:S02]  /*f4a0*/  IADD3 R21, P2, R29, R2, RZ ;  /* 0x000000021d157210 */ /* 0x001fe40007f5e0ff */
[----:B-1----:R-:W-:-:S03]  /*f4b0*/  LEA.HI.X.SX32 R22, R23, R20, 0x1, P1 ;  /* 0x0000001417167211 */ /* 0x002fc600008f0eff */
[----:B------:R0:W-:Y:S01]  /*f4c0*/  STL [R1+0x1f30], R21 ;  /* 0x001f301501007387 */ /* 0x0001e20000100800 */
[----:B------:R-:W-:-:S03]  /*f4d0*/  LEA.HI.X.SX32 R23, R24, R20, 0x1, P0 ;  /* 0x0000001418177211 */ /* 0x000fc600000f0eff */
[----:B------:R1:W-:Y:S01]  /*f4e0*/  STL [R1+0x1f24], R22 ;  /* 0x001f241601007387 */ /* 0x0003e20000100800 */
[-C--:B0-----:R-:W-:Y:S02]  /*f4f0*/  IADD3 R21, P1, R30, R2.reuse, RZ ;  /* 0x000000021e157210 */ /* 0x081fe40007f3e0ff */
[----:B-1----:R-:W-:-:S03]  /*f500*/  IADD3 R22, P0, R31, R2, RZ ;  /* 0x000000021f167210 */ /* 0x002fc60007f1e0ff */
[----:B------:R0:W-:Y:S04]  /*f510*/  STL [R1+0x1f28], R21 ;  /* 0x001f281501007387 */ /* 0x0001e80000100800 */
[----:B------:R1:W-:Y:S01]  /*f520*/  STL [R1+0x1f1c], R23 ;  /* 0x001f1c1701007387 */ /* 0x0003e20000100800 */
[----:B0-----:R-:W-:-:S03]  /*f530*/  LEA.HI.X.SX32 R21, R25, R20, 0x1, P6 ;  /* 0x0000001419157211 */ /* 0x001fc600030f0eff */
[----:B------:R0:W-:Y:S01]  /*f540*/  STL [R1+0x1f20], R22 ;  /* 0x001f201601007387 */ /* 0x0001e20000100800 */
[----:B-1----:R-:W-:-:S03]  /*f550*/  IADD3 R23, P6, R32, R2, RZ ;  /* 0x0000000220177210 */ /* 0x002fc60007fde0ff */
[----:B------:R1:W-:Y:S04]  /*f560*/  STL [R1+0x1f14], R21 ;  /* 0x001f141501007387 */ /* 0x0003e80000100800 */
[----:B------:R2:W-:Y:S01]  /*f570*/  STL [R1+0x1f18], R23 ;  /* 0x001f181701007387 */ /* 0x0005e20000100800 */
[----:B0-----:R-:W-:Y:S02]  /*f580*/  LEA.HI.X.SX32 R22, R26, R20, 0x1, P5 ;  /* 0x000000141a167211 */ /* 0x001fe400028f0eff */
[----:B-1----:R-:W-:-:S03]  /*f590*/  IADD3 R21, P5, R33, R2, RZ ;  /* 0x0000000221157210 */ /* 0x002fc60007fbe0ff */
[----:B------:R0:W-:Y:S01]  /*f5a0*/  STL [R1+0x1f0c], R22 ;  /* 0x001f0c1601007387 */ /* 0x0001e20000100800 */
[----:B--2---:R-:W-:-:S03]  /*f5b0*/  LEA.HI.X.SX32 R23, R27, R20, 0x1, P4 ;  /* 0x000000141b177211 */ /* 0x004fc600020f0eff */
[----:B------:R1:W-:Y:S04]  /*f5c0*/  STL [R1+0x1f10], R21 ;  /* 0x001f101501007387 */ /* 0x0003e80000100800 */
[----:B------:R2:W-:Y:S01]  /*f5d0*/  STL [R1+0x1f04], R23 ;  /* 0x001f041701007387 */ /* 0x0005e20000100800 */
[----:B0-----:R-:W-:Y:S02]  /*f5e0*/  IADD3 R22, P4, R34, R2, RZ ;  /* 0x0000000222167210 */ /* 0x001fe40007f9e0ff */
[----:B-1----:R-:W-:-:S03]  /*f5f0*/  LEA.HI.X.SX32 R21, R28, R20, 0x1, P3 ;  /* 0x000000141c157211 */ /* 0x002fc600018f0eff */
[----:B------:R0:W-:Y:S01]  /*f600*/  STL [R1+0x1f08], R22 ;  /* 0x001f081601007387 */ /* 0x0001e20000100800 */
[----:B--2---:R-:W-:-:S03]  /*f610*/  IADD3 R23, P3, R35, R2, RZ ;  /* 0x0000000223177210 */ /* 0x004fc60007f7e0ff */
        /* <DEDUP_REMOVED lines=19> */
[----:B------:R-:W-:Y:S01]  /*f750*/  STL [R1+0x1ed4], R23 ;  /* 0x001ed41701007387 */ /* 0x000fe20000100800 */
[----:B0-----:R-:W-:-:S03]  /*f760*/  IADD3 R22, P5, R40, R2, RZ ;  /* 0x0000000228167210 */ /* 0x001fc60007fbe0ff */
[----:B------:R-:W2:Y:S01]  /*f770*/  LDL.LU R29, [R1+0xb0] ;  /* 0x0000b000011d7983 */ /* 0x000ea20000300800 */
[----:B-1----:R-:W-:-:S03]  /*f780*/  LEA.HI.X.SX32 R21, R34, R20, 0x1, P4 ;  /* 0x0000001422157211 */ /* 0x002fc600020f0eff */
[----:B------:R0:W-:Y:S04]  /*f790*/  STL [R1+0x1ed8], R22 ;  /* 0x001ed81601007387 */ /* 0x0001e80000100800 */
[----:B------:R1:W-:Y:S04]  /*f7a0*/  STL [R1+0x1ecc], R21 ;  /* 0x001ecc1501007387 */ /* 0x0003e80000100800 */
[----:B------:R-:W3:Y:S01]  /*f7b0*/  LDL.LU R28, [R1+0xb4] ;  /* 0x0000b400011c7983 */ /* 0x000ee20000300800 */
[----:B0-----:R-:W-:Y:S02]  /*f7c0*/  IADD3 R22, P4, R41, R2, RZ ;  /* 0x0000000229167210 */ /* 0x001fe40007f9e0ff */
[----:B-1----:R-:W-:-:S03]  /*f7d0*/  LEA.HI.X.SX32 R21, R35, R20, 0x1, P3 ;  /* 0x0000001423157211 */ /* 0x002fc600018f0eff */
[----:B------:R0:W-:Y:S04]  /*f7e0*/  STL [R1+0x1ed0], R22 ;  /* 0x001ed01601007387 */ /* 0x0001e80000100800 */
[----:B------:R1:W-:Y:S04]  /*f7f0*/  STL [R1+0x1ec4], R21 ;  /* 0x001ec41501007387 */ /* 0x0003e80000100800 */
[----:B------:R-:W4:Y:S01]  /*f800*/  LDL.LU R27, [R1+0xbc] ;  /* 0x0000bc00011b7983 */ /* 0x000f220000300800 */
[----:B0-----:R-:W-:Y:S02]  /*f810*/  IADD3 R22, P3, R42, R2, RZ ;  /* 0x000000022a167210 */ /* 0x001fe40007f7e0ff */
[----:B-1----:R-:W-:-:S03]  /*f820*/  LEA.HI.X.SX32 R21, R36, R20, 0x1, P2 ;  /* 0x0000001424157211 */ /* 0x002fc600010f0eff */
[----:B------:R0:W-:Y:S04]  /*f830*/  STL [R1+0x1ec8], R22 ;  /* 0x001ec81601007387 */ /* 0x0001e80000100800 */
[----:B------:R1:W-:Y:S04]  /*f840*/  STL [R1+0x1ebc], R21 ;  /* 0x001ebc1501007387 */ /* 0x0003e80000100800 */
[----:B------:R-:W5:Y:S01]  /*f850*/  LDL.LU R26, [R1+0xc0] ;  /* 0x0000c000011a7983 */ /* 0x000f620000300800 */
        /* <DEDUP_REMOVED lines=10> */
[----:B------:R-:W-:Y:S02]  /*f900*/  IMAD R45, R45, UR6, RZ ;  /* 0x000000062d2d7c24 */ /* 0x000fe4000f8e02ff */
[----:B------:R-:W-:-:S03]  /*f910*/  IMAD R46, R46, UR6, RZ ;  /* 0x000000062e2e7c24 */ /* 0x000fc6000f8e02ff */
[----:B0-----:R-:W-:Y:S02]  /*f920*/  IADD3 R22, P0, R45, R2, RZ ;  /* 0x000000022d167210 */ /* 0x001fe40007f1e0ff */
[----:B-1----:R-:W-:Y:S01]  /*f930*/  LEA.HI.X.SX32 R21, R39, R20, 0x1, P6 ;  /* 0x0000001427157211 */ /* 0x002fe200030f0eff */
[----:B------:R-:W-:Y:S02]  /*f940*/  IMAD R47, R47, UR6, RZ ;  /* 0x000000062f2f7c24 */ /* 0x000fe4000f8e02ff */
[----:B------:R0:W-:Y:S04]  /*f950*/  STL [R1+0x1eb0], R22 ;  /* 0x001eb01601007387 */ /* 0x0001e80000100800 */
[----:B------:R1:W-:Y:S04]  /*f960*/  STL [R1+0x1ea4], R21 ;  /* 0x001ea41501007387 */ /* 0x0003e80000100800 */
[----:B------:R-:W5:Y:S01]  /*f970*/  LDL.LU R23, [R1+0xcc] ;  /* 0x0000cc0001177983 */ /* 0x000f620000300800 */
[----:B0-----:R-:W-:-:S02]  /*f980*/  IADD3 R22, P6, R46, R2, RZ ;  /* 0x000000022e167210 */ /* 0x001fc40007fde0ff */
[----:B-1----:R-:W-:-:S03]  /*f990*/  LEA.HI.X.SX32 R21, R40, R20, 0x1, P5 ;  /* 0x0000001428157211 */ /* 0x002fc600028f0eff */
[----:B------:R0:W-:Y:S01]  /*f9a0*/  STL [R1+0x1ea8], R22 ;  /* 0x001ea81601007387 */ /* 0x0001e20000100800 */
[----:B------:R-:W-:-:S03]  /*f9b0*/  IMAD R48, R48, UR6, RZ ;  /* 0x0000000630307c24 */ /* 0x000fc6000f8e02ff */
[----:B------:R1:W-:Y:S04]  /*f9c0*/  STL [R1+0x1e9c], R21 ;  /* 0x001e9c1501007387 */ /* 0x0003e80000100800 */
[----:B------:R-:W5:Y:S01]  /*f9d0*/  LDL.LU R38, [R1+0xd0] ;  /* 0x0000d00001267983 */ /* 0x000f620000300800 */
[----:B0-----:R-:W-:Y:S02]  /*f9e0*/  IADD3 R22, P5, R47, R2, RZ ;  /* 0x000000022f167210 */ /* 0x001fe40007fbe0ff */
[----:B-1----:R-:W-:-:S03]  /*f9f0*/  LEA.HI.X.SX32 R21, R41, R20, 0x1, P4 ;  /* 0x0000001429157211 */ /* 0x002fc600020f0eff */
[----:B------:R0:W-:Y:S01]  /*fa00*/  STL [R1+0x1ea0], R22 ;  /* 0x001ea01601007387 */ /* 0x0001e20000100800 */
[----:B------:R-:W-:Y:S01]  /*fa10*/  IADD3 R30, P4, R48, R2, RZ ;  /* 0x00000002301e7210 */ /* 0x000fe20007f9e0ff */
[----:B------:R-:W-:Y:S02]  /*fa20*/  IMAD R49, R49, UR6, RZ ;  /* 0x0000000631317c24 */ /* 0x000fe4000f8e02ff */
[----:B------:R1:W-:Y:S04]  /*fa30*/  STL [R1+0x1e94], R21 ;  /* 0x001e941501007387 */ /* 0x0003e80000100800 */
[----:B0-----:R-:W5:Y:S01]  /*fa40*/  LDL.LU R22, [R1+0xd4] ;  /* 0x0000d40001167983 */ /* 0x001f620000300800 */
[----:B-1----:R-:W-:-:S03]  /*fa50*/  LEA.HI.X.SX32 R21, R42, R20, 0x1, P3 ;  /* 0x000000142a157211 */ /* 0x002fc600018f0eff */
[----:B------:R0:W-:Y:S04]  /*fa60*/  STL [R1+0x1e98], R30 ;  /* 0x001e981e01007387 */ /* 0x0001e80000100800 */
[----:B------:R1:W-:Y:S04]  /*fa70*/  STL [R1+0x1e8c], R21 ;  /* 0x001e8c1501007387 */ /* 0x0003e80000100800 */
[----:B------:R-:W5:Y:S01]  /*fa80*/  LDL.LU R37, [R1+0xdc] ;  /* 0x0000dc0001257983 */ /* 0x000f620000300800 */
[----:B0-----:R-:W-:Y:S02]  /*fa90*/  IADD3 R30, P3, R49, R2, RZ ;  /* 0x00000002311e7210 */ /* 0x001fe40007f7e0ff */
[----:B-1----:R-:W-:-:S03]  /*faa0*/  LEA.HI.X.SX32 R21, R43, R20, 0x1, P2 ;  /* 0x000000142b157211 */ /* 0x002fc600010f0eff */
[----:B------:R0:W-:Y:S01]  /*fab0*/  STL [R1+0x1e90], R30 ;  /* 0x001e901e01007387 */ /* 0x0001e20000100800 */
[----:B------:R-:W-:-:S03]  /*fac0*/  IADD3 R31, P2, R57, R2, RZ ;  /* 0x00000002391f7210 */ /* 0x000fc60007f5e0ff */
[----:B------:R1:W-:Y:S01]  /*fad0*/  STL [R1+0x1e84], R21 ;  /* 0x001e841501007387 */ /* 0x0003e20000100800 */
[----:B0-----:R-:W-:-:S03]  /*fae0*/  LEA.HI.X.SX32 R30, R44, R20, 0x1, P1 ;  /* 0x000000142c1e7211 */ /* 0x001fc600008f0eff */
[----:B-1----:R-:W5:Y:S04]  /*faf0*/  LDL.LU R21, [R1+0xe4] ;  /* 0x0000e40001157983 */ /* 0x002f680000300800 */
[----:B------:R-:W-:Y:S04]  /*fb00*/  STL [R1+0x1e88], R31 ;  /* 0x001e881f01007387 */ /* 0x000fe80000100800 */
[----:B------:R0:W-:Y:S04]  /*fb10*/  STL [R1+0x1e7c], R30 ;  /* 0x001e7c1e01007387 */ /* 0x0001e80000100800 */
[----:B------:R-:W5:Y:S01]  /*fb20*/  LDL.LU R36, [R1+0xe8] ;  /* 0x0000e80001247983 */ /* 0x000f620000300800 */
[----:B0-----:R-:W-:-:S02]  /*fb30*/  LEA.HI.X.SX32 R30, R45, R20, 0x1, P0 ;  /* 0x000000142d1e7211 */ /* 0x001fc400000f0eff */
[----:B--2---:R-:W-:-:S05]  /*fb40*/  IADD3 R31, P1, R29, R2, RZ ;  /* 0x000000021d1f7210 */ /* 0x004fca0007f3e0ff */
[----:B------:R3:W-:Y:S04]  /*fb50*/  STL [R1+0x1e80], R31 ;  /* 0x001e801f01007387 */ /* 0x0007e80000100800 */
[----:B------:R0:W-:Y:S04]  /*fb60*/  STL [R1+0x1e74], R30 ;  /* 0x001e741e01007387 */ /* 0x0001e80000100800 */
[----:B------:R-:W2:Y:S01]  /*fb70*/  LDL.LU R35, [R1+0xf0] ;  /* 0x0000f00001237983 */ /* 0x000ea20000300800 */
[----:B---3--:R-:W-:Y:S02]  /*fb80*/  IADD3 R31, P0, R28, R2, RZ ;  /* 0x000000021c1f7210 */ /* 0x008fe40007f1e0ff */
[----:B0-----:R-:W-:-:S03]  /*fb90*/  LEA.HI.X.SX32 R30, R46, R20, 0x1, P6 ;  /* 0x000000142e1e7211 */ /* 0x001fc600030f0eff */
[----:B------:R4:W-:Y:S04]  /*fba0*/  STL [R1+0x1e78], R31 ;  /* 0x001e781f01007387 */ /* 0x0009e80000100800 */
[----:B------:R0:W-:Y:S04]  /*fbb0*/  STL [R1+0x1e6c], R30 ;  /* 0x001e6c1e01007387 */ /* 0x0001e80000100800 */
[----:B------:R-:W3:Y:S01]  /*fbc0*/  LDL.LU R34, [R1+0xf4] ;  /* 0x0000f40001227983 */ /* 0x000ee20000300800 */
[----:B----4-:R-:W-:Y:S02]  /*fbd0*/  IADD3 R31, P6, R27, R2, RZ ;  /* 0x000000021b1f7210 */ /* 0x010fe40007fde0ff */
[----:B0-----:R-:W-:-:S03]  /*fbe0*/  LEA.HI.X.SX32 R30, R47, R20, 0x1, P5 ;  /* 0x000000142f1e7211 */ /* 0x001fc600028f0eff */
[----:B------:R5:W-:Y:S04]  /*fbf0*/  STL [R1+0x1e70], R31 ;  /* 0x001e701f01007387 */ /* 0x000be80000100800 */
[----:B------:R0:W-:Y:S04]  /*fc00*/  STL [R1+0x1e64], R30 ;  /* 0x001e641e01007387 */ /* 0x0001e80000100800 */
[----:B------:R-:W4:Y:S01]  /*fc10*/  LDL.LU R33, [R1+0xfc] ;  /* 0x0000fc0001217983 */ /* 0x000f220000300800 */
[----:B-----5:R-:W-:Y:S02]  /*fc20*/  IADD3 R31, P5, R26, R2, RZ ;  /* 0x000000021a1f7210 */ /* 0x020fe40007fbe0ff */
[----:B0-----:R-:W-:-:S03]  /*fc30*/  LEA.HI.X.SX32 R30, R48, R20, 0x1, P4 ;  /* 0x00000014301e7211 */ /* 0x001fc600020f0eff */
[----:B------:R0:W-:Y:S04]  /*fc40*/  STL [R1+0x1e68], R31 ;  /* 0x001e681f01007387 */ /* 0x0001e80000100800 */
[----:B------:R1:W-:Y:S04]  /*fc50*/  STL [R1+0x1e5c], R30 ;  /* 0x001e5c1e01007387 */ /* 0x0003e80000100800 */
[----:B------:R-:W5:Y:S01]  /*fc60*/  LDL.LU R32, [R1+0x100] ;  /* 0x0001000001207983 */ /* 0x000f620000300800 */
[----:B0-----:R-:W-:Y:S02]  /*fc70*/  IADD3 R31, P4, R25, R2, RZ ;  /* 0x00000002191f7210 */ /* 0x001fe40007f9e0ff */
[----:B-1----:R-:W-:-:S03]  /*fc80*/  LEA.HI.X.SX32 R30, R49, R20, 0x1, P3 ;  /* 0x00000014311e7211 */ /* 0x002fc600018f0eff */
[----:B------:R0:W-:Y:S04]  /*fc90*/  STL [R1+0x1e60], R31 ;  /* 0x001e601f01007387 */ /* 0x0001e80000100800 */
[----:B------:R1:W-:Y:S01]  /*fca0*/  STL [R1+0x1b78], R30 ;  /* 0x001b781e01007387 */ /* 0x0003e20000100800 */
[----:B------:R-:W-:-:S03]  /*fcb0*/  IADD3 R39, P3, R24, R2, RZ ;  /* 0x0000000218277210 */ /* 0x000fc60007f7e0ff */
[----:B0-----:R-:W5:Y:S01]  /*fcc0*/  LDL.LU R31, [R1+0x108] ;  /* 0x00010800011f7983 */ /* 0x001f620000300800 */
[----:B-1----:R-:W-:-:S03]  /*fcd0*/  LEA.HI.X.SX32 R30, R57, R20, 0x1, P2 ;  /* 0x00000014391e7211 */ /* 0x002fc600010f0eff */
[----:B------:R-:W-:Y:S04]  /*fce0*/  STL [R1+0x1b98], R39 ;  /* 0x001b982701007387 */ /* 0x000fe80000100800 */
[----:B------:R0:W-:Y:S04]  /*fcf0*/  STL [R1+0x1b7c], R30 ;  /* 0x001b7c1e01007387 */ /* 0x0001e80000100800 */
[----:B0-----:R-:W5:Y:S01]  /*fd00*/  LDL.LU R30, [R1+0x10c] ;  /* 0x00010c00011e7983 */ /* 0x001f620000300800 */
[----:B------:R-:W-:Y:S02]  /*fd10*/  IADD3 R39, P2, R23, R2, RZ ;  /* 0x0000000217277210 */ /* 0x000fe40007f5e0ff */
[----:B------:R-:W-:-:S03]  /*fd20*/  LEA.HI.X.SX32 R29, R29, R20, 0x1, P1 ;  /* 0x000000141d1d7211 */ /* 0x000fc600008f0eff */
[----:B------:R0:W-:Y:S01]  /*fd30*/  STL [R1+0x1ba0], R39 ;  /* 0x001ba02701007387 */ /* 0x0001e20000100800 */
[----:B------:R-:W-:-:S03]  /*fd40*/  LEA.HI.X.SX32 R28, R28, R20, 0x1, P0 ;  /* 0x000000141c1c7211 */ /* 0x000fc600000f0eff */
[----:B------:R1:W-:Y:S01]  /*fd50*/  STL [R1+0x1b80], R29 ;  /* 0x001b801d01007387 */ /* 0x0003e20000100800 */
[----:B0-----:R-:W-:-:S03]  /*fd60*/  IADD3 R39, P1, R38, R2, RZ ;  /* 0x0000000226277210 */ /* 0x001fc60007f3e0ff */
[----:B-1----:R-:W5:Y:S01]  /*fd70*/  LDL.LU R29, [R1+0x110] ;  /* 0x00011000011d7983 */ /* 0x002f620000300800 */
[----:B------:R-:W-:-:S03]  /*fd80*/  LEA.HI.X.SX32 R27, R27, R20, 0x1, P6 ;  /* 0x000000141b1b7211 */ /* 0x000fc600030f0eff */
[----:B------:R0:W-:Y:S04]  /*fd90*/  STL [R1+0x1ba8], R39 ;  /* 0x001ba82701007387 */ /* 0x0001e80000100800 */
[----:B------:R1:W-:Y:S01]  /*fda0*/  STL [R1+0x1b84], R28 ;  /* 0x001b841c01007387 */ /* 0x0003e20000100800 */
[----:B0-----:R-:W-:-:S03]  /*fdb0*/  IADD3 R39, P0, R22, R2, RZ ;  /* 0x0000000216277210 */ /* 0x001fc60007f1e0ff */
[----:B-1----:R-:W5:Y:S04]  /*fdc0*/  LDL.LU R28, [R1+0x104] ;  /* 0x00010400011c7983 */ /* 0x002f680000300800 */
[----:B------:R0:W-:Y:S04]  /*fdd0*/  STL [R1+0x1bb0], R39 ;  /* 0x001bb02701007387 */ /* 0x0001e80000100800 */
[----:B------:R1:W-:Y:S01]  /*fde0*/  STL [R1+0x1b88], R27 ;  /* 0x001b881b01007387 */ /* 0x0003e20000100800 */
[----:B------:R-:W-:Y:S02]  /*fdf0*/  LEA.HI.X.SX32 R40, R26, R20, 0x1, P5 ;  /* 0x000000141a287211 */ /* 0x000fe400028f0eff */
[-C--:B0-----:R-:W-:Y:S01]  /*fe00*/  IADD3 R39, P6, R37, R2.reuse, RZ ;  /* 0x0000000225277210 */ /* 0x081fe20007fde0ff */
[----:B-1----:R-:W5:Y:S04]  /*fe10*/  LDL.LU R27, [R1+0xf8] ;  /* 0x0000f800011b7983 */ /* 0x002f680000300800 */
[----:B------:R0:W-:Y:S04]  /*fe20*/  STL [R1+0x1bb8], R39 ;  /* 0x001bb82701007387 */ /* 0x0001e80000100800 */
[----:B------:R-:W5:Y:S04]  /*fe30*/  LDL.LU R26, [R1+0xec] ;  /* 0x0000ec00011a7983 */ /* 0x000f680000300800 */
[----:B------:R1:W-:Y:S01]  /*fe40*/  STL [R1+0x1b8c], R40 ;  /* 0x001b8c2801007387 */ /* 0x0003e20000100800 */
[----:B0-----:R-:W-:-:S05]  /*fe50*/  IADD3 R39, P5, R21, R2, RZ ;  /* 0x0000000215277210 */ /* 0x001fca0007fbe0ff */
[----:B------:R0:W-:Y:S01]  /*fe60*/  STL [R1+0x1bc0], R39 ;  /* 0x001bc02701007387 */ /* 0x0001e20000100800 */
[----:B-1----:R-:W-:-:S03]  /*fe70*/  LEA.HI.X.SX32 R40, R25, R20, 0x1, P4 ;  /* 0x0000001419287211 */ /* 0x002fc600020f0eff */
[----:B------:R-:W5:Y:S01]  /*fe80*/  LDL.LU R25, [R1+0xe0] ;  /* 0x0000e00001197983 */ /* 0x000f620000300800 */
[----:B0-----:R-:W-:-:S03]  /*fe90*/  IADD3 R39, P4, R36, R2, RZ ;  /* 0x0000000224277210 */ /* 0x001fc60007f9e0ff */
[----:B------:R0:W-:Y:S04]  /*fea0*/  STL [R1+0x1b90], R40 ;  /* 0x001b902801007387 */ /* 0x0001e80000100800 */
[----:B------:R-:W-:Y:S01]  /*feb0*/  STL [R1+0x1bc8], R39 ;  /* 0x001bc82701007387 */ /* 0x000fe20000100800 */
[----:B0-----:R-:W-:-:S03]  /*fec0*/  LEA.HI.X.SX32 R40, R24, R20, 0x1, P3 ;  /* 0x0000001418287211 */ /* 0x001fc600018f0eff */
[----:B------:R-:W5:Y:S04]  /*fed0*/  LDL.LU R24, [R1+0xd8] ;  /* 0x0000d80001187983 */ /* 0x000f680000300800 */
[----:B------:R0:W-:Y:S02]  /*fee0*/  STL [R1+0x1b94], R40 ;  /* 0x001b942801007387 */ /* 0x0001e40000100800 */
[-C--:B0-----:R-:W-:Y:S02]  /*fef0*/  LEA.HI.X.SX32 R40, R23, R20.reuse, 0x1, P2 ;  /* 0x0000001417287211 */ /* 0x081fe400010f0eff */
[----:B------:R-:W-:Y:S02]  /*ff00*/  LEA.HI.X.SX32 R37, R37, R20, 0x1, P6 ;  /* 0x0000001425257211 */ /* 0x000fe400030f0eff */
[----:B--2---:R-:W-:-:S05]  /*ff10*/  IADD3 R39, P3, R35, R2, RZ ;  /* 0x0000000223277210 */ /* 0x004fca0007f7e0ff */
[----:B------:R3:W-:Y:S04]  /*ff20*/  STL [R1+0x1bd0], R39 ;  /* 0x001bd02701007387 */ /* 0x0007e80000100800 */
[----:B------:R-:W2:Y:S04]  /*ff30*/  LDL.LU R23, [R1+0xb8] ;  /* 0x0000b80001177983 */ /* 0x000ea80000300800 */
[----:B------:R0:W-:Y:S01]  /*ff40*/  STL [R1+0x1b9c], R40 ;  /* 0x001b9c2801007387 */ /* 0x0001e20000100800 */
[----:B---3--:R-:W-:Y:S02]  /*ff50*/  IADD3 R39, P2, R34, R2, RZ ;  /* 0x0000000222277210 */ /* 0x008fe40007f5e0ff */
[----:B0-----:R-:W-:-:S03]  /*ff60*/  LEA.HI.X.SX32 R40, R38, R20, 0x1, P1 ;  /* 0x0000001426287211 */ /* 0x001fc600008f0eff */
[----:B------:R0:W-:Y:S04]  /*ff70*/  STL [R1+0x1bd8], R39 ;  /* 0x001bd82701007387 */ /* 0x0001e80000100800 */
[----:B------:R-:W-:Y:S01]  /*ff80*/  STL [R1+0x1ba4], R40 ;  /* 0x001ba42801007387 */ /* 0x000fe20000100800 */
[----:B----4-:R-:W-:Y:S02]  /*ff90*/  IADD3 R38, P1, R33, R2, RZ ;  /* 0x0000000221267210 */ /* 0x010fe40007f3e0ff */
[----:B0-----:R-:W-:Y:S02]  /*ffa0*/  LEA.HI.X.SX32 R39, R22, R20, 0x1, P0 ;  /* 0x0000001416277211 */ /* 0x001fe400000f0eff */
[----:B------:R-:W3:Y:S04]  /*ffb0*/  LDL.LU R22, [R1+0xac] ;  /* 0x0000ac0001167983 */ /* 0x000ee80000300800 */
[----:B------:R5:W-:Y:S04]  /*ffc0*/  STL [R1+0x1be0], R38 ;  /* 0x001be02601007387 */ /* 0x000be80000100800 */
[----:B------:R0:W-:Y:S01]  /*ffd0*/  STL [R1+0x1bac], R39 ;  /* 0x001bac2701007387 */ /* 0x0001e20000100800 */
[----:B-----5:R-:W-:-:S03]  /*ffe0*/  IADD3 R38, P0, R32, R2, RZ ;  /* 0x0000000220267210 */ /* 0x020fc60007f1e0ff */
[----:B0-----:R-:W4:Y:S04]  /*fff0*/  LDL.LU R39, [R1+0xa8] ;  /* 0x0000a80001277983 */ /* 0x001f280000300800 */
[----:B------:R0:W-:Y:S04]  /*10000*/  STL [R1+0x1be8], R38 ;  /* 0x001be82601007387 */ /* 0x0001e80000100800 */
[----:B------:R1:W-:Y:S01]  /*10010*/  STL [R1+0x1bb4], R37 ;  /* 0x001bb42501007387 */ /* 0x0003e20000100800 */
[----:B0-----:R-:W-:Y:S02]  /*10020*/  IADD3 R38, P6, R31, R2, RZ ;  /* 0x000000021f267210 */ /* 0x001fe40007fde0ff */
[----:B-1----:R-:W-:-:S02]  /*10030*/  LEA.HI.X.SX32 R37, R21, R20, 0x1, P5 ;  /* 0x0000001415257211 */ /* 0x002fc400028f0eff */
[----:B------:R-:W5:Y:S04]  /*10040*/  LDL.LU R21, [R1+0xa4] ;  /* 0x0000a40001157983 */ /* 0x000f680000300800 */
[----:B------:R0:W-:Y:S01]  /*10050*/  STL [R1+0x1bf0], R38 ;  /* 0x001bf02601007387 */ /* 0x0001e20000100800 */
[----:B------:R-:W-:-:S03]  /*10060*/  IADD3 R40, P5, R30, R2, RZ ;  /* 0x000000021e287210 */ /* 0x000fc60007fbe0ff */
[----:B------:R1:W-:Y:S04]  /*10070*/  STL [R1+0x1bbc], R37 ;  /* 0x001bbc2501007387 */ /* 0x0003e80000100800 */
        /* <DEDUP_REMOVED lines=10> */
[----:B0-----:R-:W-:-:S05]  /*10120*/  IADD3 R36, P3, R28, R2, RZ ;  /* 0x000000021c247210 */ /* 0x001fca0007f7e0ff */
[----:B------:R0:W-:Y:S01]  /*10130*/  STL [R1+0x1c08], R36 ;  /* 0x001c082401007387 */ /* 0x0001e20000100800 */
[----:B-1----:R-:W-:-:S03]  /*10140*/  IADD3 R35, P2, R27, R2, RZ ;  /* 0x000000021b237210 */ /* 0x002fc60007f5e0ff */
[----:B0-----:R-:W5:Y:S04]  /*10150*/  LDL.LU R36, [R1+0x98] ;  /* 0x0000980001247983 */ /* 0x001f680000300800 */
[----:B------:R0:W-:Y:S04]  /*10160*/  STL [R1+0x1bd4], R34 ;  /* 0x001bd42201007387 */ /* 0x0001e80000100800 */
[----:B------:R1:W-:Y:S01]  /*10170*/  STL [R1+0x1c10], R35 ;  /* 0x001c102301007387 */ /* 0x0003e20000100800 */
[----:B0-----:R-:W-:Y:S02]  /*10180*/  LEA.HI.X.SX32 R34, R33, R20, 0x1, P1 ;  /* 0x0000001421227211 */ /* 0x001fe400008f0eff */
[----:B------:R-:W-:Y:S01]  /*10190*/  IADD3 R33, P1, R26, R2, RZ ;  /* 0x000000021a217210 */ /* 0x000fe20007f3e0ff */
[----:B-1----:R-:W5:Y:S01]  /*101a0*/  LDL.LU R35, [R1+0x94] ;  /* 0x0000940001237983 */ /* 0x002f620000300800 */
[----:B------:R-:W-:-:S03]  /*101b0*/  LEA.HI.X.SX32 R32, R32, R20, 0x1, P0 ;  /* 0x0000001420207211 */ /* 0x000fc600000f0eff */
[----:B------:R0:W-:Y:S04]  /*101c0*/  STL [R1+0x1bdc], R34 ;  /* 0x001bdc2201007387 */ /* 0x0001e80000100800 */
[----:B------:R1:W-:Y:S04]  /*101d0*/  STL [R1+0x1c18], R33 ;  /* 0x001c182101007387 */ /* 0x0003e80000100800 */
[----:B0-----:R-:W5:Y:S01]  /*101e0*/  LDL.LU R34, [R1+0x90] ;  /* 0x0000900001227983 */ /* 0x001f620000300800 */
[----:B-1----:R-:W-:-:S03]  /*101f0*/  IADD3 R33, P0, R25, R2, RZ ;  /* 0x0000000219217210 */ /* 0x002fc60007f1e0ff */
[----:B------:R0:W-:Y:S04]  /*10200*/  STL [R1+0x1be4], R32 ;  /* 0x001be42001007387 */ /* 0x0001e80000100800 */
[----:B------:R1:W-:Y:S01]  /*10210*/  STL [R1+0x1c20], R33 ;  /* 0x001c202101007387 */ /* 0x0003e20000100800 */
[-C--:B------:R-:W-:Y:S02]  /*10220*/  LEA.HI.X.SX32 R30, R30, R20.reuse, 0x1, P5 ;  /* 0x000000141e1e7211 */ /* 0x080fe400028f0eff */
[----:B0-----:R-:W-:Y:S02]  /*10230*/  LEA.HI.X.SX32 R32, R31, R20, 0x1, P6 ;  /* 0x000000141f207211 */ /* 0x001fe400030f0eff */
[----:B------:R-:W-:Y:S01]  /*10240*/  IADD3 R31, P6, R24, R2, RZ ;  /* 0x00000002181f7210 */ /* 0x000fe20007fde0ff */
[----:B-1----:R-:W5:Y:S04]  /*10250*/  LDL.LU R33, [R1+0x8c] ;  /* 0x00008c0001217983 */ /* 0x002f680000300800 */
[----:B------:R0:W-:Y:S04]  /*10260*/  STL [R1+0x1bec], R32 ;  /* 0x001bec2001007387 */ /* 0x0001e80000100800 */
[----:B------:R-:W-:Y:S04]  /*10270*/  STL [R1+0x1c28], R31 ;  /* 0x001c281f01007387 */ /* 0x000fe80000100800 */
[----:B0-----:R-:W5:Y:S04]  /*10280*/  LDL.LU R32, [R1+0x88] ;  /* 0x0000880001207983 */ /* 0x001f680000300800 */
[----:B------:R0:W-:Y:S01]  /*10290*/  STL [R1+0x1bf4], R30 ;  /* 0x001bf41e01007387 */ /* 0x0001e20000100800 */
[----:B------:R-:W-:-:S02]  /*102a0*/  LEA.HI.X.SX32 R28, R28, R20, 0x1, P3 ;  /* 0x000000141c1c7211 */ /* 0x000fc400018f0eff */
[----:B0-----:R-:W-:Y:S02]  /*102b0*/  LEA.HI.X.SX32 R30, R29, R20, 0x1, P4 ;  /* 0x000000141d1e7211 */ /* 0x001fe400020f0eff */
[----:B--2---:R-:W-:-:S05]  /*102c0*/  IADD3 R31, P5, R23, R2, RZ ;  /* 0x00000002171f7210 */ /* 0x004fca0007fbe0ff */
[----:B------:R0:W-:Y:S04]  /*102d0*/  STL [R1+0x1c30], R31 ;  /* 0x001c301f01007387 */ /* 0x0001e80000100800 */
[----:B0-----:R-:W2:Y:S04]  /*102e0*/  LDL.LU R31, [R1+0x84] ;  /* 0x00008400011f7983 */ /* 0x001ea80000300800 */
[----:B------:R0:W-:Y:S01]  /*102f0*/  STL [R1+0x1bfc], R30 ;  /* 0x001bfc1e01007387 */ /* 0x0001e20000100800 */
[----:B---3--:R-:W-:-:S03]  /*10300*/  IADD3 R29, P4, R22, R2, RZ ;  /* 0x00000002161d7210 */ /* 0x008fc60007f9e0ff */
[----:B0-----:R-:W3:Y:S04]  /*10310*/  LDL.LU R30, [R1+0x80] ;  /* 0x00008000011e7983 */ /* 0x001ee80000300800 */
[----:B------:R0:W-:Y:S04]  /*10320*/  STL [R1+0x1c38], R29 ;  /* 0x001c381d01007387 */ /* 0x0001e80000100800 */
[----:B------:R1:W-:Y:S04]  /*10330*/  STL [R1+0x1c04], R28 ;  /* 0x001c041c01007387 */ /* 0x0003e80000100800 */
[----:B0-----:R-:W3:Y:S01]  /*10340*/  LDL.LU R29, [R1+0x7c] ;  /* 0x00007c00011d7983 */ /* 0x001ee20000300800 */
[----:B----4-:R-:W-:-:S02]  /*10350*/  IADD3 R40, P3, R39, R2, RZ ;  /* 0x0000000227287210 */ /* 0x010fc40007f7e0ff */
[----:B-1----:R-:W-:-:S03]  /*10360*/  LEA.HI.X.SX32 R28, R27, R20, 0x1, P2 ;  /* 0x000000141b1c7211 */ /* 0x002fc600010f0eff */
[----:B------:R0:W-:Y:S04]  /*10370*/  STL [R1+0x1c40], R40 ;  /* 0x001c402801007387 */ /* 0x0001e80000100800 */
[----:B------:R1:W-:Y:S01]  /*10380*/  STL [R1+0x1c0c], R28 ;  /* 0x001c0c1c01007387 */ /* 0x0003e20000100800 */
[----:B0-----:R-:W-:-:S03]  /*10390*/  LEA.HI.X.SX32 R40, R26, R20, 0x1, P1 ;  /* 0x000000141a287211 */ /* 0x001fc600008f0eff */
[----:B-1----:R-:W4:Y:S01]  /*103a0*/  LDL.LU R28, [R1+0x78] ;  /* 0x00007800011c7983 */ /* 0x002f220000300800 */
[----:B-----5:R-:W-:-:S05]  /*103b0*/  IADD3 R27, P2, R21, R2, RZ ;  /* 0x00000002151b7210 */ /* 0x020fca0007f5e0ff */
[----:B------:R0:W-:Y:S01]  /*103c0*/  STL [R1+0x1c48], R27 ;  /* 0x001c481b01007387 */ /* 0x0001e20000100800 */
[----:B------:R-:W-:-:S03]  /*103d0*/  IADD3 R26, P1, R38, R2, RZ ;  /* 0x00000002261a7210 */ /* 0x000fc60007f3e0ff */
[----:B0-----:R-:W5:Y:S04]  /*103e0*/  LDL.LU R27, [R1+0x74] ;  /* 0x00007400011b7983 */ /* 0x001f680000300800 */
[----:B------:R0:W-:Y:S04]  /*103f0*/  STL [R1+0x1c14], R40 ;  /* 0x001c142801007387 */ /* 0x0001e80000100800 */
[----:B------:R1:W-:Y:S01]  /*10400*/  STL [R1+0x1c50], R26 ;  /* 0x001c501a01007387 */ /* 0x0003e20000100800 */
[----:B0-----:R-:W-:-:S03]  /*10410*/  LEA.HI.X.SX32 R40, R25, R20, 0x1, P0 ;  /* 0x0000001419287211 */ /* 0x001fc600000f0eff */
[----:B-1----:R-:W5:Y:S01]  /*10420*/  LDL.LU R26, [R1+0x70] ;  /* 0x00007000011a7983 */ /* 0x002f620000300800 */
[----:B------:R-:W-:-:S03]  /*10430*/  IADD3 R25, P0, R37, R2, RZ ;  /* 0x0000000225197210 */ /* 0x000fc60007f1e0ff */
[----:B------:R-:W-:Y:S04]  /*10440*/  STL [R1+0x1c1c], R40 ;  /* 0x001c1c2801007387 */ /* 0x000fe80000100800 */
[----:B------:R0:W-:Y:S04]  /*10450*/  STL [R1+0x1c58], R25 ;  /* 0x001c581901007387 */ /* 0x0001e80000100800 */
[----:B0-----:R-:W5:Y:S01]  /*10460*/  LDL.LU R25, [R1+0x6c] ;  /* 0x00006c0001197983 */ /* 0x001f620000300800 */
[-C--:B------:R-:W-:Y:S02]  /*10470*/  LEA.HI.X.SX32 R24, R24, R20.reuse, 0x1, P6 ;  /* 0x0000001418187211 */ /* 0x080fe400030f0eff */
[----:B------:R-:W-:-:S03]  /*10480*/  LEA.HI.X.SX32 R23, R23, R20, 0x1, P5 ;  /* 0x0000001417177211 */ /* 0x000fc600028f0eff */
[----:B------:R0:W-:Y:S01]  /*10490*/  STL [R1+0x1c24], R24 ;  /* 0x001c241801007387 */ /* 0x0001e20000100800 */
[----:B------:R-:W-:-:S03]  /*104a0*/  IADD3 R40, P6, R36, R2, RZ ;  /* 0x0000000224287210 */ /* 0x000fc60007fde0ff */
[----:B0-----:R-:W5:Y:S04]  /*104b0*/  LDL.LU R24, [R1+0x68] ;  /* 0x0000680001187983 */ /* 0x001f680000300800 */
[----:B------:R0:W-:Y:S01]  /*104c0*/  STL [R1+0x1c60], R40 ;  /* 0x001c602801007387 */ /* 0x0001e20000100800 */
[----:B------:R-:W-:-:S03]  /*104d0*/  LEA.HI.X.SX32 R22, R22, R20, 0x1, P4 ;  /* 0x0000001416167211 */ /* 0x000fc600020f0eff */
[----:B------:R1:W-:Y:S01]  /*104e0*/  STL [R1+0x1c2c], R23 ;  /* 0x001c2c1701007387 */ /* 0x0003e20000100800 */
[----:B0-----:R-:W-:-:S03]  /*104f0*/  IADD3 R40, P5, R35, R2, RZ ;  /* 0x0000000223287210 */ /* 0x001fc60007fbe0ff */
[----:B-1----:R-:W5:Y:S04]  /*10500*/  LDL.LU R23, [R1+0x64] ;  /* 0x0000640001177983 */ /* 0x002f680000300800 */
[----:B------:R0:W-:Y:S01]  /*10510*/  STL [R1+0x1c68], R40 ;  /* 0x001c682801007387 */ /* 0x0001e20000100800 */
[----:B------:R-:W-:-:S03]  /*10520*/  LEA.HI.X.SX32 R41, R39, R20, 0x1, P3 ;  /* 0x0000001427297211 */ /* 0x000fc600018f0eff */
[----:B------:R1:W-:Y:S01]  /*10530*/  STL [R1+0x1c34], R22 ;  /* 0x001c341601007387 */ /* 0x0003e20000100800 */
[----:B0-----:R-:W-:-:S03]  /*10540*/  IADD3 R40, P4, R34, R2, RZ ;  /* 0x0000000222287210 */ /* 0x001fc60007f9e0ff */
[----:B-1----:R-:W5:Y:S04]  /*10550*/  LDL.LU R22, [R1+0x60] ;  /* 0x0000600001167983 */ /* 0x002f680000300800 */
[----:B------:R0:W-:Y:S01]  /*10560*/  STL [R1+0x1c70], R40 ;  /* 0x001c702801007387 */ /* 0x0001e20000100800 */
[----:B------:R-:W-:-:S03]  /*10570*/  LEA.HI.X.SX32 R39, R21, R20, 0x1, P2 ;  /* 0x0000001415277211 */ /* 0x000fc600010f0eff */
[----:B------:R-:W-:Y:S04]  /*10580*/  STL [R1+0x1c3c], R41 ;  /* 0x001c3c2901007387 */ /* 0x000fe80000100800 */
[----:B------:R-:W5:Y:S01]  /*10590*/  LDL.LU R21, [R1+0x5c] ;  /* 0x00005c0001157983 */ /* 0x000f620000300800 */
[----:B0-----:R-:W-:Y:S02]  /*105a0*/  IADD3 R40, P3, R33, R2, RZ ;  /* 0x0000000221287210 */ /* 0x001fe40007f7e0ff */
[----:B------:R-:W-:-:S03]  /*105b0*/  LEA.HI.X.SX32 R38, R38, R20, 0x1, P1 ;  /* 0x0000001426267211 */ /* 0x000fc600008f0eff */
[----:B------:R0:W-:Y:S04]  /*105c0*/  STL [R1+0x1c78], R40 ;  /* 0x001c782801007387 */ /* 0x0001e80000100800 */
[----:B------:R-:W-:Y:S01]  /*105d0*/  STL [R1+0x1c44], R39 ;  /* 0x001c442701007387 */ /* 0x000fe20000100800 */
[----:B0-----:R-:W-:-:S05]  /*105e0*/  IADD3 R40, P2, R32, R2, RZ ;  /* 0x0000000220287210 */ /* 0x001fca0007f5e0ff */
[----:B------:R-:W-:Y:S04]  /*105f0*/  STL [R1+0x1c80], R40 ;  /* 0x001c802801007387 */ /* 0x000fe80000100800 */
[----:B------:R-:W5:Y:S04]  /*10600*/  LDL.LU R42, [R1+0x58] ;  /* 0x00005800012a7983 */ /* 0x000f680000300800 */
[----:B------:R0:W-:Y:S01]  /*10610*/  STL [R1+0x1c4c], R38 ;  /* 0x001c4c2601007387 */ /* 0x0001e20000100800 */
[-C--:B------:R-:W-:Y:S02]  /*10620*/  LEA.HI.X.SX32 R36, R36, R20.reuse, 0x1, P6 ;  /* 0x0000001424247211 */ /* 0x080fe400030f0eff */
[----:B0-----:R-:W-:-:S02]  /*10630*/  LEA.HI.X.SX32 R38, R37, R20, 0x1, P0 ;  /* 0x0000001425267211 */ /* 0x001fc400000f0eff */
[-C--:B------:R-:W-:Y:S02]  /*10640*/  LEA.HI.X.SX32 R35, R35, R20.reuse, 0x1, P5 ;  /* 0x0000001423237211 */ /* 0x080fe400028f0eff */
[-C--:B------:R-:W-:Y:S02]  /*10650*/  LEA.HI.X.SX32 R33, R33, R20.reuse, 0x1, P3 ;  /* 0x0000001421217211 */ /* 0x080fe400018f0eff */
[----:B------:R-:W-:Y:S02]  /*10660*/  LEA.HI.X.SX32 R32, R32, R20, 0x1, P2 ;  /* 0x0000001420207211 */ /* 0x000fe400010f0eff */
[----:B--2---:R-:W-:-:S05]  /*10670*/  IADD3 R39, P1, R31, R2, RZ ;  /* 0x000000021f277210 */ /* 0x004fca0007f3e0ff */
[----:B------:R-:W-:Y:S04]  /*10680*/  STL [R1+0x1c88], R39 ;  /* 0x001c882701007387 */ /* 0x000fe80000100800 */
[----:B------:R-:W-:Y:S04]  /*10690*/  STL [R1+0x1c54], R38 ;  /* 0x001c542601007387 */ /* 0x000fe80000100800 */
[----:B------:R-:W2:Y:S01]  /*106a0*/  LDL.LU R41, [R1+0x54] ;  /* 0x0000540001297983 */ /* 0x000ea20000300800 */
[----:B---3--:R-:W-:-:S05]  /*106b0*/  IADD3 R37, P0, R30, R2, RZ ;  /* 0x000000021e257210 */ /* 0x008fca0007f1e0ff */
[----:B------:R0:W-:Y:S04]  /*106c0*/  STL [R1+0x1c90], R37 ;  /* 0x001c902501007387 */ /* 0x0001e80000100800 */
[----:B------:R4:W-:Y:S01]  /*106d0*/  STL [R1+0x1c5c], R36 ;  /* 0x001c5c2401007387 */ /* 0x0009e20000100800 */
[----:B0-----:R-:W-:-:S05]  /*106e0*/  IADD3 R37, P6, R29, R2, RZ ;  /* 0x000000021d257210 */ /* 0x001fca0007fde0ff */
[----:B------:R-:W-:Y:S04]  /*106f0*/  STL [R1+0x1c98], R37 ;  /* 0x001c982501007387 */ /* 0x000fe80000100800 */
[----:B------:R-:W3:Y:S04]  /*10700*/  LDL.LU R40, [R1+0x50] ;  /* 0x0000500001287983 */ /* 0x000ee80000300800 */
[----:B------:R0:W-:Y:S01]  /*10710*/  STL [R1+0x1c64], R35 ;  /* 0x001c642301007387 */ /* 0x0001e20000100800 */
[----:B----4-:R-:W-:Y:S02]  /*10720*/  IADD3 R36, P5, R28, R2, RZ ;  /* 0x000000021c247210 */ /* 0x010fe40007fbe0ff */
[----:B0-----:R-:W-:-:S03]  /*10730*/  LEA.HI.X.SX32 R35, R34, R20, 0x1, P4 ;  /* 0x0000001422237211 */ /* 0x001fc600020f0eff */
[----:B------:R-:W-:Y:S04]  /*10740*/  STL [R1+0x1ca0], R36 ;  /* 0x001ca02401007387 */ /* 0x000fe80000100800 */
[----:B------:R-:W-:Y:S04]  /*10750*/  STL [R1+0x1c6c], R35 ;  /* 0x001c6c2301007387 */ /* 0x000fe80000100800 */
[----:B------:R-:W4:Y:S01]  /*10760*/  LDL.LU R39, [R1+0x4c] ;  /* 0x00004c0001277983 */ /* 0x000f220000300800 */
[----:B-----5:R-:W-:-:S05]  /*10770*/  IADD3 R34, P4, R27, R2, RZ ;  /* 0x000000021b227210 */ /* 0x020fca0007f9e0ff */
[----:B------:R0:W-:Y:S04]  /*10780*/  STL [R1+0x1ca8], R34 ;  /* 0x001ca82201007387 */ /* 0x0001e80000100800 */
[----:B------:R1:W-:Y:S01]  /*10790*/  STL [R1+0x1c74], R33 ;  /* 0x001c742101007387 */ /* 0x0003e20000100800 */
[----:B0-----:R-:W-:-:S05]  /*107a0*/  IADD3 R34, P3, R26, R2, RZ ;  /* 0x000000021a227210 */ /* 0x001fca0007f7e0ff */
[----:B------:R-:W-:Y:S04]  /*107b0*/  STL [R1+0x1cb0], R34 ;  /* 0x001cb02201007387 */ /* 0x000fe80000100800 */
[----:B------:R-:W5:Y:S04]  /*107c0*/  LDL.LU R38, [R1+0x48] ;  /* 0x0000480001267983 */ /* 0x000f680000300800 */
[----:B------:R0:W-:Y:S01]  /*107d0*/  STL [R1+0x1c7c], R32 ;  /* 0x001c7c2001007387 */ /* 0x0001e20000100800 */
[----:B-1----:R-:W-:Y:S02]  /*107e0*/  IADD3 R33, P2, R25, R2, RZ ;  /* 0x0000000219217210 */ /* 0x002fe40007f5e0ff */
[----:B0-----:R-:W-:-:S03]  /*107f0*/  LEA.HI.X.SX32 R32, R31, R20, 0x1, P1 ;  /* 0x000000141f207211 */ /* 0x001fc600008f0eff */
[----:B------:R-:W-:Y:S04]  /*10800*/  STL [R1+0x1cb8], R33 ;  /* 0x001cb82101007387 */ /* 0x000fe80000100800 */
[----:B------:R-:W-:Y:S04]  /*10810*/  STL [R1+0x1c84], R32 ;  /* 0x001c842001007387 */ /* 0x000fe80000100800 */
[----:B------:R-:W5:Y:S01]  /*10820*/  LDL.LU R37, [R1+0x44] ;  /* 0x0000440001257983 */ /* 0x000f620000300800 */
[----:B------:R-:W-:Y:S02]  /*10830*/  IADD3 R31, P1, R24, R2, RZ ;  /* 0x00000002181f7210 */ /* 0x000fe40007f3e0ff */
[----:B------:R-:W-:-:S03]  /*10840*/  LEA.HI.X.SX32 R30, R30, R20, 0x1, P0 ;  /* 0x000000141e1e7211 */ /* 0x000fc600000f0eff */
[----:B------:R0:W-:Y:S04]  /*10850*/  STL [R1+0x1cc0], R31 ;  /* 0x001cc01f01007387 */ /* 0x0001e80000100800 */
[----:B------:R1:W-:Y:S01]  /*10860*/  STL [R1+0x1c8c], R30 ;  /* 0x001c8c1e01007387 */ /* 0x0003e20000100800 */
[----:B------:R-:W-:Y:S02]  /*10870*/  LEA.HI.X.SX32 R28, R28, R20, 0x1, P5 ;  /* 0x000000141c1c7211 */ /* 0x000fe400028f0eff */
[----:B0-----:R-:W-:Y:S02]  /*10880*/  IADD3 R31, P0, R23, R2, RZ ;  /* 0x00000002171f7210 */ /* 0x001fe40007f1e0ff */
[----:B-1----:R-:W-:-:S03]  /*10890*/  LEA.HI.X.SX32 R30, R29, R20, 0x1, P6 ;  /* 0x000000141d1e7211 */ /* 0x002fc600030f0eff */
[----:B------:R-:W-:Y:S04]  /*108a0*/  STL [R1+0x1cc8], R31 ;  /* 0x001cc81f01007387 */ /* 0x000fe80000100800 */
[----:B------:R-:W5:Y:S04]  /*108b0*/  LDL.LU R36, [R1+0x40] ;  /* 0x0000400001247983 */ /* 0x000f680000300800 */
[----:B------:R-:W-:Y:S01]  /*108c0*/  STL [R1+0x1c94], R30 ;  /* 0x001c941e01007387 */ /* 0x000fe20000100800 */
[----:B------:R-:W-:-:S05]  /*108d0*/  IADD3 R29, P6, R22, R2, RZ ;  /* 0x00000002161d7210 */ /* 0x000fca0007fde0ff */
[----:B------:R0:W-:Y:S04]  /*108e0*/  STL [R1+0x1cd0], R29 ;  /* 0x001cd01d01007387 */ /* 0x0001e80000100800 */
[----:B------:R-:W5:Y:S04]  /*108f0*/  LDL.LU R35, [R1+0x3c] ;  /* 0x00003c0001237983 */ /* 0x000f680000300800 */
[----:B------:R1:W-:Y:S01]  /*10900*/  STL [R1+0x1c9c], R28 ;  /* 0x001c9c1c01007387 */ /* 0x0003e20000100800 */
[----:B0-----:R-:W-:-:S03]  /*10910*/  IADD3 R29, P5, R21, R2, RZ ;  /* 0x00000002151d7210 */ /* 0x001fc60007fbe0ff */
[----:B------:R-:W5:Y:S01]  /*10920*/  LDL.LU R34, [R1+0x38] ;  /* 0x0000380001227983 */ /* 0x000f620000300800 */
[----:B-1----:R-:W-:-:S03]  /*10930*/  LEA.HI.X.SX32 R28, R27, R20, 0x1, P4 ;  /* 0x000000141b1c7211 */ /* 0x002fc600020f0eff */
[----:B------:R-:W-:Y:S01]  /*10940*/  STL [R1+0x1cd8], R29 ;  /* 0x001cd81d01007387 */ /* 0x000fe20000100800 */
[----:B------:R-:W-:-:S03]  /*10950*/  LEA.HI.X.SX32 R26, R26, R20, 0x1, P3 ;  /* 0x000000141a1a7211 */ /* 0x000fc600018f0eff */
[----:B------:R-:W5:Y:S04]  /*10960*/  LDL.LU R33, [R1+0x34] ;  /* 0x0000340001217983 */ /* 0x000f680000300800 */
[----:B------:R-:W-:Y:S04]  /*10970*/  STL [R1+0x1ca4], R28 ;  /* 0x001ca41c01007387 */ /* 0x000fe80000100800 */
[----:B------:R-:W5:Y:S01]  /*10980*/  LDL.LU R32, [R1+0x30] ;  /* 0x0000300001207983 */ /* 0x000f620000300800 */
[----:B------:R-:W-:-:S05]  /*10990*/  IADD3 R27, P4, R42, R2, RZ ;  /* 0x000000022a1b7210 */ /* 0x000fca0007f9e0ff */
[----:B------:R-:W-:Y:S04]  /*109a0*/  STL [R1+0x1ce0], R27 ;  /* 0x001ce01b01007387 */ /* 0x000fe80000100800 */
[----:B------:R-:W5:Y:S04]  /*109b0*/  LDL.LU R31, [R1+0x2c] ;  /* 0x00002c00011f7983 */ /* 0x000f680000300800 */
[----:B------:R0:W-:Y:S04]  /*109c0*/  STL [R1+0x1cac], R26 ;  /* 0x001cac1a01007387 */ /* 0x0001e80000100800 */
[----:B------:R-:W5:Y:S01]  /*109d0*/  LDL.LU R30, [R1+0x28] ;  /* 0x00002800011e7983 */ /* 0x000f620000300800 */
[----:B------:R-:W-:-:S02]  /*109e0*/  LEA.HI.X.SX32 R24, R24, R20, 0x1, P1 ;  /* 0x0000001418187211 */ /* 0x000fc400008f0eff */
[-C--:B0-----:R-:W-:Y:S02]  /*109f0*/  LEA.HI.X.SX32 R26, R25, R20.reuse, 0x1, P2 ;  /* 0x00000014191a7211 */ /* 0x081fe400010f0eff */
[-C--:B------:R-:W-:Y:S02]  /*10a00*/  LEA.HI.X.SX32 R22, R22, R20.reuse, 0x1, P6 ;  /* 0x0000001416167211 */ /* 0x080fe400030f0eff */
[----:B------:R-:W-:Y:S02]  /*10a10*/  LEA.HI.X.SX32 R43, R21, R20, 0x1, P5 ;  /* 0x00000014152b7211 */ /* 0x000fe400028f0eff */
[----:B--2---:R-:W-:-:S05]  /*10a20*/  IADD3 R27, P3, R41, R2, RZ ;  /* 0x00000002291b7210 */ /* 0x004fca0007f7e0ff */
[----:B------:R0:W-:Y:S04]  /*10a30*/  STL [R1+0x1ce8], R27 ;  /* 0x001ce81b01007387 */ /* 0x0001e80000100800 */
[----:B------:R-:W2:Y:S04]  /*10a40*/  LDL.LU R29, [R1+0x24] ;  /* 0x00002400011d7983 */ /* 0x000ea80000300800 */
[----:B------:R1:W-:Y:S04]  /*10a50*/  STL [R1+0x1cb4], R26 ;  /* 0x001cb41a01007387 */ /* 0x0003e80000100800 */
[----:B------:R-:W2:Y:S01]  /*10a60*/  LDL.LU R28, [R1+0x20] ;  /* 0x00002000011c7983 */ /* 0x000ea20000300800 */
[----:B---3--:R-:W-:-:S05]  /*10a70*/  IADD3 R25, P2, R40, R2, RZ ;  /* 0x0000000228197210 */ /* 0x008fca0007f5e0ff */
[----:B------:R4:W-:Y:S04]  /*10a80*/  STL [R1+0x1cf0], R25 ;  /* 0x001cf01901007387 */ /* 0x0009e80000100800 */
[----:B0-----:R-:W3:Y:S04]  /*10a90*/  LDL.LU R27, [R1+0x1c] ;  /* 0x00001c00011b7983 */ /* 0x001ee80000300800 */
[----:B------:R0:W-:Y:S04]  /*10aa0*/  STL [R1+0x1cbc], R24 ;  /* 0x001cbc1801007387 */ /* 0x0001e80000100800 */
[----:B-1----:R-:W3:Y:S01]  /*10ab0*/  LDL.LU R26, [R1+0x18] ;  /* 0x00001800011a7983 */ /* 0x002ee20000300800 */
[----:B----4-:R-:W-:-:S02]  /*10ac0*/  IADD3 R25, P1, R39, R2, RZ ;  /* 0x0000000227197210 */ /* 0x010fc40007f3e0ff */
[----:B0-----:R-:W-:-:S03]  /*10ad0*/  LEA.HI.X.SX32 R24, R23, R20, 0x1, P0 ;  /* 0x0000001417187211 */ /* 0x001fc600000f0eff */
[----:B------:R0:W-:Y:S04]  /*10ae0*/  STL [R1+0x1cf8], R25 ;  /* 0x001cf81901007387 */ /* 0x0001e80000100800 */
[----:B0-----:R-:W4:Y:S04]  /*10af0*/  LDL.LU R25, [R1+0x14] ;  /* 0x0000140001197983 */ /* 0x001f280000300800 */
[----:B------:R0:W-:Y:S04]  /*10b00*/  STL [R1+0x1cc4], R24 ;  /* 0x001cc41801007387 */ /* 0x0001e80000100800 */
[----:B0-----:R-:W4:Y:S01]  /*10b10*/  LDL.LU R24, [R1+0x10] ;  /* 0x0000100001187983 */ /* 0x001f220000300800 */
[----:B-----5:R-:W-:-:S05]  /*10b20*/  IADD3 R23, P0, R38, R2, RZ ;  /* 0x0000000226177210 */ /* 0x020fca0007f1e0ff */
[----:B------:R0:W-:Y:S04]  /*10b30*/  STL [R1+0x1d00], R23 ;  /* 0x001d001701007387 */ /* 0x0001e80000100800 */
[----:B0-----:R-:W5:Y:S04]  /*10b40*/  LDL.LU R23, [R1+0xc] ;  /* 0x00000c0001177983 */ /* 0x001f680000300800 */
[----:B------:R0:W-:Y:S01]  /*10b50*/  STL [R1+0x1ccc], R22 ;  /* 0x001ccc1601007387 */ /* 0x0001e20000100800 */
[----:B------:R-:W-:-:S03]  /*10b60*/  IADD3 R44, P6, R37, R2, RZ ;  /* 0x00000002252c7210 */ /* 0x000fc60007fde0ff */
[----:B0-----:R-:W5:Y:S04]  /*10b70*/  LDL.LU R22, [R1+0x8] ;  /* 0x0000080001167983 */ /* 0x001f680000300800 */
[----:B------:R-:W-:Y:S04]  /*10b80*/  STL [R1+0x1d08], R44 ;  /* 0x001d082c01007387 */ /* 0x000fe80000100800 */
[----:B------:R-:W5:Y:S01]  /*10b90*/  LDL.LU R21, [R1+0x4] ;  /* 0x0000040001157983 */ /* 0x000f620000300800 */
[----:B------:R-:W-:-:S03]  /*10ba0*/  LEA.HI.X.SX32 R41, R41, R20, 0x1, P3 ;  /* 0x0000001429297211 */ /* 0x000fc600018f0eff */
[----:B------:R0:W-:Y:S02]  /*10bb0*/  STL [R1+0x1cd4], R43 ;  /* 0x001cd42b01007387 */ /* 0x0001e40000100800 */
[----:B0-----:R-:W-:Y:S02]  /*10bc0*/  LEA.HI.X.SX32 R43, R42, R20, 0x1, P4 ;  /* 0x000000142a2b7211 */ /* 0x001fe400020f0eff */
[----:B------:R-:W-:-:S05]  /*10bd0*/  IADD3 R44, P5, R36, R2, RZ ;  /* 0x00000002242c7210 */ /* 0x000fca0007fbe0ff */
[----:B------:R-:W-:Y:S04]  /*10be0*/  STL [R1+0x1d10], R44 ;  /* 0x001d102c01007387 */ /* 0x000fe80000100800 */
[----:B------:R0:W-:Y:S01]  /*10bf0*/  STL [R1+0x1cdc], R43 ;  /* 0x001cdc2b01007387 */ /* 0x0001e20000100800 */
[----:B------:R-:W-:-:S05]  /*10c00*/  IADD3 R42, P4, R35, R2, RZ ;  /* 0x00000002232a7210 */ /* 0x000fca0007f9e0ff */
[----:B------:R1:W-:Y:S01]  /*10c10*/  STL [R1+0x1d18], R42 ;  /* 0x001d182a01007387 */ /* 0x0003e20000100800 */
[----:B0-----:R-:W-:-:S03]  /*10c20*/  IADD3 R43, P3, R34, R2, RZ ;  /* 0x00000002222b7210 */ /* 0x001fc60007f7e0ff */
[----:B------:R0:W-:Y:S01]  /*10c30*/  STL [R1+0x1ce4], R41 ;  /* 0x001ce42901007387 */ /* 0x0001e20000100800 */
[-C--:B------:R-:W-:Y:S02]  /*10c40*/  LEA.HI.X.SX32 R38, R38, R20.reuse, 0x1, P0 ;  /* 0x0000001426267211 */ /* 0x080fe400000f0eff */
[-C--:B-1----:R-:W-:Y:S02]  /*10c50*/  LEA.HI.X.SX32 R42, R40, R20.reuse, 0x1, P2 ;  /* 0x00000014282a7211 */ /* 0x082fe400010f0eff */
[----:B------:R-:W-:Y:S02]  /*10c60*/  LEA.HI.X.SX32 R40, R39, R20, 0x1, P1 ;  /* 0x0000001427287211 */ /* 0x000fe400008f0eff */
[-C--:B0-----:R-:W-:Y:S01]  /*10c70*/  IADD3 R41, P2, R33, R2.reuse, RZ ;  /* 0x0000000221297210 */ /* 0x081fe20007f5e0ff */
[----:B------:R-:W-:Y:S04]  /*10c80*/  STL [R1+0x1d20], R43 ;  /* 0x001d202b01007387 */ /* 0x000fe80000100800 */
[----:B------:R-:W-:Y:S01]  /*10c90*/  STL [R1+0x1cec], R42 ;  /* 0x001cec2a01007387 */ /* 0x000fe20000100800 */
[----:B------:R-:W-:-:S03]  /*10ca0*/  IADD3 R39, P1, R32, R2, RZ ;  /* 0x0000000220277210 */ /* 0x000fc60007f3e0ff */
[----:B------:R-:W-:Y:S04]  /*10cb0*/  STL [R1+0x1d28], R41 ;  /* 0x001d282901007387 */ /* 0x000fe80000100800 */
[----:B------:R0:W-:Y:S04]  /*10cc0*/  STL [R1+0x1cf4], R40 ;  /* 0x001cf42801007387 */ /* 0x0001e80000100800 */
[----:B------:R1:W-:Y:S04]  /*10cd0*/  STL [R1+0x1d30], R39 ;  /* 0x001d302701007387 */ /* 0x0003e80000100800 */
[----:B------:R1:W-:Y:S01]  /*10ce0*/  STL [R1+0x1cfc], R38 ;  /* 0x001cfc2601007387 */ /* 0x0003e20000100800 */
[----:B0-----:R-:W-:-:S02]  /*10cf0*/  IADD3 R40, P0, R31, R2, RZ ;  /* 0x000000021f287210 */ /* 0x001fc40007f1e0ff */
[-C--:B-1----:R-:W-:Y:S02]  /*10d00*/  LEA.HI.X.SX32 R39, R37, R20.reuse, 0x1, P6 ;  /* 0x0000001425277211 */ /* 0x082fe400030f0eff */
[----:B------:R-:W-:Y:S02]  /*10d10*/  LEA.HI.X.SX32 R37, R36, R20, 0x1, P5 ;  /* 0x0000001424257211 */ /* 0x000fe400028f0eff */
[----:B------:R-:W-:Y:S01]  /*10d20*/  IADD3 R38, P6, R30, R2, RZ ;  /* 0x000000021e267210 */ /* 0x000fe20007fde0ff */
[----:B------:R-:W-:Y:S01]  /*10d30*/  STL [R1+0x1d38], R40 ;  /* 0x001d382801007387 */ /* 0x000fe20000100800 */
[----:B------:R-:W-:-:S03]  /*10d40*/  LEA.HI.X.SX32 R35, R35, R20, 0x1, P4 ;  /* 0x0000001423237211 */ /* 0x000fc600020f0eff */
[----:B------:R-:W-:Y:S04]  /*10d50*/  STL [R1+0x1d04], R39 ;  /* 0x001d042701007387 */ /* 0x000fe80000100800 */
[----:B------:R-:W-:Y:S04]  /*10d60*/  STL [R1+0x1d40], R38 ;  /* 0x001d402601007387 */ /* 0x000fe80000100800 */
[----:B------:R0:W-:Y:S01]  /*10d70*/  STL [R1+0x1d0c], R37 ;  /* 0x001d0c2501007387 */ /* 0x0001e20000100800 */
[----:B------:R-:W-:Y:S01]  /*10d80*/  LEA.HI.X.SX32 R32, R32, R20, 0x1, P1 ;  /* 0x0000001420207211 */ /* 0x000fe200008f0eff */
        /* <DEDUP_REMOVED lines=12> */
[----:B------:R-:W-:Y:S01]  /*10e50*/  IMAD R17, R17, UR6, RZ ;  /* 0x0000000611117c24 */ /* 0x000fe2000f8e02ff */
[----:B--2---:R-:W-:-:S05]  /*10e60*/  IADD3 R36, P5, R29, R2, RZ ;  /* 0x000000021d247210 */ /* 0x004fca0007fbe0ff */
[----:B------:R1:W-:Y:S01]  /*10e70*/  STL [R1+0x1d48], R36 ;  /* 0x001d482401007387 */ /* 0x0003e20000100800 */
[----:B0-----:R-:W-:-:S03]  /*10e80*/  IADD3 R37, P4, R28, R2, RZ ;  /* 0x000000021c257210 */ /* 0x001fc60007f9e0ff */
[----:B------:R3:W-:Y:S01]  /*10e90*/  STL [R1+0x1d14], R35 ;  /* 0x001d142301007387 */ /* 0x0007e20000100800 */
[-C--:B-1----:R-:W-:Y:S02]  /*10ea0*/  LEA.HI.X.SX32 R36, R34, R20.reuse, 0x1, P3 ;  /* 0x0000001422247211 */ /* 0x082fe400018f0eff */
[----:B------:R-:W-:Y:S01]  /*10eb0*/  LEA.HI.X.SX32 R34, R33, R20, 0x1, P2 ;  /* 0x0000001421227211 */ /* 0x000fe200010f0eff */
[----:B------:R-:W-:Y:S01]  /*10ec0*/  STL [R1+0x1d50], R37 ;  /* 0x001d502501007387 */ /* 0x000fe20000100800 */
[----:B---3--:R-:W-:-:S03]  /*10ed0*/  IADD3 R35, P3, R27, R2, RZ ;  /* 0x000000021b237210 */ /* 0x008fc60007f7e0ff */
[----:B------:R-:W-:Y:S04]  /*10ee0*/  STL [R1+0x1d1c], R36 ;  /* 0x001d1c2401007387 */ /* 0x000fe80000100800 */
[----:B------:R-:W-:Y:S01]  /*10ef0*/  STL [R1+0x1d58], R35 ;  /* 0x001d582301007387 */ /* 0x000fe20000100800 */
[----:B------:R-:W-:-:S03]  /*10f00*/  IADD3 R33, P2, R26, R2, RZ ;  /* 0x000000021a217210 */ /* 0x000fc60007f5e0ff */
[----:B------:R-:W-:Y:S04]  /*10f10*/  STL [R1+0x1d24], R34 ;  /* 0x001d242201007387 */ /* 0x000fe80000100800 */
[----:B------:R0:W-:Y:S04]  /*10f20*/  STL [R1+0x1d60], R33 ;  /* 0x001d602101007387 */ /* 0x0001e80000100800 */
[----:B------:R1:W-:Y:S01]  /*10f30*/  STL [R1+0x1d2c], R32 ;  /* 0x001d2c2001007387 */ /* 0x0003e20000100800 */
[-C--:B------:R-:W-:Y:S02]  /*10f40*/  LEA.HI.X.SX32 R29, R29, R20.reuse, 0x1, P5 ;  /* 0x000000141d1d7211 */ /* 0x080fe400028f0eff */
[----:B0-----:R-:W-:-:S02]  /*10f50*/  LEA.HI.X.SX32 R33, R31, R20, 0x1, P0 ;  /* 0x000000141f217211 */ /* 0x001fc400000f0eff */
[----:B------:R-:W-:Y:S02]  /*10f60*/  LEA.HI.X.SX32 R31, R30, R20, 0x1, P6 ;  /* 0x000000141e1f7211 */ /* 0x000fe400030f0eff */
[----:B----4-:R-:W-:-:S05]  /*10f70*/  IADD3 R34, P1, R25, R2, RZ ;  /* 0x0000000219227210 */ /* 0x010fca0007f3e0ff */
[----:B------:R-:W-:Y:S04]  /*10f80*/  STL [R1+0x1d68], R34 ;  /* 0x001d682201007387 */ /* 0x000fe80000100800 */
[----:B------:R-:W-:Y:S01]  /*10f90*/  STL [R1+0x1d34], R33 ;  /* 0x001d342101007387 */ /* 0x000fe20000100800 */
[----:B-1----:R-:W-:-:S05]  /*10fa0*/  IADD3 R32, P0, R24, R2, RZ ;  /* 0x0000000218207210 */ /* 0x002fca0007f1e0ff */
[----:B------:R-:W-:Y:S04]  /*10fb0*/  STL [R1+0x1d70], R32 ;  /* 0x001d702001007387 */ /* 0x000fe80000100800 */
[----:B------:R0:W-:Y:S01]  /*10fc0*/  STL [R1+0x1d3c], R31 ;  /* 0x001d3c1f01007387 */ /* 0x0001e20000100800 */
[----:B-----5:R-:W-:-:S05]  /*10fd0*/  IADD3 R30, P6, R23, R2, RZ ;  /* 0x00000002171e7210 */ /* 0x020fca0007fde0ff */
[----:B------:R1:W-:Y:S04]  /*10fe0*/  STL [R1+0x1d78], R30 ;  /* 0x001d781e01007387 */ /* 0x0003e80000100800 */
[----:B------:R2:W-:Y:S01]  /*10ff0*/  STL [R1+0x1d44], R29 ;  /* 0x001d441d01007387 */ /* 0x0005e20000100800 */
[----:B0-----:R-:W-:Y:S02]  /*11000*/  IADD3 R31, P5, R22, R2, RZ ;  /* 0x00000002161f7210 */ /* 0x001fe40007fbe0ff */
[-C--:B-1----:R-:W-:Y:S02]  /*11010*/  LEA.HI.X.SX32 R30, R28, R20.reuse, 0x1, P4 ;  /* 0x000000141c1e7211 */ /* 0x082fe400020f0eff */
[----:B------:R-:W-:Y:S01]  /*11020*/  LEA.HI.X.SX32 R28, R27, R20, 0x1, P3 ;  /* 0x000000141b1c7211 */ /* 0x000fe200018f0eff */
[----:B------:R-:W-:Y:S01]  /*11030*/  STL [R1+0x1d80], R31 ;  /* 0x001d801f01007387 */ /* 0x000fe20000100800 */
[----:B------:R-:W-:-:S02]  /*11040*/  IADD3 R27, P3, R0, R2, RZ ;  /* 0x00000002001b7210 */ /* 0x000fc40007f7e0ff */
[----:B--2---:R-:W-:Y:S01]  /*11050*/  IADD3 R29, P4, R21, R2, RZ ;  /* 0x00000002151d7210 */ /* 0x004fe20007f9e0ff */
[----:B------:R-:W-:Y:S01]  /*11060*/  STL [R1+0x1d4c], R30 ;  /* 0x001d4c1e01007387 */ /* 0x000fe20000100800 */
[----:B------:R-:W-:-:S03]  /*11070*/  LEA.HI.X.SX32 R26, R26, R20, 0x1, P2 ;  /* 0x000000141a1a7211 */ /* 0x000fc600010f0eff */
[----:B------:R-:W-:Y:S04]  /*11080*/  STL [R1+0x1d88], R29 ;  /* 0x001d881d01007387 */ /* 0x000fe80000100800 */
[----:B------:R0:W-:Y:S04]  /*11090*/  STL [R1+0x1d54], R28 ;  /* 0x001d541c01007387 */ /* 0x0001e80000100800 */
[----:B------:R1:W-:Y:S04]  /*110a0*/  STL [R1+0x1d90], R27 ;  /* 0x001d901b01007387 */ /* 0x0003e80000100800 */
[----:B------:R2:W-:Y:S01]  /*110b0*/  STL [R1+0x1d5c], R26 ;  /* 0x001d5c1a01007387 */ /* 0x0005e20000100800 */
[----:B0-----:R-:W-:-:S02]  /*110c0*/  IADD3 R28, P2, R61, R2, RZ ;  /* 0x000000023d1c7210 */ /* 0x001fc40007f5e0ff */
[-C--:B-1----:R-:W-:Y:S02]  /*110d0*/  LEA.HI.X.SX32 R27, R25, R20.reuse, 0x1, P1 ;  /* 0x00000014191b7211 */ /* 0x082fe400008f0eff */
[----:B------:R-:W-:Y:S02]  /*110e0*/  LEA.HI.X.SX32 R25, R24, R20, 0x1, P0 ;  /* 0x0000001418197211 */ /* 0x000fe400000f0eff */
[-C--:B--2---:R-:W-:Y:S01]  /*110f0*/  IADD3 R26, P1, R60, R2.reuse, RZ ;  /* 0x000000023c1a7210 */ /* 0x084fe20007f3e0ff */
[----:B------:R-:W-:Y:S01]  /*11100*/  STL [R1+0x1d98], R28 ;  /* 0x001d981c01007387 */ /* 0x000fe20000100800 */
[----:B------:R-:W-:Y:S02]  /*11110*/  IADD3 R24, P0, R59, R2, RZ ;  /* 0x000000023b187210 */ /* 0x000fe40007f1e0ff */
[----:B------:R-:W-:Y:S01]  /*11120*/  LEA.HI.X.SX32 R23, R23, R20, 0x1, P6 ;  /* 0x0000001417177211 */ /* 0x000fe200030f0eff */
[----:B------:R-:W-:Y:S04]  /*11130*/  STL [R1+0x1d64], R27 ;  /* 0x001d641b01007387 */ /* 0x000fe80000100800 */
        /* <DEDUP_REMOVED lines=9> */
[----:B------:R-:W-:-:S03]  /*111d0*/  IADD3 R21, P4, R54, R2, RZ ;  /* 0x0000000236157210 */ /* 0x000fc60007f9e0ff */
[----:B------:R-:W-:Y:S04]  /*111e0*/  STL [R1+0x1d7c], R24 ;  /* 0x001d7c1801007387 */ /* 0x000fe80000100800 */
[----:B------:R0:W-:Y:S04]  /*111f0*/  STL [R1+0x1db8], R23 ;  /* 0x001db81701007387 */ /* 0x0001e80000100800 */
[----:B------:R1:W-:Y:S01]  /*11200*/  STL [R1+0x1d84], R22 ;  /* 0x001d841601007387 */ /* 0x0003e20000100800 */
[----:B0-----:R-:W-:-:S03]  /*11210*/  LEA.HI.X.SX32 R23, R0, R20, 0x1, P3 ;  /* 0x0000001400177211 */ /* 0x001fc600018f0eff */
[----:B------:R-:W2:Y:S01]  /*11220*/  LDL.LU R0, [R1+0x2a4c] ;  /* 0x002a4c0001007983 */ /* 0x000ea20000300800 */
[----:B-1----:R-:W-:-:S03]  /*11230*/  IADD3 R22, P3, R53, R2, RZ ;  /* 0x0000000235167210 */ /* 0x002fc60007f7e0ff */
[----:B------:R0:W-:Y:S04]  /*11240*/  STL [R1+0x1dc0], R21 ;  /* 0x001dc01501007387 */ /* 0x0001e80000100800 */
[----:B------:R1:W-:Y:S01]  /*11250*/  STL [R1+0x1d8c], R23 ;  /* 0x001d8c1701007387 */ /* 0x0003e20000100800 */
[----:B0-----:R-:W-:-:S03]  /*11260*/  LEA.HI.X.SX32 R21, R61, R20, 0x1, P2 ;  /* 0x000000143d157211 */ /* 0x001fc600010f0eff */
[----:B------:R0:W-:Y:S01]  /*11270*/  STL [R1+0x1dc8], R22 ;  /* 0x001dc81601007387 */ /* 0x0001e20000100800 */
[----:B-1----:R-:W-:-:S03]  /*11280*/  IADD3 R23, P2, R52, R2, RZ ;  /* 0x0000000234177210 */ /* 0x002fc60007f5e0ff */
        /* <DEDUP_REMOVED lines=9> */
[----:B---3--:R-:W-:-:S03]  /*11320*/  LEA.HI.X.SX32 R21, R58, R20, 0x1, P6 ;  /* 0x000000143a157211 */ /* 0x008fc600030f0eff */
[----:B------:R1:W-:Y:S04]  /*11330*/  STL [R1+0x1de0], R22 ;  /* 0x001de01601007387 */ /* 0x0003e80000100800 */
[----:B------:R3:W-:Y:S01]  /*11340*/  STL [R1+0x1dac], R21 ;  /* 0x001dac1501007387 */ /* 0x0007e20000100800 */
[----:B0-----:R-:W-:Y:S02]  /*11350*/  IADD3 R23, P6, R19, R2, RZ ;  /* 0x0000000213177210 */ /* 0x001fe40007fde0ff */
[----:B-1----:R-:W-:-:S03]  /*11360*/  LEA.HI.X.SX32 R22, R55, R20, 0x1, P5 ;  /* 0x0000001437167211 */ /* 0x002fc600028f0eff */
[----:B------:R0:W-:Y:S01]  /*11370*/  STL [R1+0x1de8], R23 ;  /* 0x001de81701007387 */ /* 0x0001e20000100800 */
[----:B---3--:R-:W-:-:S03]  /*11380*/  IADD3 R21, P5, R18, R2, RZ ;  /* 0x0000000212157210 */ /* 0x008fc60007fbe0ff */
[----:B------:R1:W-:Y:S01]  /*11390*/  STL [R1+0x1db4], R22 ;  /* 0x001db41601007387 */ /* 0x0003e20000100800 */
[----:B------:R-:W-:-:S03]  /*113a0*/  IMAD R16, R16, UR6, RZ ;  /* 0x0000000610107c24 */ /* 0x000fc6000f8e02ff */
[----:B------:R3:W-:Y:S01]  /*113b0*/  STL [R1+0x1df0], R21 ;  /* 0x001df01501007387 */ /* 0x0007e20000100800 */
[----:B0-----:R-:W-:Y:S01]  /*113c0*/  LEA.HI.X.SX32 R23, R54, R20, 0x1, P4 ;  /* 0x0000001436177211 */ /* 0x001fe200020f0eff */
[----:B------:R-:W-:Y:S01]  /*113d0*/  IMAD R15, R15, UR6, RZ ;  /* 0x000000060f0f7c24 */ /* 0x000fe2000f8e02ff */
[----:B-1----:R-:W-:-:S03]  /*113e0*/  IADD3 R22, P4, R17, R2, RZ ;  /* 0x0000000211167210 */ /* 0x002fc60007f9e0ff */
[----:B------:R0:W-:Y:S01]  /*113f0*/  STL [R1+0x1dbc], R23 ;  /* 0x001dbc1701007387 */ /* 0x0001e20000100800 */
[----:B---3--:R-:W-:-:S03]  /*11400*/  LEA.HI.X.SX32 R21, R53, R20, 0x1, P3 ;  /* 0x0000001435157211 */ /* 0x008fc600018f0eff */
[----:B------:R1:W-:Y:S01]  /*11410*/  STL [R1+0x1df8], R22 ;  /* 0x001df81601007387 */ /* 0x0003e20000100800 */
[----:B------:R-:W-:-:S03]  /*11420*/  IMAD R14, R14, UR6, RZ ;  /* 0x000000060e0e7c24 */ /* 0x000fc6000f8e02ff */
        /* <DEDUP_REMOVED lines=10> */
[----:B-1----:R-:W-:Y:S01]  /*114d0*/  IADD3 R22, P1, R14, R2, RZ ;  /* 0x000000020e167210 */ /* 0x002fe20007f3e0ff */
[----:B------:R-:W-:Y:S01]  /*114e0*/  IMAD R11, R11, UR6, RZ ;  /* 0x000000060b0b7c24 */ /* 0x000fe2000f8e02ff */
[----:B---3--:R-:W-:Y:S01]  /*114f0*/  LEA.HI.X.SX32 R21, R50, R20, 0x1, P0 ;  /* 0x0000001432157211 */ /* 0x008fe200000f0eff */
[----:B------:R0:W-:Y:S04]  /*11500*/  STL [R1+0x1dd4], R23 ;  /* 0x001dd41701007387 */ /* 0x0001e80000100800 */
[----:B------:R1:W-:Y:S01]  /*11510*/  STL [R1+0x1e10], R22 ;  /* 0x001e101601007387 */ /* 0x0003e20000100800 */
[----:B------:R-:W-:-:S03]  /*11520*/  IMAD R10, R10, UR6, RZ ;  /* 0x000000060a0a7c24 */ /* 0x000fc6000f8e02ff */
[----:B------:R3:W-:Y:S01]  /*11530*/  STL [R1+0x1ddc], R21 ;  /* 0x001ddc1501007387 */ /* 0x0007e20000100800 */
[----:B0-----:R-:W-:Y:S02]  /*11540*/  IADD3 R23, P0, R13, R2, RZ ;  /* 0x000000020d177210 */ /* 0x001fe40007f1e0ff */
[-C--:B-1----:R-:W-:Y:S02]  /*11550*/  LEA.HI.X.SX32 R22, R19, R20.reuse, 0x1, P6 ;  /* 0x0000001413167211 */ /* 0x082fe400030f0eff */
[----:B------:R-:W-:Y:S02]  /*11560*/  LEA.HI.X.SX32 R19, R18, R20, 0x1, P5 ;  /* 0x0000001412137211 */ /* 0x000fe400028f0eff */
[-C--:B---3--:R-:W-:Y:S01]  /*11570*/  IADD3 R21, P6, R12, R2.reuse, RZ ;  /* 0x000000020c157210 */ /* 0x088fe20007fde0ff */
[----:B------:R-:W-:Y:S01]  /*11580*/  STL [R1+0x1e18], R23 ;  /* 0x001e181701007387 */ /* 0x000fe20000100800 */
[----:B------:R-:W-:Y:S01]  /*11590*/  IADD3 R18, P5, R11, R2, RZ ;  /* 0x000000020b127210 */ /* 0x000fe20007fbe0ff */
[----:B------:R-:W-:Y:S01]  /*115a0*/  IMAD R9, R9, UR6, RZ ;  /* 0x0000000609097c24 */ /* 0x000fe2000f8e02ff */
[----:B------:R-:W-:Y:S01]  /*115b0*/  LEA.HI.X.SX32 R17, R17, R20, 0x1, P4 ;  /* 0x0000001411117211 */ /* 0x000fe200020f0eff */
[----:B------:R-:W-:Y:S01]  /*115c0*/  STL [R1+0x1de4], R22 ;  /* 0x001de41601007387 */ /* 0x000fe20000100800 */
[----:B------:R-:W-:-:S03]  /*115d0*/  IMAD R8, R8, UR6, RZ ;  /* 0x0000000608087c24 */ /* 0x000fc6000f8e02ff */
[----:B------:R-:W-:Y:S04]  /*115e0*/  STL [R1+0x1e20], R21 ;  /* 0x001e201501007387 */ /* 0x000fe80000100800 */
[----:B------:R0:W-:Y:S04]  /*115f0*/  STL [R1+0x1dec], R19 ;  /* 0x001dec1301007387 */ /* 0x0001e80000100800 */
[----:B------:R1:W-:Y:S04]  /*11600*/  STL [R1+0x1e28], R18 ;  /* 0x001e281201007387 */ /* 0x0003e80000100800 */
[----:B------:R3:W-:Y:S01]  /*11610*/  STL [R1+0x1df4], R17 ;  /* 0x001df41101007387 */ /* 0x0007e20000100800 */
[----:B0-----:R-:W-:-:S02]  /*11620*/  IADD3 R19, P4, R10, R2, RZ ;  /* 0x000000020a137210 */ /* 0x001fc40007f9e0ff */
[----:B-1----:R-:W-:-:S03]  /*11630*/  LEA.HI.X.SX32 R18, R16, R20, 0x1, P3 ;  /* 0x0000001410127211 */ /* 0x002fc600018f0eff */
[----:B------:R-:W-:Y:S01]  /*11640*/  STL [R1+0x1e30], R19 ;  /* 0x001e301301007387 */ /* 0x000fe20000100800 */
[----:B------:R-:W-:Y:S02]  /*11650*/  LEA.HI.X.SX32 R16, R15, R20, 0x1, P2 ;  /* 0x000000140f107211 */ /* 0x000fe400010f0eff */
[-C--:B---3--:R-:W-:Y:S01]  /*11660*/  IADD3 R17, P3, R9, R2.reuse, RZ ;  /* 0x0000000209117210 */ /* 0x088fe20007f7e0ff */
[----:B------:R-:W-:Y:S01]  /*11670*/  STL [R1+0x1dfc], R18 ;  /* 0x001dfc1201007387 */ /* 0x000fe20000100800 */
[----:B------:R-:W-:-:S03]  /*11680*/  IADD3 R15, P2, R8, R2, RZ ;  /* 0x00000002080f7210 */ /* 0x000fc60007f5e0ff */
[----:B------:R-:W-:Y:S04]  /*11690*/  STL [R1+0x1e38], R17 ;  /* 0x001e381101007387 */ /* 0x000fe80000100800 */
[----:B------:R-:W3:Y:S04]  /*116a0*/  LDL.LU R28, [R1+0x1b0] ;  /* 0x0001b000011c7983 */ /* 0x000ee80000300800 */
[----:B------:R-:W-:Y:S04]  /*116b0*/  STL [R1+0x1e04], R16 ;  /* 0x001e041001007387 */ /* 0x000fe80000100800 */
[----:B------:R-:W4:Y:S04]  /*116c0*/  LDL.LU R27, [R1+0x1ac] ;  /* 0x0001ac00011b7983 */ /* 0x000f280000300800 */
[----:B------:R0:W-:Y:S04]  /*116d0*/  STL [R1+0x1e40], R15 ;  /* 0x001e400f01007387 */ /* 0x0001e80000100800 */
[----:B------:R-:W5:Y:S04]  /*116e0*/  LDL.LU R26, [R1+0x1a8] ;  /* 0x0001a800011a7983 */ /* 0x000f680000300800 */
[----:B------:R-:W5:Y:S04]  /*116f0*/  LDL.LU R25, [R1+0x1a4] ;  /* 0x0001a40001197983 */ /* 0x000f680000300800 */
[----:B------:R-:W5:Y:S04]  /*11700*/  LDL.LU R24, [R1+0x1a0] ;  /* 0x0001a00001187983 */ /* 0x000f680000300800 */
[----:B------:R-:W5:Y:S04]  /*11710*/  LDL.LU R23, [R1+0x19c] ;  /* 0x00019c0001177983 */ /* 0x000f680000300800 */
[----:B------:R-:W5:Y:S04]  /*11720*/  LDL.LU R22, [R1+0x198] ;  /* 0x0001980001167983 */ /* 0x000f680000300800 */
[----:B------:R-:W5:Y:S01]  /*11730*/  LDL.LU R21, [R1+0x194] ;  /* 0x0001940001157983 */ /* 0x000f620000300800 */
[----:B------:R-:W-:Y:S01]  /*11740*/  IMAD R7, R7, UR6, RZ ;  /* 0x0000000607077c24 */ /* 0x000fe2000f8e02ff */
[-C--:B0-----:R-:W-:Y:S01]  /*11750*/  LEA.HI.X.SX32 R15, R14, R20.reuse, 0x1, P1 ;  /* 0x000000140e0f7211 */ /* 0x081fe200008f0eff */
[----:B------:R-:W-:Y:S01]  /*11760*/  IMAD R6, R6, UR6, RZ ;  /* 0x0000000606067c24 */ /* 0x000fe2000f8e02ff */
[----:B------:R-:W-:-:S02]  /*11770*/  LEA.HI.X.SX32 R13, R13, R20, 0x1, P0 ;  /* 0x000000140d0d7211 */ /* 0x000fc400000f0eff */
[----:B------:R-:W-:Y:S01]  /*11780*/  IADD3 R14, P1, R7, R2, RZ ;  /* 0x00000002070e7210 */ /* 0x000fe20007f3e0ff */
[----:B------:R-:W-:Y:S01]  /*11790*/  IMAD R5, R5, UR6, RZ ;  /* 0x0000000605057c24 */ /* 0x000fe2000f8e02ff */
[----:B------:R0:W-:Y:S01]  /*117a0*/  STL [R1+0x1e0c], R15 ;  /* 0x001e0c0f01007387 */ /* 0x0001e20000100800 */
[----:B------:R-:W-:-:S03]  /*117b0*/  IMAD R4, R4, UR6, RZ ;  /* 0x0000000604047c24 */ /* 0x000fc6000f8e02ff */
[----:B------:R1:W-:Y:S01]  /*117c0*/  STL [R1+0x1e44], R14 ;  /* 0x001e440e01007387 */ /* 0x0003e20000100800 */
[----:B------:R-:W-:-:S03]  /*117d0*/  IMAD R3, R3, UR6, RZ ;  /* 0x0000000603037c24 */ /* 0x000fc6000f8e02ff */
[----:B------:R1:W-:Y:S01]  /*117e0*/  STL [R1+0x1e14], R13 ;  /* 0x001e140d01007387 */ /* 0x0003e20000100800 */
[----:B0-----:R-:W-:Y:S02]  /*117f0*/  IADD3 R15, P0, R6, R2, RZ ;  /* 0x00000002060f7210 */ /* 0x001fe40007f1e0ff */
[-C--:B-1----:R-:W-:Y:S02]  /*11800*/  LEA.HI.X.SX32 R14, R12, R20.reuse, 0x1, P6 ;  /* 0x000000140c0e7211 */ /* 0x082fe400030f0eff */
[----:B------:R-:W-:Y:S02]  /*11810*/  LEA.HI.X.SX32 R12, R11, R20, 0x1, P5 ;  /* 0x000000140b0c7211 */ /* 0x000fe400028f0eff */
[-C--:B------:R-:W-:Y:S01]  /*11820*/  IADD3 R13, P6, R5, R2.reuse, RZ ;  /* 0x00000002050d7210 */ /* 0x080fe20007fde0ff */
[----:B------:R-:W-:Y:S01]  /*11830*/  STL [R1+0x1e48], R15 ;  /* 0x001e480f01007387 */ /* 0x000fe20000100800 */
[----:B------:R-:W-:Y:S02]  /*11840*/  IADD3 R11, P5, R4, R2, RZ ;  /* 0x00000002040b7210 */ /* 0x000fe40007fbe0ff */
[-C--:B------:R-:W-:Y:S01]  /*11850*/  LEA.HI.X.SX32 R10, R10, R20.reuse, 0x1, P4 ;  /* 0x000000140a0a7211 */ /* 0x080fe200020f0eff */
[----:B------:R-:W-:Y:S01]  /*11860*/  STL [R1+0x1e1c], R14 ;  /* 0x001e1c0e01007387 */ /* 0x000fe20000100800 */
[----:B------:R-:W-:Y:S01]  /*11870*/  IMAD R56, R56, UR6, RZ ;  /* 0x0000000638387c24 */ /* 0x000fe2000f8e02ff */
[----:B------:R-:W-:Y:S01]  /*11880*/  LEA.HI.X.SX32 R7, R7, R20, 0x1, P1 ;  /* 0x0000001407077211 */ /* 0x000fe200008f0eff */
[----:B------:R-:W-:Y:S01]  /*11890*/  ULDC UR6, c[0x0][0x234] ;  /* 0x00008d0000067ab9 */ /* 0x000fe20000000800 */
[----:B------:R-:W-:Y:S04]  /*118a0*/  STL [R1+0x1e4c], R13 ;  /* 0x001e4c0d01007387 */ /* 0x000fe80000100800 */
[----:B------:R0:W-:Y:S04]  /*118b0*/  STL [R1+0x1e24], R12 ;  /* 0x001e240c01007387 */ /* 0x0001e80000100800 */
[----:B------:R1:W-:Y:S04]  /*118c0*/  STL [R1+0x1e50], R11 ;  /* 0x001e500b01007387 */ /* 0x0003e80000100800 */
[----:B------:R2:W-:Y:S01]  /*118d0*/  STL [R1+0x1e2c], R10 ;  /* 0x001e2c0a01007387 */ /* 0x0005e20000100800 */
[----:B0-----:R-:W-:-:S02]  /*118e0*/  IADD3 R12, P4, R3, R2, RZ ;  /* 0x00000002030c7210 */ /* 0x001fc40007f9e0ff */
[-C--:B-1----:R-:W-:Y:S02]  /*118f0*/  LEA.HI.X.SX32 R11, R9, R20.reuse, 0x1, P3 ;  /* 0x00000014090b7211 */ /* 0x082fe400018f0eff */
[----:B------:R-:W-:Y:S01]  /*11900*/  LEA.HI.X.SX32 R9, R8, R20, 0x1, P2 ;  /* 0x0000001408097211 */ /* 0x000fe200010f0eff */
[----:B------:R-:W-:Y:S01]  /*11910*/  STL [R1+0x1e54], R12 ;  /* 0x001e540c01007387 */ /* 0x000fe20000100800 */
[----:B------:R-:W-:-:S03]  /*11920*/  IADD3 R8, P2, R56, R2, RZ ;  /* 0x0000000238087210 */ /* 0x000fc60007f5e0ff */
[----:B------:R-:W-:Y:S01]  /*11930*/  STL [R1+0x1e34], R11 ;  /* 0x001e340b01007387 */ /* 0x000fe20000100800 */
[-C--:B------:R-:W-:Y:S02]  /*11940*/  LEA.HI.X.SX32 R5, R5, R20.reuse, 0x1, P6 ;  /* 0x0000001405057211 */ /* 0x080fe400030f0eff */
[----:B------:R-:W-:Y:S02]  /*11950*/  LEA.HI.X.SX32 R4, R4, R20, 0x1, P5 ;  /* 0x0000001404047211 */ /* 0x000fe400028f0eff */
[----:B--2---:R-:W-:Y:S02]  /*11960*/  IADD3 R10, P3, R0, R2, RZ ;  /* 0x00000002000a7210 */ /* 0x004fe40007f7e0ff */
[----:B------:R-:W-:-:S03]  /*11970*/  LEA.HI.X.SX32 R2, R6, R20, 0x1, P0 ;  /* 0x0000001406027211 */ /* 0x000fc600000f0eff */
[----:B------:R-:W-:Y:S04]  /*11980*/  STL [R1+0x1e58], R10 ;  /* 0x001e580a01007387 */ /* 0x000fe80000100800 */
[----:B------:R-:W-:Y:S04]  /*11990*/  STL [R1+0x1e3c], R9 ;  /* 0x001e3c0901007387 */ /* 0x000fe80000100800 */
[----:B------:R-:W-:Y:S04]  /*119a0*/  STL [R1+0x1b70], R8 ;  /* 0x001b700801007387 */ /* 0x000fe80000100800 */
[----:B------:R-:W-:Y:S04]  /*119b0*/  STL [R1+0x1b5c], R7 ;  /* 0x001b5c0701007387 */ /* 0x000fe80000100800 */
[----:B------:R0:W-:Y:S04]  /*119c0*/  STL [R1+0x1b60], R2 ;  /* 0x001b600201007387 */ /* 0x0001e80000100800 */
[----:B------:R-:W-:Y:S01]  /*119d0*/  STL [R1+0x1b64], R5 ;  /* 0x001b640501007387 */ /* 0x000fe20000100800 */
[----:B0-----:R-:W-:-:S03]  /*119e0*/  LEA.HI.X.SX32 R2, R3, R20, 0x1, P4 ;  /* 0x0000001403027211 */ /* 0x001fc600020f0eff */
[----:B------:R-:W-:Y:S01]  /*119f0*/  STL [R1+0x1b68], R4 ;  /* 0x001b680401007387 */ /* 0x000fe20000100800 */
[----:B------:R-:W-:-:S03]  /*11a00*/  LEA.HI.X.SX32 R3, R0, R20, 0x1, P3 ;  /* 0x0000001400037211 */ /* 0x000fc600018f0eff */
[----:B------:R-:W2:Y:S04]  /*11a10*/  LDL.LU R0, [R1+0x2a48] ;  /* 0x002a480001007983 */ /* 0x000ea80000300800 */
[----:B------:R0:W-:Y:S04]  /*11a20*/  STL [R1+0x1b6c], R2 ;  /* 0x001b6c0201007387 */ /* 0x0001e80000100800 */
[----:B------:R-:W-:Y:S01]  /*11a30*/  STL [R1+0x1b74], R3 ;  /* 0x001b740301007387 */ /* 0x000fe20000100800 */
[----:B0-----:R-:W-:-:S05]  /*11a40*/  LEA.HI.X.SX32 R2, R56, R20, 0x1, P2 ;  /* 0x0000001438027211 */ /* 0x001fca00010f0eff */
[----:B------:R3:W-:Y:S02]  /*11a50*/  STL [R1+0x1398], R2 ;  /* 0x0013980201007387 */ /* 0x0007e40000100800 */
[----:B---3--:R-:W-:Y:S02]  /*11a60*/  IMAD R2, R28, UR6, RZ ;  /* 0x000000061c027c24 */ /* 0x008fe4000f8e02ff */
[----:B----4-:R-:W-:Y:S02]  /*11a70*/  IMAD R3, R27, UR6, RZ ;  /* 0x000000061b037c24 */ /* 0x010fe4000f8e02ff */
[----:B------:R-:W0:Y:S01]  /*11a80*/  LDC R27, c[0x0][0x230] ;  /* 0x00008c00ff1b7b82 */ /* 0x000e220000000800 */
[----:B-----5:R-:W-:Y:S02]  /*11a90*/  IMAD R4, R26, UR6, RZ ;  /* 0x000000061a047c24 */ /* 0x020fe4000f8e02ff */
[----:B------:R-:W-:Y:S01]  /*11aa0*/  IMAD R5, R25, UR6, RZ ;  /* 0x0000000619057c24 */ /* 0x000fe2000f8e02ff */
[----:B------:R-:W-:Y:S01]  /*11ab0*/  IADD3 R25, P4, R2, UR8, RZ ;  /* 0x0000000802197c10 */ /* 0x000fe2000ff9e0ff */
[----:B------:R-:W-:Y:S01]  /*11ac0*/  IMAD R6, R24, UR6, RZ ;  /* 0x0000000618067c24 */ /* 0x000fe2000f8e02ff */
[----:B------:R-:W-:Y:S01]  /*11ad0*/  IADD3 R24, P5, R3, UR8, RZ ;  /* 0x0000000803187c10 */ /* 0x000fe2000ffbe0ff */
[----:B------:R-:W-:Y:S01]  /*11ae0*/  IMAD R7, R23, UR6, RZ ;  /* 0x0000000617077c24 */ /* 0x000fe2000f8e02ff */
[----:B------:R-:W-:Y:S01]  /*11af0*/  IADD3 R23, P3, R4, UR8, RZ ;  /* 0x0000000804177c10 */ /* 0x000fe2000ff7e0ff */
[----:B------:R-:W-:Y:S01]  /*11b00*/  IMAD R8, R22, UR6, RZ ;  /* 0x0000000616087c24 */ /* 0x000fe2000f8e02ff */
[----:B------:R-:W-:Y:S01]  /*11b10*/  IADD3 R22, P2, R5, UR8, RZ ;  /* 0x0000000805167c10 */ /* 0x000fe2000ff5e0ff */
[----:B------:R-:W-:Y:S01]  /*11b20*/  STL [R1+0x1358], R25 ;  /* 0x0013581901007387 */ /* 0x000fe20000100800 */
[----:B------:R-:W-:Y:S01]  /*11b30*/  IMAD R9, R21, UR6, RZ ;  /* 0x0000000615097c24 */ /* 0x000fe2000f8e02ff */
[----:B------:R-:W-:-:S02]  /*11b40*/  IADD3 R21, P1, R6, UR8, RZ ;  /* 0x0000000806157c10 */ /* 0x000fc4000ff3e0ff */
[----:B------:R-:W-:Y:S01]  /*11b50*/  STL [R1+0x1360], R24 ;  /* 0x0013601801007387 */ /* 0x000fe20000100800 */
[----:B------:R-:W-:Y:S01]  /*11b60*/  IADD3 R20, P0, R7, UR8, RZ ;  /* 0x0000000807147c10 */ /* 0x000fe2000ff1e0ff */
[----:B------:R-:W-:Y:S01]  /*11b70*/  ULDC UR6, c[0x0][0x238] ;  /* 0x00008e0000067ab9 */ /* 0x000fe20000000800 */
[----:B------:R-:W-:Y:S01]  /*11b80*/  LEA.HI.X.SX32 R18, R2, UR9, 0x1, P4 ;  /* 0x0000000902127c11 */ /* 0x000fe2000a0f0eff */
[----:B------:R-:W-:Y:S01]  /*11b90*/  STL [R1+0x1368], R23 ;  /* 0x0013681701007387 */ /* 0x000fe20000100800 */
[----:B------:R-:W-:Y:S02]  /*11ba0*/  IADD3 R19, P4, R8, UR8, RZ ;  /* 0x0000000808137c10 */ /* 0x000fe4000ff9e0ff */
[----:B------:R-:W-:Y:S01]  /*11bb0*/  LEA.HI.X.SX32 R16, R3, UR9, 0x1, P5 ;  /* 0x0000000903107c11 */ /* 0x000fe2000a8f0eff */
[----:B------:R-:W-:Y:S01]  /*11bc0*/  STL [R1+0x1370], R22 ;  /* 0x0013701601007387 */ /* 0x000fe20000100800 */
[----:B------:R-:W-:Y:S02]  /*11bd0*/  IADD3 R17, P5, R9, UR8, RZ ;  /* 0x0000000809117c10 */ /* 0x000fe4000ffbe0ff */
[----:B------:R-:W-:Y:S01]  /*11be0*/  LEA.HI.X.SX32 R15, R4, UR9, 0x1, P3 ;  /* 0x00000009040f7c11 */ /* 0x000fe200098f0eff */
[----:B------:R-:W-:Y:S01]  /*11bf0*/  STL [R1+0x1378], R21 ;  /* 0x0013781501007387 */ /* 0x000fe20000100800 */
[----:B------:R-:W-:-:S02]  /*11c00*/  LEA.HI.X.SX32 R14, R5, UR9, 0x1, P2 ;  /* 0x00000009050e7c11 */ /* 0x000fc400090f0eff */
[----:B------:R-:W-:Y:S01]  /*11c10*/  LEA.HI.X.SX32 R13, R6, UR9, 0x1, P1 ;  /* 0x00000009060d7c11 */ /* 0x000fe200088f0eff */
[----:B------:R-:W-:Y:S01]  /*11c20*/  STL [R1+0x1380], R20 ;  /* 0x0013801401007387 */ /* 0x000fe20000100800 */
[----:B------:R-:W-:Y:S01]  /*11c30*/  LEA.HI.X.SX32 R12, R7, UR9, 0x1, P0 ;  /* 0x00000009070c7c11 */ /* 0x000fe200080f0eff */
[----:B------:R-:W-:Y:S02]  /*11c40*/  UIMAD UR43, UR6, 0x1f, URZ ;  /* 0x0000001f062b78a4 */ /* 0x000fe4000f8e023f */
[----:B------:R-:W-:Y:S01]  /*11c50*/  STL [R1+0x1354], R18 ;  /* 0x0013541201007387 */ /* 0x000fe20000100800 */
[----:B------:R-:W-:Y:S01]  /*11c60*/  LEA.HI.X.SX32 R11, R8, UR9, 0x1, P4 ;  /* 0x00000009080b7c11 */ /* 0x000fe2000a0f0eff */
[----:B------:R-:W-:Y:S02]  /*11c70*/  UIMAD UR40, UR6, 0x1e, URZ ;  /* 0x0000001e062878a4 */ /* 0x000fe4000f8e023f */
[----:B------:R-:W-:Y:S01]  /*11c80*/  STL [R1+0x1388], R19 ;  /* 0x0013881301007387 */ /* 0x000fe20000100800 */
[----:B------:R-:W-:Y:S01]  /*11c90*/  LEA.HI.X.SX32 R10, R9, UR9, 0x1, P5 ;  /* 0x00000009090a7c11 */ /* 0x000fe2000a8f0eff */
[----:B------:R-:W-:-:S02]  /*11ca0*/  UIMAD UR38, UR6, 0x1d, URZ ;  /* 0x0000001d062678a4 */ /* 0x000fc4000f8e023f */
[----:B------:R-:W-:Y:S01]  /*11cb0*/  STL [R1+0x135c], R16 ;  /* 0x00135c1001007387 */ /* 0x000fe20000100800 */
[----:B------:R-:W-:Y:S01]  /*11cc0*/  IADD3 R4, P6, R25, UR43, RZ ;  /* 0x0000002b19047c10 */ /* 0x000fe2000ffde0ff */
[----:B------:R-:W-:Y:S02]  /*11cd0*/  UIMAD UR37, UR6, 0x1c, URZ ;  /* 0x0000001c062578a4 */ /* 0x000fe4000f8e023f */
[----:B------:R-:W-:Y:S01]  /*11ce0*/  STL [R1+0x1390], R17 ;  /* 0x0013901101007387 */ /* 0x000fe20000100800 */
[----:B------:R-:W-:Y:S01]  /*11cf0*/  IADD3 R3, P4, R23, UR43, RZ ;  /* 0x0000002b17037c10 */ /* 0x000fe2000ff9e0ff */
[----:B------:R-:W-:Y:S02]  /*11d00*/  USHF.R.S32.HI UR61, URZ, 0x1f, UR43 ;  /* 0x0000001f3f3d7899 */ /* 0x000fe4000801142b */
[----:B------:R-:W-:Y:S01]  /*11d10*/  STL [R1+0x1364], R15 ;  /* 0x0013640f01007387 */ /* 0x000fe20000100800 */
[----:B------:R-:W-:Y:S02]  /*11d20*/  USHF.R.S32.HI UR55, URZ, 0x1f, UR40 ;  /* 0x0000001f3f377899 */ /* 0x000fe40008011428 */
[----:B------:R-:W-:Y:S01]  /*11d30*/  UIMAD UR36, UR6, 0x1b, URZ ;  /* 0x0000001b062478a4 */ /* 0x000fe2000f8e023f */
[----:B------:R-:W-:Y:S01]  /*11d40*/  STL [R1+0x136c], R14 ;  /* 0x00136c0e01007387 */ /* 0x000fe20000100800 */
[----:B------:R-:W-:-:S02]  /*11d50*/  UIMAD UR33, UR6, 0x1a, URZ ;  /* 0x0000001a062178a4 */ /* 0x000fc4000f8e023f */
[----:B------:R-:W-:Y:S01]  /*11d60*/  UIMAD UR32, UR6, 0x19, URZ ;  /* 0x00000019062078a4 */ /* 0x000fe2000f8e023f */
[----:B------:R-:W-:Y:S01]  /*11d70*/  STL [R1+0x1374], R13 ;  /* 0x0013740d01007387 */ /* 0x000fe20000100800 */
[----:B------:R-:W-:Y:S01]  /*11d80*/  UIMAD UR31, UR6, 0x18, URZ ;  /* 0x00000018061f78a4 */ /* 0x000fe2000f8e023f */
[----:B------:R-:W1:Y:S01]  /*11d90*/  S2R R26, SR_TID.X ;  /* 0x00000000001a7919 */ /* 0x000e620000002100 */
[----:B0-----:R-:W-:Y:S01]  /*11da0*/  VIADD R27, R27, 0x1f ;  /* 0x0000001f1b1b7836 */ /* 0x001fe20000000000 */
[----:B------:R-:W-:Y:S01]  /*11db0*/  UIMAD UR30, UR6, 0x17, URZ ;  /* 0x00000017061e78a4 */ /* 0x000fe2000f8e023f */
[----:B------:R-:W-:Y:S01]  /*11dc0*/  STL [R1+0x137c], R12 ;  /* 0x00137c0c01007387 */ /* 0x000fe20000100800 */
[----:B------:R-:W-:Y:S02]  /*11dd0*/  UIMAD UR29, UR6, 0x16, URZ ;  /* 0x00000016061d78a4 */ /* 0x000fe4000f8e023f */
[----:B------:R-:W-:Y:S01]  /*11de0*/  UIMAD UR47, UR6, 0x15, URZ ;  /* 0x00000015062f78a4 */ /* 0x000fe2000f8e023f */
[----:B------:R-:W-:Y:S01]  /*11df0*/  STL [R1+0x1384], R11 ;  /* 0x0013840b01007387 */ /* 0x000fe20000100800 */
[----:B------:R-:W-:-:S02]  /*11e00*/  UIMAD UR45, UR6, 0x14, URZ ;  /* 0x00000014062d78a4 */ /* 0x000fc4000f8e023f */
[----:B------:R-:W-:Y:S01]  /*11e10*/  UIMAD UR46, UR6, 0x13, URZ ;  /* 0x00000013062e78a4 */ /* 0x000fe2000f8e023f */
[----:B------:R-:W-:Y:S01]  /*11e20*/  STL [R1+0x138c], R10 ;  /* 0x00138c0a01007387 */ /* 0x000fe20000100800 */
[----:B------:R-:W-:Y:S02]  /*11e30*/  UIMAD UR44, UR6, 0x12, URZ ;  /* 0x00000012062c78a4 */ /* 0x000fe4000f8e023f */
[----:B------:R-:W-:Y:S01]  /*11e40*/  UIMAD UR42, UR6, 0x11, URZ ;  /* 0x00000011062a78a4 */ /* 0x000fe2000f8e023f */
[----:B------:R-:W-:Y:S01]  /*11e50*/  STL [R1+0x1394], RZ ;  /* 0x001394ff01007387 */ /* 0x000fe20000100800 */
[----:B------:R-:W-:Y:S02]  /*11e60*/  USHF.L.U32 UR41, UR6, 0x4, URZ ;  /* 0x0000000406297899 */ /* 0x000fe4000800063f */
[----:B------:R-:W-:Y:S01]  /*11e70*/  UIMAD UR39, UR6, 0xf, URZ ;  /* 0x0000000f062778a4 */ /* 0x000fe2000f8e023f */
[----:B------:R-:W-:Y:S01]  /*11e80*/  STL [R1+0x60], RZ ;  /* 0x000060ff01007387 */ /* 0x000fe20000100800 */
[----:B------:R-:W-:-:S02]  /*11e90*/  USHF.L.U32 UR28, UR6, 0x5, URZ ;  /* 0x00000005061c7899 */ /* 0x000fc4000800063f */
[----:B------:R-:W-:Y:S01]  /*11ea0*/  UIMAD UR7, UR7, 0xd, URZ ;  /* 0x0000000d070778a4 */ /* 0x000fe2000f8e023f */
[----:B------:R-:W-:Y:S01]  /*11eb0*/  STL [R1+0x64], RZ ;  /* 0x000064ff01007387 */ /* 0x000fe20000100800 */
[----:B------:R-:W-:Y:S01]  /*11ec0*/  ULDC UR8, c[0x0][0x238] ;  /* 0x00008e0000087ab9 */ /* 0x000fe20000000800 */
[----:B------:R-:W-:Y:S02]  /*11ed0*/  ULDC UR9, c[0x0][0x238] ;  /* 0x00008e0000097ab9 */ /* 0x000fe40000000800 */
        /* <DEDUP_REMOVED lines=1014> */
[----:B------:R-:W-:Y:S01]  /*15e40*/  STL [R1+0x50], RZ ;  /* 0x000050ff01007387 */ /* 0x000fe20000100800 */
[----:B------:R-:W-:-:S03]  /*15e50*/  IADD3 R2, P5, R24, UR43, RZ ;  /* 0x0000002b18027c10 */ /* 0x000fc6000ffbe0ff */
[----:B------:R-:W-:Y:S04]  /*15e60*/  STL [R1+0x54], RZ ;  /* 0x000054ff01007387 */ /* 0x000fe80000100800 */
[----:B------:R-:W-:Y:S04]  /*15e70*/  STL [R1+0x58], RZ ;  /* 0x000058ff01007387 */ /* 0x000fe80000100800 */
[----:B------:R-:W-:Y:S04]  /*15e80*/  STL [R1+0x5c], RZ ;  /* 0x00005cff01007387 */ /* 0x000fe80000100800 */
[----:B------:R-:W-:Y:S04]  /*15e90*/  STL [R1+0x40], RZ ;  /* 0x000040ff01007387 */ /* 0x000fe80000100800 */
[----:B------:R-:W-:Y:S04]  /*15ea0*/  STL [R1+0x44], RZ ;  /* 0x000044ff01007387 */ /* 0x000fe80000100800 */
[----:B------:R-:W-:Y:S04]  /*15eb0*/  STL [R1+0x48], RZ ;  /* 0x000048ff01007387 */ /* 0x000fe80000100800 */
[----:B------:R-:W-:Y:S04]  /*15ec0*/  STL [R1+0x4c], RZ ;  /* 0x00004cff01007387 */ /* 0x000fe80000100800 */
[----:B------:R0:W-:Y:S04]  /*15ed0*/  STL [R1+0x13a0], R4 ;  /* 0x0013a00401007387 */ /* 0x0001e80000100800 */
[----:B------:R3:W-:Y:S01]  /*15ee0*/  STL [R1+0x13a8], R2 ;  /* 0x0013a80201007387 */ /* 0x0007e20000100800 */
[----:B0-----:R-:W-:-:S03]  /*15ef0*/  IADD3 R4, P3, R22, UR43, RZ ;  /* 0x0000002b16047c10 */ /* 0x001fc6000ff7e0ff */
[----:B------:R0:W-:Y:S01]  /*15f00*/  STL [R1+0x13b0], R3 ;  /* 0x0013b00301007387 */ /* 0x0001e20000100800 */
[----:B---3--:R-:W-:-:S03]  /*15f10*/  IADD3 R2, P2, R21, UR43, RZ ;  /* 0x0000002b15027c10 */ /* 0x008fc6000ff5e0ff */
[----:B------:R3:W-:Y:S04]  /*15f20*/  STL [R1+0x13b8], R4 ;  /* 0x0013b80401007387 */ /* 0x0007e80000100800 */
[----:B------:R4:W-:Y:S01]  /*15f30*/  STL [R1+0x13c0], R2 ;  /* 0x0013c00201007387 */ /* 0x0009e20000100800 */
[----:B0-----:R-:W-:Y:S02]  /*15f40*/  IADD3 R3, P1, R20, UR43, RZ ;  /* 0x0000002b14037c10 */ /* 0x001fe4000ff3e0ff */
[----:B---3--:R-:W-:-:S03]  /*15f50*/  IADD3 R4, P0, R19, UR43, RZ ;  /* 0x0000002b13047c10 */ /* 0x008fc6000ff1e0ff */
[----:B------:R0:W-:Y:S01]  /*15f60*/  STL [R1+0x13c8], R3 ;  /* 0x0013c80301007387 */ /* 0x0001e20000100800 */
[----:B----4-:R-:W-:-:S03]  /*15f70*/  IADD3.X R2, R18, UR61, RZ, P6, !PT ;  /* 0x0000003d12027c10 */ /* 0x010fc6000b7fe4ff */
[----:B------:R3:W-:Y:S04]  /*15f80*/  STL [R1+0x13d0], R4 ;  /* 0x0013d00401007387 */ /* 0x0007e80000100800 */
[----:B------:R4:W-:Y:S01]  /*15f90*/  STL [R1+0x139c], R2 ;  /* 0x00139c0201007387 */ /* 0x0009e20000100800 */
[----:B0-----:R-:W-:Y:S02]  /*15fa0*/  IADD3 R3, P6, R17, UR43, RZ ;  /* 0x0000002b11037c10 */ /* 0x001fe4000ffde0ff */
[----:B---3--:R-:W-:Y:S02]  /*15fb0*/  IADD3.X R4, R15, UR61, RZ, P4, !PT ;  /* 0x0000003d0f047c10 */ /* 0x008fe4000a7fe4ff */
[----:B----4-:R-:W-:Y:S01]  /*15fc0*/  IADD3.X R2, R16, UR61, RZ, P5, !PT ;  /* 0x0000003d10027c10 */ /* 0x010fe2000affe4ff */
[----:B------:R0:W-:Y:S04]  /*15fd0*/  STL [R1+0x13d8], R3 ;  /* 0x0013d80301007387 */ /* 0x0001e80000100800 */
[----:B------:R3:W-:Y:S01]  /*15fe0*/  STL [R1+0x13a4], R2 ;  /* 0x0013a40201007387 */ /* 0x0007e20000100800 */
[----:B0-----:R-:W-:-:S03]  /*15ff0*/  IADD3.X R3, R14, UR61, RZ, P3, !PT ;  /* 0x0000003d0e037c10 */ /* 0x001fc60009ffe4ff */
[----:B------:R0:W-:Y:S01]  /*16000*/  STL [R1+0x13ac], R4 ;  /* 0x0013ac0401007387 */ /* 0x0001e20000100800 */
[----:B---3--:R-:W-:-:S03]  /*16010*/  IADD3.X R2, R13, UR61, RZ, P2, !PT ;  /* 0x0000003d0d027c10 */ /* 0x008fc600097fe4ff */
[----:B------:R3:W-:Y:S04]  /*16020*/  STL [R1+0x13b4], R3 ;  /* 0x0013b40301007387 */ /* 0x0007e80000100800 */
[----:B------:R4:W-:Y:S01]  /*16030*/  STL [R1+0x13bc], R2 ;  /* 0x0013bc0201007387 */ /* 0x0009e20000100800 */
[----:B0-----:R-:W-:Y:S02]  /*16040*/  IADD3.X R4, R12, UR61, RZ, P1, !PT ;  /* 0x0000003d0c047c10 */ /* 0x001fe40008ffe4ff */
[----:B---3--:R-:W-:-:S03]  /*16050*/  IADD3.X R3, R11, UR61, RZ, P0, !PT ;  /* 0x0000003d0b037c10 */ /* 0x008fc600087fe4ff */
[----:B------:R0:W-:Y:S01]  /*16060*/  STL [R1+0x13c4], R4 ;  /* 0x0013c40401007387 */ /* 0x0001e20000100800 */
[----:B----4-:R-:W-:-:S03]  /*16070*/  IADD3.X R2, R10, UR61, RZ, P6, !PT ;  /* 0x0000003d0a027c10 */ /* 0x010fc6000b7fe4ff */
[----:B------:R3:W-:Y:S04]  /*16080*/  STL [R1+0x13cc], R3 ;  /* 0x0013cc0301007387 */ /* 0x0007e80000100800 */
[----:B------:R4:W-:Y:S01]  /*16090*/  STL [R1+0x13d4], R2 ;  /* 0x0013d40201007387 */ /* 0x0009e20000100800 */
[----:B0-----:R-:W-:Y:S02]  /*160a0*/  IADD3 R4, P6, R25, UR40, RZ ;  /* 0x0000002819047c10 */ /* 0x001fe4000ffde0ff */
[----:B---3--:R-:W-:Y:S02]  /*160b0*/  IADD3 R3, P4, R23, UR40, RZ ;  /* 0x0000002817037c10 */ /* 0x008fe4000ff9e0ff */
[----:B----4-:R-:W-:Y:S01]  /*160c0*/  IADD3 R2, P5, R24, UR40, RZ ;  /* 0x0000002818027c10 */ /* 0x010fe2000ffbe0ff */
        /* <DEDUP_REMOVED lines=29> */
[----:B0-----:R-:W-:Y:S01]  /*162a0*/  IADD3 R4, P6, R25, UR38, RZ ;  /* 0x0000002619047c10 */ /* 0x001fe2000ffde0ff */
[----:B------:R-:W-:Y:S02]  /*162b0*/  USHF.R.S32.HI UR54, URZ, 0x1f, UR38 ;  /* 0x0000001f3f367899 */ /* 0x000fe40008011426 */
        /* <DEDUP_REMOVED lines=164> */
[----:B---3--:R-:W-:-:S03]  /*16d00*/  IADD3 R3, P5, R24, UR31, RZ ;  /* 0x0000001f18037c10 */ /* 0x008fc6000ffbe0ff */
[----:B------:R0:W-:Y:S01]  /*16d10*/  STL [R1+0x1560], R4 ;  /* 0x0015600401007387 */ /* 0x0001e20000100800 */
[----:B----4-:R-:W-:-:S03]  /*16d20*/  IADD3 R2, P4, R23, UR31, RZ ;  /* 0x0000001f17027c10 */ /* 0x010fc6000ff9e0ff */
[----:B------:R3:W-:Y:S01]  /*16d30*/  STL [R1+0x1568], R3 ;  /* 0x0015680301007387 */ /* 0x0007e20000100800 */
[----:B------:R-:W-:-:S03]  /*16d40*/  USHF.R.S32.HI UR49, URZ, 0x1f, UR31 ;  /* 0x0000001f3f317899 */ /* 0x000fc6000801141f */
[----:B------:R4:W-:Y:S01]  /*16d50*/  STL [R1+0x1570], R2 ;  /* 0x0015700201007387 */ /* 0x0009e20000100800 */
[----:B0-----:R-:W-:Y:S02]  /*16d60*/  IADD3 R4, P3, R22, UR31, RZ ;  /* 0x0000001f16047c10 */ /* 0x001fe4000ff7e0ff */
[----:B---3--:R-:W-:-:S03]  /*16d70*/  IADD3 R3, P2, R21, UR31, RZ ;  /* 0x0000001f15037c10 */ /* 0x008fc6000ff5e0ff */
[----:B------:R0:W-:Y:S01]  /*16d80*/  STL [R1+0x1578], R4 ;  /* 0x0015780401007387 */ /* 0x0001e20000100800 */
[----:B----4-:R-:W-:-:S03]  /*16d90*/  IADD3 R2, P1, R20, UR31, RZ ;  /* 0x0000001f14027c10 */ /* 0x010fc6000ff3e0ff */
[----:B------:R3:W-:Y:S04]  /*16da0*/  STL [R1+0x1580], R3 ;  /* 0x0015800301007387 */ /* 0x0007e80000100800 */
[----:B------:R4:W-:Y:S01]  /*16db0*/  STL [R1+0x1588], R2 ;  /* 0x0015880201007387 */ /* 0x0009e20000100800 */
[----:B0-----:R-:W-:Y:S02]  /*16dc0*/  IADD3 R4, P0, R19, UR31, RZ ;  /* 0x0000001f13047c10 */ /* 0x001fe4000ff1e0ff */
[----:B---3--:R-:W-:-:S03]  /*16dd0*/  IADD3.X R3, R18, UR49, RZ, P6, !PT ;  /* 0x0000003112037c10 */ /* 0x008fc6000b7fe4ff */
[----:B------:R-:W-:Y:S01]  /*16de0*/  STL [R1+0x1590], R4 ;  /* 0x0015900401007387 */ /* 0x000fe20000100800 */
[----:B----4-:R-:W-:-:S03]  /*16df0*/  IADD3 R2, P6, R17, UR31, RZ ;  /* 0x0000001f11027c10 */ /* 0x010fc6000ffde0ff */
[----:B------:R0:W-:Y:S04]  /*16e00*/  STL [R1+0x155c], R3 ;  /* 0x00155c0301007387 */ /* 0x0001e80000100800 */
[----:B------:R3:W-:Y:S01]  /*16e10*/  STL [R1+0x1598], R2 ;  /* 0x0015980201007387 */ /* 0x0007e20000100800 */
[----:B0-----:R-:W-:Y:S02]  /*16e20*/  IADD3.X R3, R16, UR49, RZ, P5, !PT ;  /* 0x0000003110037c10 */ /* 0x001fe4000affe4ff */
[----:B---3--:R-:W-:-:S03]  /*16e30*/  IADD3.X R2, R15, UR49, RZ, P4, !PT ;  /* 0x000000310f027c10 */ /* 0x008fc6000a7fe4ff */
[----:B------:R0:W-:Y:S01]  /*16e40*/  STL [R1+0x1564], R3 ;  /* 0x0015640301007387 */ /* 0x0001e20000100800 */
[----:B------:R-:W-:-:S03]  /*16e50*/  IADD3.X R4, R14, UR49, RZ, P3, !PT ;  /* 0x000000310e047c10 */ /* 0x000fc60009ffe4ff */
[----:B------:R3:W-:Y:S01]  /*16e60*/  STL [R1+0x156c], R2 ;  /* 0x00156c0201007387 */ /* 0x0007e20000100800 */
[----:B-1----:R-:W-:Y:S02]  /*16e70*/  LOP3.LUT R26, R26, 0x1f, RZ, 0xc0, !PT ;  /* 0x0000001f1a1a7812 */ /* 0x002fe400078ec0ff */
[----:B0-----:R-:W-:Y:S01]  /*16e80*/  IADD3.X R3, R13, UR49, RZ, P2, !PT ;  /* 0x000000310d037c10 */ /* 0x001fe200097fe4ff */
[----:B------:R-:W-:Y:S01]  /*16e90*/  STL [R1+0x1574], R4 ;  /* 0x0015740401007387 */ /* 0x000fe20000100800 */
[----:B---3--:R-:W-:-:S03]  /*16ea0*/  IADD3.X R2, R12, UR49, RZ, P1, !PT ;  /* 0x000000310c027c10 */ /* 0x008fc60008ffe4ff */
[----:B------:R0:W-:Y:S01]  /*16eb0*/  STL [R1+0x157c], R3 ;  /* 0x00157c0301007387 */ /* 0x0001e20000100800 */
[----:B------:R-:W-:-:S03]  /*16ec0*/  LOP3.LUT R60, R26, 0x10, RZ, 0x3c, !PT ;  /* 0x000000101a3c7812 */ /* 0x000fc600078e3cff */
[----:B------:R1:W-:Y:S01]  /*16ed0*/  STL [R1+0x1584], R2 ;  /* 0x0015840201007387 */ /* 0x0003e20000100800 */
[----:B------:R-:W-:Y:S02]  /*16ee0*/  SHF.R.S32.HI R26, RZ, 0x1f, R27 ;  /* 0x0000001fff1a7819 */ /* 0x000fe4000001141b */
[----:B0-----:R-:W-:Y:S02]  /*16ef0*/  IADD3.X R3, R10, UR49, RZ, P6, !PT ;  /* 0x000000310a037c10 */ /* 0x001fe4000b7fe4ff */
[----:B-1----:R-:W-:Y:S02]  /*16f00*/  IADD3.X R2, R11, UR49, RZ, P0, !PT ;  /* 0x000000310b027c10 */ /* 0x002fe400087fe4ff */
[----:B------:R-:W-:Y:S02]  /*16f10*/  LEA.HI R26, R26, R27, RZ, 0x5 ;  /* 0x0000001b1a1a7211 */ /* 0x000fe400078f28ff */
[----:B------:R-:W-:Y:S01]  /*16f20*/  IADD3 R4, P6, R25, UR30, RZ ;  /* 0x0000001e19047c10 */ /* 0x000fe2000ffde0ff */
[----:B------:R0:W-:Y:S04]  /*16f30*/  STL [R1+0x158c], R2 ;  /* 0x00158c0201007387 */ /* 0x0001e80000100800 */
[----:B------:R1:W-:Y:S01]  /*16f40*/  STL [R1+0x1594], R3 ;  /* 0x0015940301007387 */ /* 0x0003e20000100800 */
[----:B------:R-:W-:-:S03]  /*16f50*/  USHF.R.S32.HI UR48, URZ, 0x1f, UR30 ;  /* 0x0000001f3f307899 */ /* 0x000fc6000801141e */
[----:B------:R3:W-:Y:S01]  /*16f60*/  STL [R1+0x15a0], R4 ;  /* 0x0015a00401007387 */ /* 0x0007e20000100800 */
[----:B0-----:R-:W-:Y:S02]  /*16f70*/  SHF.R.S32.HI R2, RZ, 0x5, R26 ;  /* 0x00000005ff027819 */ /* 0x001fe4000001141a */
[----:B-1----:R-:W-:Y:S02]  /*16f80*/  IADD3 R3, P5, R24, UR30, RZ ;  /* 0x0000001e18037c10 */ /* 0x002fe4000ffbe0ff */
[----:B------:R-:W-:Y:S02]  /*16f90*/  IADD3 R2, P4, R23, UR30, RZ ;  /* 0x0000001e17027c10 */ /* 0x000fe4000ff9e0ff */
[----:B---3--:R-:W-:Y:S01]  /*16fa0*/  IADD3 R4, P3, R22, UR30, RZ ;  /* 0x0000001e16047c10 */ /* 0x008fe2000ff7e0ff */
[----:B------:R0:W-:Y:S04]  /*16fb0*/  STL [R1+0x15a8], R3 ;  /* 0x0015a80301007387 */ /* 0x0001e80000100800 */
[----:B------:R1:W-:Y:S01]  /*16fc0*/  STL [R1+0x15b0], R2 ;  /* 0x0015b00201007387 */ /* 0x0003e20000100800 */
[----:B0-----:R-:W-:-:S03]  /*16fd0*/  IADD3 R3, P2, R21, UR30, RZ ;  /* 0x0000001e15037c10 */ /* 0x001fc6000ff5e0ff */
[----:B------:R0:W-:Y:S01]  /*16fe0*/  STL [R1+0x15b8], R4 ;  /* 0x0015b80401007387 */ /* 0x0001e20000100800 */
[----:B-1----:R-:W-:-:S03]  /*16ff0*/  IADD3 R2, P1, R20, UR30, RZ ;  /* 0x0000001e14027c10 */ /* 0x002fc6000ff3e0ff */
[----:B------:R1:W-:Y:S01]  /*17000*/  STL [R1+0x15c0], R3 ;  /* 0x0015c00301007387 */ /* 0x0003e20000100800 */
[----:B0-----:R-:W-:-:S03]  /*17010*/  IADD3 R4, P0, R19, UR30, RZ ;  /* 0x0000001e13047c10 */ /* 0x001fc6000ff1e0ff */
[----:B------:R0:W-:Y:S01]  /*17020*/  STL [R1+0x15c8], R2 ;  /* 0x0015c80201007387 */ /* 0x0001e20000100800 */
[----:B-1----:R-:W-:-:S03]  /*17030*/  IADD3.X R3, R18, UR48, RZ, P6, !PT ;  /* 0x0000003012037c10 */ /* 0x002fc6000b7fe4ff */
[----:B------:R1:W-:Y:S04]  /*17040*/  STL [R1+0x15d0], R4 ;  /* 0x0015d00401007387 */ /* 0x0003e80000100800 */
[----:B------:R3:W-:Y:S01]  /*17050*/  STL [R1+0x159c], R3 ;  /* 0x00159c0301007387 */ /* 0x0007e20000100800 */
[----:B0-----:R-:W-:Y:S02]  /*17060*/  IADD3 R2, P6, R17, UR30, RZ ;  /* 0x0000001e11027c10 */ /* 0x001fe4000ffde0ff */
[----:B-1----:R-:W-:Y:S02]  /*17070*/  IADD3.X R4, R15, UR48, RZ, P4, !PT ;  /* 0x000000300f047c10 */ /* 0x002fe4000a7fe4ff */
[----:B---3--:R-:W-:Y:S01]  /*17080*/  IADD3.X R3, R16, UR48, RZ, P5, !PT ;  /* 0x0000003010037c10 */ /* 0x008fe2000affe4ff */
[----:B------:R0:W-:Y:S04]  /*17090*/  STL [R1+0x15d8], R2 ;  /* 0x0015d80201007387 */ /* 0x0001e80000100800 */
[----:B------:R1:W-:Y:S01]  /*170a0*/  STL [R1+0x15a4], R3 ;  /* 0x0015a40301007387 */ /* 0x0003e20000100800 */
[----:B0-----:R-:W-:-:S03]  /*170b0*/  IADD3.X R2, R14, UR48, RZ, P3, !PT ;  /* 0x000000300e027c10 */ /* 0x001fc60009ffe4ff */
[----:B------:R0:W-:Y:S01]  /*170c0*/  STL [R1+0x15ac], R4 ;  /* 0x0015ac0401007387 */ /* 0x0001e20000100800 */
[----:B-1----:R-:W-:-:S03]  /*170d0*/  IADD3.X R3, R13, UR48, RZ, P2, !PT ;  /* 0x000000300d037c10 */ /* 0x002fc600097fe4ff */
[----:B------:R1:W-:Y:S04]  /*170e0*/  STL [R1+0x15b4], R2 ;  /* 0x0015b40201007387 */ /* 0x0003e80000100800 */
[----:B------:R3:W-:Y:S01]  /*170f0*/  STL [R1+0x15bc], R3 ;  /* 0x0015bc0301007387 */ /* 0x0007e20000100800 */
[----:B0-----:R-:W-:Y:S02]  /*17100*/  IADD3.X R4, R12, UR48, RZ, P1, !PT ;  /* 0x000000300c047c10 */ /* 0x001fe40008ffe4ff */
[----:B-1----:R-:W-:-:S03]  /*17110*/  IADD3.X R2, R11, UR48, RZ, P0, !PT ;  /* 0x000000300b027c10 */ /* 0x002fc600087fe4ff */
[----:B------:R2:W-:Y:S01]  /*17120*/  STL [R1+0x15c4], R4 ;  /* 0x0015c40401007387 */ /* 0x0005e20000100800 */
[----:B---3--:R-:W-:-:S03]  /*17130*/  IADD3.X R3, R10, UR48, RZ, P6, !PT ;  /* 0x000000300a037c10 */ /* 0x008fc6000b7fe4ff */
[----:B------:R0:W-:Y:S04]  /*17140*/  STL [R1+0x15cc], R2 ;  /* 0x0015cc0201007387 */ /* 0x0001e80000100800 */
[----:B------:R1:W-:Y:S01]  /*17150*/  STL [R1+0x15d4], R3 ;  /* 0x0015d40301007387 */ /* 0x0003e20000100800 */
[C---:B--2---:R-:W-:Y:S02]  /*17160*/  LOP3.LUT R4, R0.reuse, 0x40, RZ, 0x3c, !PT ;  /* 0x0000004000047812 */ /* 0x044fe400078e3cff */
[C---:B0-----:R-:W-:Y:S02]  /*17170*/  LOP3.LUT R2, R0.reuse, 0x20, RZ, 0x3c, !PT ;  /* 0x0000002000027812 */ /* 0x041fe400078e3cff */
[----:B------:R-:W-:Y:S02]  /*17180*/  IADD3 R2, P6, R25, UR29, RZ ;  /* 0x0000001d19027c10 */ /* 0x000fe4000ffde0ff */
[----:B-1----:R-:W-:Y:S01]  /*17190*/  LOP3.LUT R3, R0, 0x60, RZ, 0x3c, !PT ;  /* 0x0000006000037812 */ /* 0x002fe200078e3cff */
[----:B------:R0:W-:Y:S04]  /*171a0*/  STL [R1+0x2150], R4 ;  /* 0x0021500401007387 */ /* 0x0001e80000100800 */
[----:B------:R1:W-:Y:S04]  /*171b0*/  STL [R1+0x214c], R3 ;  /* 0x00214c0301007387 */ /* 0x0003e80000100800 */
[----:B------:R2:W-:Y:S01]  /*171c0*/  STL [R1+0x15e0], R2 ;  /* 0x0015e00201007387 */ /* 0x0005e20000100800 */
[----:B0-----:R-:W-:-:S02]  /*171d0*/  IADD3 R4, P5, R24, UR29, RZ ;  /* 0x0000001d18047c10 */ /* 0x001fc4000ffbe0ff */
[----:B-1----:R-:W-:-:S03]  /*171e0*/  IADD3 R3, P4, R23, UR29, RZ ;  /* 0x0000001d17037c10 */ /* 0x002fc6000ff9e0ff */
[----:B------:R0:W-:Y:S01]  /*171f0*/  STL [R1+0x15e8], R4 ;  /* 0x0015e80401007387 */ /* 0x0001e20000100800 */
[----:B--2---:R-:W-:Y:S01]  /*17200*/  IADD3 R2, P3, R22, UR29, RZ ;  /* 0x0000001d16027c10 */ /* 0x004fe2000ff7e0ff */
[----:B------:R-:W-:Y:S02]  /*17210*/  USHF.R.S32.HI UR60, URZ, 0x1f, UR29 ;  /* 0x0000001f3f3c7899 */ /* 0x000fe4000801141d */
[----:B------:R1:W-:Y:S04]  /*17220*/  STL [R1+0x15f0], R3 ;  /* 0x0015f00301007387 */ /* 0x0003e80000100800 */
[----:B------:R2:W-:Y:S01]  /*17230*/  STL [R1+0x15f8], R2 ;  /* 0x0015f80201007387 */ /* 0x0005e20000100800 */
[----:B0-----:R-:W-:Y:S02]  /*17240*/  IADD3 R4, P2, R21, UR29, RZ ;  /* 0x0000001d15047c10 */ /* 0x001fe4000ff5e0ff */
[----:B-1----:R-:W-:-:S03]  /*17250*/  IADD3 R3, P1, R20, UR29, RZ ;  /* 0x0000001d14037c10 */ /* 0x002fc6000ff3e0ff */
[----:B------:R0:W-:Y:S01]  /*17260*/  STL [R1+0x1600], R4 ;  /* 0x0016000401007387 */ /* 0x0001e20000100800 */
[----:B--2---:R-:W-:-:S03]  /*17270*/  IADD3 R2, P0, R19, UR29, RZ ;  /* 0x0000001d13027c10 */ /* 0x004fc6000ff1e0ff */
[----:B------:R1:W-:Y:S04]  /*17280*/  STL [R1+0x1608], R3 ;  /* 0x0016080301007387 */ /* 0x0003e80000100800 */
[----:B------:R2:W-:Y:S01]  /*17290*/  STL [R1+0x1610], R2 ;  /* 0x0016100201007387 */ /* 0x0005e20000100800 */
[----:B0-----:R-:W-:Y:S02]  /*172a0*/  IADD3.X R4, R18, UR60, RZ, P6, !PT ;  /* 0x0000003c12047c10 */ /* 0x001fe4000b7fe4ff */
[----:B-1----:R-:W-:-:S03]  /*172b0*/  IADD3 R3, P6, R17, UR29, RZ ;  /* 0x0000001d11037c10 */ /* 0x002fc6000ffde0ff */
[----:B------:R0:W-:Y:S01]  /*172c0*/  STL [R1+0x15dc], R4 ;  /* 0x0015dc0401007387 */ /* 0x0001e20000100800 */
[----:B--2---:R-:W-:-:S03]  /*172d0*/  IADD3.X R2, R16, UR60, RZ, P5, !PT ;  /* 0x0000003c10027c10 */ /* 0x004fc6000affe4ff */
[----:B------:R1:W-:Y:S04]  /*172e0*/  STL [R1+0x1618], R3 ;  /* 0x0016180301007387 */ /* 0x0003e80000100800 */
[----:B------:R2:W-:Y:S01]  /*172f0*/  STL [R1+0x15e4], R2 ;  /* 0x0015e40201007387 */ /* 0x0005e20000100800 */
[----:B0-----:R-:W-:Y:S02]  /*17300*/  IADD3 R4, P5, R25, UR47, RZ ;  /* 0x0000002f19047c10 */ /* 0x001fe4000ffbe0ff */
[----:B-1----:R-:W-:-:S03]  /*17310*/  IADD3.X R3, R15, UR60, RZ, P4, !PT ;  /* 0x0000003c0f037c10 */ /* 0x002fc6000a7fe4ff */
        /* <DEDUP_REMOVED lines=14> */
[----:B------:R1:W-:Y:S01]  /*17400*/  STL [R1+0x1604], R3 ;  /* 0x0016040301007387 */ /* 0x0003e20000100800 */
[----:B------:R-:W-:-:S03]  /*17410*/  USHF.R.S32.HI UR59, URZ, 0x1f, UR47 ;  /* 0x0000001f3f3b7899 */ /* 0x000fc6000801142f */
        /* <DEDUP_REMOVED lines=29> */
[----:B------:R1:W-:Y:S01]  /*175f0*/  STL [R1+0x1678], R3 ;  /* 0x0016780301007387 */ /* 0x0003e20000100800 */
[----:B------:R-:W-:-:S03]  /*17600*/  USHF.R.S32.HI UR58, URZ, 0x1f, UR45 ;  /* 0x0000001f3f3a7899 */ /* 0x000fc6000801142d */
        /* <DEDUP_REMOVED lines=34> */
[----:B--2---:R-:W-:Y:S01]  /*17830*/  IADD3.X R2, R11, UR58, RZ, P5, !PT ;  /* 0x0000003a0b027c10 */ /* 0x004fe2000affe4ff */
[----:B------:R-:W-:Y:S02]  /*17840*/  USHF.R.S32.HI UR57, URZ, 0x1f, UR46 ;  /* 0x0000001f3f397899 */ /* 0x000fe4000801142e */
        /* <DEDUP_REMOVED lines=136> */
[----:B------:R1:W-:Y:S01]  /*180d0*/  STL [R1+0x17c8], R3 ;  /* 0x0017c80301007387 */ /* 0x0003e20000100800 */
[----:B------:R-:W-:-:S03]  /*180e0*/  UIMAD UR6, UR6, 0xe, URZ ;  /* 0x0000000e060678a4 */ /* 0x000fc6000f8e023f */
        /* <DEDUP_REMOVED lines=66> */
[----:B--2---:R-:W-:Y:S01]  /*18510*/  IADD3 R2, P5, R19, UR7, RZ ;  /* 0x0000000713027c10 */ /* 0x004fe2000ffbe0ff */
[----:B------:R-:W-:Y:S02]  /*18520*/  UIMAD UR8, UR8, 0xc, URZ ;  /* 0x0000000c080878a4 */ /* 0x000fe4000f8e023f */
        /* <DEDUP_REMOVED lines=63> */
[----:B------:R1:W-:Y:S01]  /*18920*/  STL [R1+0x188c], R3 ;  /* 0x00188c0301007387 */ /* 0x0003e20000100800 */
[----:B------:R-:W-:-:S03]  /*18930*/  UIMAD UR10, UR10, 0xa, URZ ;  /* 0x0000000a0a0a78a4 */ /* 0x000fc6000f8e023f */
        /* <DEDUP_REMOVED lines=69> */
[----:B------:R-:W-:-:S03]  /*18d90*/  USHF.L.U32 UR12, UR12, 0x3, URZ ;  /* 0x000000030c0c7899 */ /* 0x000fc6000800063f */
        /* <DEDUP_REMOVED lines=133> */
[----:B------:R-:W-:-:S03]  /*195f0*/  USHF.L.U32 UR16, UR16, 0x2, URZ ;  /* 0x0000000210107899 */ /* 0x000fc6000800063f */
        /* <DEDUP_REMOVED lines=145> */
[----:B0-----:R-:W-:Y:S02]  /*19f10*/  IADD3.X R4, R15, UR19, RZ, P4, !PT ;  /* 0x000000130f047c10 */ /* 0x001fe4000a7fe4ff */
[----:B-1----:R-:W-:-:S03]  /*19f20*/  IADD3.X R3, R14, UR19, RZ, P3, !PT ;  /* 0x000000130e037c10 */ /* 0x002fc60009ffe4ff */
[----:B------:R0:W-:Y:S01]  /*19f30*/  STL [R1+0x1b2c], R4 ;  /* 0x001b2c0401007387 */ /* 0x0001e20000100800 */
[----:B--2---:R-:W-:-:S03]  /*19f40*/  IADD3.X R2, R13, UR19, RZ, P2, !PT ;  /* 0x000000130d027c10 */ /* 0x004fc600097fe4ff */
[----:B------:R1:W-:Y:S04]  /*19f50*/  STL [R1+0x1b34], R3 ;  /* 0x001b340301007387 */ /* 0x0003e80000100800 */
[----:B------:R2:W-:Y:S01]  /*19f60*/  STL [R1+0x1b3c], R2 ;  /* 0x001b3c0201007387 */ /* 0x0005e20000100800 */
[----:B0-----:R-:W-:Y:S02]  /*19f70*/  IADD3.X R4, R12, UR19, RZ, P1, !PT ;  /* 0x000000130c047c10 */ /* 0x001fe40008ffe4ff */
[----:B-1----:R-:W-:Y:S02]  /*19f80*/  IADD3.X R3, R11, UR19, RZ, P0, !PT ;  /* 0x000000130b037c10 */ /* 0x002fe400087fe4ff */
[----:B--2---:R-:W-:Y:S01]  /*19f90*/  IADD3.X R2, R10, UR19, RZ, P6, !PT ;  /* 0x000000130a027c10 */ /* 0x004fe2000b7fe4ff */
[----:B------:R0:W-:Y:S04]  /*19fa0*/  STL [R1+0x1b44], R4 ;  /* 0x001b440401007387 */ /* 0x0001e80000100800 */
[----:B------:R0:W-:Y:S04]  /*19fb0*/  STL [R1+0x1b54], R2 ;  /* 0x001b540201007387 */ /* 0x0001e80000100800 */
[----:B------:R0:W-:Y:S01]  /*19fc0*/  STL [R1+0x1b4c], R3 ;  /* 0x001b4c0301007387 */ /* 0x0001e20000100800 */
[----:B------:R-:W-:-:S02]  /*19fd0*/  USHF.L.U32 UR5, UR5, 0x5, URZ ;  /* 0x0000000505057899 */ /* 0x000fc4000800063f */
[----:B------:R-:W-:Y:S02]  /*19fe0*/  USHF.R.S32.HI UR30, URZ, 0x1f, UR28 ;  /* 0x0000001f3f1e7899 */ /* 0x000fe4000801141c */
[----:B------:R-:W-:-:S12]  /*19ff0*/  USHF.R.S32.HI UR48, URZ, 0x1f, UR5 ;  /* 0x0000001f3f307899 */ /* 0x000fd80008011405 */
.L_x_1:
[----:B------:R-:W2:Y:S01]  /*1a000*/  LDL R5, [R1+0x138c] ;  /* 0x00138c0001057983 */ /* 0x000ea20000100800 */
[----:B0-----:R-:W0:Y:S03]  /*1a010*/  LDC R2, c[0x0][0x230] ;  /* 0x00008c00ff027b82 */ /* 0x001e260000000800 */
[----:B-12---:R1:W-:Y:S04]  /*1a020*/  STL [R1+0x3b4c], R5 ;  /* 0x003b4c0501007387 */ /* 0x0063e80000100800 */
[----:B------:R-:W2:Y:S04]  /*1a030*/  LDL R4, [R1+0x1390] ;  /* 0x0013900001047983 */ /* 0x000ea80000100800 */
[----:B-1----:R-:W0:Y:S04]  /*1a040*/  LDL R5, [R1+0x1394] ;  /* 0x0013940001057983 */ /* 0x002e280000100800 */
[----:B------:R-:W-:Y:S04]  /*1a050*/  STL [R1+0x3914], R61 ;  /* 0x0039143d01007387 */ /* 0x000fe80000100800 */
        /* <DEDUP_REMOVED lines=196> */
[----:B-----5:R-:W-:Y:S04]  /*1aca0*/  STL [R1+0x3820], R60 ;  /* 0x0038203c01007387 */ /* 0x020fe80000100800 */
        /* <DEDUP_REMOVED lines=31> */
[----:B------:R-:W-:Y:S01]  /*1aea0*/  STL [R1+0x3784], R0 ;  /* 0x0037840001007387 */ /* 0x000fe20000100800 */
[----:B0-----:R-:W-:-:S03]  /*1aeb0*/  IMAD R2, R5, -0x20, R2 ;  /* 0xffffffe005027824 */ /* 0x001fc600078e0202 */
[----:B------:R-:W-:Y:S04]  /*1aec0*/  STL [R1+0x378c], R0 ;  /* 0x00378c0001007387 */ /* 0x000fe80000100800 */
[----:B------:R-:W-:Y:S04]  /*1aed0*/  STL [R1+0x3794], R0 ;  /* 0x0037940001007387 */ /* 0x000fe80000100800 */
[----:B------:R-:W-:Y:S04]  /*1aee0*/  STL [R1+0x379c], R0 ;  /* 0x00379c0001007387 */ /* 0x000fe80000100800 */
[----:B------:R-:W-:Y:S04]  /*1aef0*/  STL [R1+0x37a4], R0 ;  /* 0x0037a40001007387 */ /* 0x000fe80000100800 */
[----:B------:R-:W2:Y:S01]  /*1af00*/  LDL.LU R5, [R1+0x3b4c] ;  /* 0x003b4c0001057983 */ /* 0x000ea20000300800 */
[----:B------:R-:W-:-:S02]  /*1af10*/  ISETP.GT.AND P0, PT, R2, RZ, PT ;  /* 0x000000ff0200720c */ /* 0x000fc40003f04270 */
[----:B-1----:R-:W-:-:S11]  /*1af20*/  PRMT R58, RZ, 0x7610, R58 ;  /* 0x00007610ff3a7816 */ /* 0x002fd6000000003a */
[----:B--2---:R-:W2:Y:S04]  /*1af30*/  @P0 LDG.E.U8 R58, desc[UR34][R4.64] ;  /* 0x00000022043a0981 */ /* 0x004ea8000c1e1100 */
[----:B--2---:R0:W-:Y:S04]  /*1af40*/  STL [R1+0x1350], R58 ;  /* 0x0013503a01007387 */ /* 0x0041e80000100800 */
[----:B0-----:R-:W2:Y:S04]  /*1af50*/  LDL.LU R58, [R1+0x3b48] ;  /* 0x003b4800013a7983 */ /* 0x001ea80000300800 */
[----:B------:R-:W3:Y:S04]  /*1af60*/  LDL R4, [R1+0x1384] ;  /* 0x0013840001047983 */ /* 0x000ee80000100800 */
[----:B------:R-:W3:Y:S01]  /*1af70*/  LDL R5, [R1+0x1388] ;  /* 0x0013880001057983 */ /* 0x000ee20000100800 */
[----:B------:R-:W-:-:S02]  /*1af80*/  PRMT R61, RZ, 0x7610, R61 ;  /* 0x00007610ff3d7816 */ /* 0x000fc4000000003d */
[----:B---3--:R-:W-:-:S04]  /*1af90*/  @P0 LOP3.LUT R5, R5, R4, RZ, 0x3c, !PT ;  /* 0x0000000405050212 */ /* 0x008fc800078e3cff */
[----:B------:R-:W-:-:S04]  /*1afa0*/  @P0 LOP3.LUT R4, R5, R4, RZ, 0x3c, !PT ;  /* 0x0000000405040212 */ /* 0x000fc800078e3cff */
[----:B------:R-:W-:-:S05]  /*1afb0*/  @P0 LOP3.LUT R5, R5, R4, RZ, 0x3c, !PT ;  /* 0x0000000405050212 */ /* 0x000fca00078e3cff */
[----:B------:R-:W3:Y:S04]  /*1afc0*/  @P0 LDG.E.U8 R61, desc[UR34][R4.64] ;  /* 0x00000022043d0981 */ /* 0x000ee8000c1e1100 */
[----:B---3--:R0:W-:Y:S04]  /*1afd0*/  STL [R1+0x134c], R61 ;  /* 0x00134c3d01007387 */ /* 0x0081e80000100800 */
[----:B0-----:R-:W3:Y:S04]  /*1afe0*/  LDL.LU R61, [R1+0x3b44] ;  /* 0x003b4400013d7983 */ /* 0x001ee80000300800 */
[----:B------:R-:W4:Y:S04]  /*1aff0*/  LDL R4, [R1+0x137c] ;  /* 0x00137c0001047983 */ /* 0x000f280000100800 */
[----:B------:R-:W4:Y:S01]  /*1b000*/  LDL R5, [R1+0x1380] ;  /* 0x0013800001057983 */ /* 0x000f220000100800 */
[----:B------:R-:W-:-:S02]  /*1b010*/  PRMT R59, RZ, 0x7610, R59 ;  /* 0x00007610ff3b7816 */ /* 0x000fc4000000003b */
[----:B----4-:R-:W-:-:S04]  /*1b020*/  @P0 LOP3.LUT R5, R5, R4, RZ, 0x3c, !PT ;  /* 0x0000000405050212 */ /* 0x010fc800078e3cff */
[----:B------:R-:W-:-:S04]  /*1b030*/  @P0 LOP3.LUT R4, R5, R4, RZ, 0x3c, !PT ;  /* 0x0000000405040212 */ /* 0x000fc800078e3cff */
[----:B------:R-:W-:-:S05]  /*1b040*/  @P0 LOP3.LUT R5, R5, R4, RZ, 0x3c, !PT ;  /* 0x0000000405050212 */ /* 0x000fca00078e3cff */
[----:B------:R-:W4:Y:S04]  /*1b050*/  @P0 LDG.E.U8 R59, desc[UR34][R4.64] ;  /* 0x00000022043b0981 */ /* 0x000f28000c1e1100 */
[----:B----4-:R0:W-:Y:S04]  /*1b060*/  STL [R1+0x1348], R59 ;  /* 0x0013483b01007387 */ /* 0x0101e80000100800 */
[----:B0-----:R-:W4:Y:S04]  /*1b070*/  LDL.LU R59, [R1+0x3b40] ;  /* 0x003b4000013b7983 */ /* 0x001f280000300800 */
[----:B------:R-:W2:Y:S04]  /*1b080*/  LDL R4, [R1+0x1374] ;  /* 0x0013740001047983 */ /* 0x000ea80000100800 */
[----:B------:R-:W2:Y:S01]  /*1b090*/  LDL R5, [R1+0x1378] ;  /* 0x0013780001057983 */ /* 0x000ea20000100800 */
[----:B---3--:R-:W-:-:S02]  /*1b0a0*/  PRMT R61, RZ, 0x7610, R61 ;  /* 0x00007610ff3d7816 */ /* 0x008fc4000000003d */
[----:B--2---:R-:W-:-:S04]  /*1b0b0*/  @P0 LOP3.LUT R5, R5, R4, RZ, 0x3c, !PT ;  /* 0x0000000405050212 */ /* 0x004fc800078e3cff */
[----:B------:R-:W-:-:S04]  /*1b0c0*/  @P0 LOP3.LUT R4, R5, R4, RZ, 0x3c, !PT ;  /* 0x0000000405040212 */ /* 0x000fc800078e3cff */
[----:B------:R-:W-:-:S05]  /*1b0d0*/  @P0 LOP3.LUT R5, R5, R4, RZ, 0x3c, !PT ;  /* 0x0000000405050212 */ /* 0x000fca00078e3cff */
[----:B------:R-:W2:Y:S04]  /*1b0e0*/  @P0 LDG.E.U8 R61, desc[UR34][R4.64] ;  /* 0x00000022043d0981 */ /* 0x000ea8000c1e1100 */
[----:B--2---:R0:W-:Y:S04]  /*1b0f0*/  STL [R1+0x1344], R61 ;  /* 0x0013443d01007387 */ /* 0x0041e80000100800 */
[----:B0-----:R-:W2:Y:S04]  /*1b100*/  LDL.LU R61, [R1+0x3b3c] ;  /* 0x003b3c00013d7983 */ /* 0x001ea80000300800 */
[----:B------:R-:W3:Y:S04]  /*1b110*/  LDL R4, [R1+0x136c] ;  /* 0x00136c0001047983 */ /* 0x000ee80000100800 */
[----:B------:R-:W3:Y:S01]  /*1b120*/  LDL R5, [R1+0x1370] ;  /* 0x0013700001057983 */ /* 0x000ee20000100800 */
[----:B----4-:R-:W-:-:S02]  /*1b130*/  PRMT R59, RZ, 0x7610, R59 ;  /* 0x00007610ff3b7816 */ /* 0x010fc4000000003b */
        /* <DEDUP_REMOVED lines=8> */
[----:B--2---:R-:W-:-:S02]  /*1b1c0*/  PRMT R61, RZ, 0x7610, R61 ;  /* 0x00007610ff3d7816 */ /* 0x004fc4000000003d */
[----:B----4-:R-:W-:-:S04]  /*1b1d0*/  @P0 LOP3.LUT R5, R5, R4, RZ, 0x3c, !PT ;  /* 0x0000000405050212 */ /* 0x010fc800078e3cff */
[----:B------:R-:W-:-:S04]  /*1b1e0*/  @P0 LOP3.LUT R4, R5, R4, RZ, 0x3c, !PT ;  /* 0x0000000405040212 */ /* 0x000fc800078e3cff */
[----:B------:R-:W-:-:S05]  /*1b1f0*/  @P0 LOP3.LUT R5, R5, R4, RZ, 0x3c, !PT ;  /* 0x0000000405050212 */ /* 0x000fca00078e3cff */
[----:B------:R-:W2:Y:S04]  /*1b200*/  @P0 LDG.E.U8 R61, desc[UR34][R4.64] ;  /* 0x00000022043d0981 */ /* 0x000ea8000c1e1100 */
[----:B--2---:R0:W-:Y:S04]  /*1b210*/  STL [R1+0x133c], R61 ;  /* 0x00133c3d01007387 */ /* 0x0041e80000100800 */
[----:B0-----:R-:W2:Y:S04]  /*1b220*/  LDL.LU R61, [R1+0x3b34] ;  /* 0x003b3400013d7983 */ /* 0x001ea80000300800 */
[----:B------:R-:W4:Y:S04]  /*1b230*/  LDL R4, [R1+0x135c] ;  /* 0x00135c0001047983 */ /* 0x000f280000100800 */
[----:B------:R-:W4:Y:S01]  /*1b240*/  LDL R5, [R1+0x1360] ;  /* 0x0013600001057983 */ /* 0x000f220000100800 */
[----:B---3--:R-:W-:-:S02]  /*1b250*/  PRMT R59, RZ, 0x7610, R59 ;  /* 0x00007610ff3b7816 */ /* 0x008fc4000000003b */
[----:B----4-:R-:W-:-:S04]  /*1b260*/  @P0 LOP3.LUT R5, R5, R4, RZ, 0x3c, !PT ;  /* 0x0000000405050212 */ /* 0x010fc800078e3cff */
        /* <DEDUP_REMOVED lines=11> */
[----:B------:R-:W2:Y:S01]  /*1b320*/  @P0 LDG.E.U8 R61, desc[UR34][R4.64] ;  /* 0x00000022043d0981 */ /* 0x000ea2000c1e1100 */
[----:B------:R-:W-:-:S03]  /*1b330*/  ISETP.GT.AND P1, PT, R2, 0x1, PT ;  /* 0x000000010200780c */ /* 0x000fc60003f24270 */
        /* <DEDUP_REMOVED lines=1239> */
[----:B------:R-:W4:Y:S01]  /*200b0*/  @P1 LDG.E.U8 R58, desc[UR34][R4.64] ;  /* 0x00000022043a1981 */ /* 0x000f22000c1e1100 */
[----:B------:R-:W-:-:S03]  /*200c0*/  ISETP.GT.AND P0, PT, R2, 0x12, PT ;  /* 0x000000120200780c */ /* 0x000fc60003f04270 */
[----:B----4-:R0:W-:Y:S04]  /*200d0*/  STL [R1+0x10f0], R58 ;  /* 0x0010f03a01007387 */ /* 0x0101e80000100800 */
[----:B0-----:R-:W4:Y:S04]  /*200e0*/  LDL.LU R58, [R1+0x390c] ;  /* 0x00390c00013a7983 */ /* 0x001f280000300800 */
[----:B------:R-:W2:Y:S04]  /*200f0*/  LDL R4, [R1+0x1714] ;  /* 0x0017140001047983 */ /* 0x000ea80000100800 */
[----:B------:R-:W2:Y:S01]  /*20100*/  LDL R5, [R1+0x1718] ;  /* 0x0017180001057983 */ /* 0x000ea20000100800 */
[----:B------:R-:W-:-:S02]  /*20110*/  PRMT R57, RZ, 0x7610, R57 ;  /* 0x00007610ff397816 */ /* 0x000fc40000000039 */
        /* <DEDUP_REMOVED lines=66> */
[----:B------:R-:W3:Y:S01]  /*20540*/  @P0 LDG.E.U8 R50, desc[UR34][R4.64] ;  /* 0x0000002204320981 */ /* 0x000ee2000c1e1100 */
[----:B------:R-:W-:-:S03]  /*20550*/  ISETP.GT.AND P1, PT, R2, 0x13, PT ;  /* 0x000000130200780c */ /* 0x000fc60003f24270 */
        /* <DEDUP_REMOVED lines=71> */
[----:B------:R-:W2:Y:S01]  /*209d0*/  @P1 LDG.E.U8 R42, desc[UR34][R4.64] ;  /* 0x00000022042a1981 */ /* 0x000ea2000c1e1100 */
[----:B------:R-:W-:-:S03]  /*209e0*/  ISETP.GT.AND P0, PT, R2, 0x14, PT ;  /* 0x000000140200780c */ /* 0x000fc60003f04270 */
        /* <DEDUP_REMOVED lines=144> */
[----:B------:R0:W3:Y:S04]  /*212f0*/  @P1 LDG.E.U8 R60, desc[UR34][R4.64] ;  /* 0x00000022043c1981 */ /* 0x0000e8000c1e1100 */
[----:B------:R-:W0:Y:S04]  /*21300*/  LDL R4, [R1+0x1614] ;  /* 0x0016140001047983 */ /* 0x000e280000100800 */
[----:B------:R-:W0:Y:S01]  /*21310*/  LDL R5, [R1+0x1618] ;  /* 0x0016180001057983 */ /* 0x000e220000100800 */
[----:B------:R-:W-:Y:S02]  /*21320*/  ISETP.GT.AND P0, PT, R2, 0x16, PT ;  /* 0x000000160200780c */ /* 0x000fe40003f04270 */
[----:B------:R-:W-:-:S11]  /*21330*/  PRMT R26, RZ, 0x7610, R26 ;  /* 0x00007610ff1a7816 */ /* 0x000fd6000000001a */
[----:B0-----:R-:W-:-:S04]  /*21340*/  @P0 LOP3.LUT R5, R5, R4, RZ, 0x3c, !PT ;  /* 0x0000000405050212 */ /* 0x001fc800078e3cff */
[----:B------:R-:W-:-:S04]  /*21350*/  @P0 LOP3.LUT R4, R5, R4, RZ, 0x3c, !PT ;  /* 0x0000000405040212 */ /* 0x000fc800078e3cff */
[----:B------:R-:W-:-:S05]  /*21360*/  @P0 LOP3.LUT R5, R5, R4, RZ, 0x3c, !PT ;  /* 0x0000000405050212 */ /* 0x000fca00078e3cff */
[----:B------:R-:W4:Y:S04]  /*21370*/  @P0 LDG.E.U8 R26, desc[UR34][R4.64] ;  /* 0x00000022041a0981 */ /* 0x000f28000c1e1100 */
[----:B---3--:R-:W-:Y:S04]  /*21380*/  STL [R1+0x3824], R60 ;  /* 0x0038243c01007387 */ /* 0x008fe80000100800 */
[----:B----4-:R0:W-:Y:S04]  /*21390*/  STL [R1+0x1068], R26 ;  /* 0x0010681a01007387 */ /* 0x0101e80000100800 */
        /* <DEDUP_REMOVED lines=153> */
[----:B------:R0:W2:Y:S04]  /*21d30*/  @P0 LDG.E.U8 R60, desc[UR34][R4.64] ;  /* 0x00000022043c0981 */ /* 0x0000a8000c1e1100 */
[----:B------:R-:W0:Y:S04]  /*21d40*/  LDL R4, [R1+0x1564] ;  /* 0x0015640001047983 */ /* 0x000e280000100800 */
[----:B------:R-:W0:Y:S01]  /*21d50*/  LDL R5, [R1+0x1568] ;  /* 0x0015680001057983 */ /* 0x000e220000100800 */
[----:B------:R-:W-:Y:S02]  /*21d60*/  PRMT R9, RZ, 0x7610, R9 ;  /* 0x00007610ff097816 */ /* 0x000fe40000000009 */
[----:B0-----:R-:W-:-:S04]  /*21d70*/  @P0 LOP3.LUT R5, R5, R4, RZ, 0x3c, !PT ;  /* 0x0000000405050212 */ /* 0x001fc800078e3cff */
        /* <DEDUP_REMOVED lines=33> */
[----:B------:R-:W-:Y:S02]  /*21f90*/  PRMT R6, RZ, 0x7610, R6 ;  /* 0x00007610ff067816 */ /* 0x000fe40000000006 */
[----:B0-----:R-:W-:-:S04]  /*21fa0*/  @P2 LOP3.LUT R5, R5, R4, RZ, 0x3c, !PT ;  /* 0x0000000405052212 */ /* 0x001fc800078e3cff */
[----:B------:R-:W-:-:S04]  /*21fb0*/  @P2 LOP3.LUT R4, R5, R4, RZ, 0x3c, !PT ;  /* 0x0000000405042212 */ /* 0x000fc800078e3cff */
[----:B------:R-:W-:-:S05]  /*21fc0*/  @P2 LOP3.LUT R5, R5, R4, RZ, 0x3c, !PT ;  /* 0x0000000405052212 */ /* 0x000fca00078e3cff */
[----:B------:R-:W4:Y:S04]  /*21fd0*/  @P2 LDG.E.U8 R6, desc[UR34][R4.64] ;  /* 0x0000002204062981 */ /* 0x000f28000c1e1100 */
[----:B---3--:R0:W-:Y:S04]  /*21fe0*/  STL [R1+0x8], R0 ;  /* 0x0000080001007387 */ /* 0x0081e80000100800 */
[----:B0-----:R-:W3:Y:S04]  /*21ff0*/  LDL R0, [R1+0x1460] ;  /* 0x0014600001007983 */ /* 0x001ee80000100800 */
        /* <DEDUP_REMOVED lines=9> */
[----:B--2---:R0:W-:Y:S04]  /*22090*/  STL [R1], R3 ;  /* 0x0000000301007387 */ /* 0x0041e80000100800 */
        /* <DEDUP_REMOVED lines=22> */
[----:B------:R-:W4:Y:S01]  /*22200*/  LDL R5, [R1+0x145c] ;  /* 0x00145c0001057983 */ /* 0x000f220000100800 */
[----:B------:R-:W-:Y:S01]  /*22210*/  PRMT R57, RZ, 0x7610, R57 ;  /* 0x00007610ff397816 */ /* 0x000fe20000000039 */
[----:B0-----:R-:W-:Y:S01]  /*22220*/  @P2 IMAD.MOV.U32 R4, RZ, RZ, R0 ;  /* 0x000000ffff042224 */ /* 0x001fe200078e0000 */
[----:B------:R-:W-:Y:S02]  /*22230*/  PRMT R56, RZ, 0x7610, R56 ;  /* 0x00007610ff387816 */ /* 0x000fe40000000038 */
[----:B------:R-:W-:Y:S01]  /*22240*/  PRMT R55, RZ, 0x7610, R55 ;  /* 0x00007610ff377816 */ /* 0x000fe20000000037 */
[----:B------:R-:W2:Y:S04]  /*22250*/  LDL R0, [R1+0x15a0] ;  /* 0x0015a00001007983 */ /* 0x000ea80000100800 */
[----:B----4-:R0:W4:Y:S04]  /*22260*/  @P2 LDG.E.U8 R57, desc[UR34][R4.64] ;  /* 0x0000002204392981 */ /* 0x010128000c1e1100 */
[----:B------:R-:W0:Y:S04]  /*22270*/  LDL R4, [R1+0x15b4] ;  /* 0x0015b40001047983 */ /* 0x000e280000100800 */
[----:B------:R-:W0:Y:S02]  /*22280*/  LDL R5, [R1+0x15b8] ;  /* 0x0015b80001057983 */ /* 0x000e240000100800 */
[----:B0-----:R-:W-:-:S04]  /*22290*/  @P1 LOP3.LUT R5, R5, R4, RZ, 0x3c, !PT ;  /* 0x0000000405051212 */ /* 0x001fc800078e3cff */
[----:B------:R-:W-:-:S04]  /*222a0*/  @P1 LOP3.LUT R4, R5, R4, RZ, 0x3c, !PT ;  /* 0x0000000405041212 */ /* 0x000fc800078e3cff */
[----:B------:R-:W-:-:S05]  /*222b0*/  @P1 LOP3.LUT R5, R5, R4, RZ, 0x3c, !PT ;  /* 0x0000000405051212 */ /* 0x000fca00078e3cff */
[----:B------:R0:W3:Y:S04]  /*222c0*/  @P1 LDG.E.U8 R56, desc[UR34][R4.64] ;  /* 0x0000002204381981 */ /* 0x0000e8000c1e1100 */
[----:B------:R-:W0:Y:S04]  /*222d0*/  LDL R4, [R1+0x15ac] ;  /* 0x0015ac0001047983 */ /* 0x000e280000100800 */
[----:B------:R-:W0:Y:S02]  /*222e0*/  LDL R5, [R1+0x15b0] ;  /* 0x0015b00001057983 */ /* 0x000e240000100800 */
[----:B0-----:R-:W-:-:S04]  /*222f0*/  @P1 LOP3.LUT R5, R5, R4, RZ, 0x3c, !PT ;  /* 0x0000000405051212 */ /* 0x001fc800078e3cff */
[----:B------:R-:W-:-:S04]  /*22300*/  @P1 LOP3.LUT R4, R5, R4, RZ, 0x3c, !PT ;  /* 0x0000000405041212 */ /* 0x000fc800078e3cff */
[----:B------:R-:W-:Y:S01]  /*22310*/  @P1 LOP3.LUT R5, R5, R4, RZ, 0x3c, !PT ;  /* 0x0000000405051212 */ /* 0x000fe200078e3cff */
[----:B---3--:R0:W-:Y:S04]  /*22320*/  STL [R1+0x37a8], R56 ;  /* 0x0037a83801007387 */ /* 0x0081e80000100800 */
[----:B------:R1:W3:Y:S01]  /*22330*/  @P1 LDG.E.U8 R55, desc[UR34][R4.64] ;  /* 0x0000002204371981 */ /* 0x0002e2000c1e1100 */
[----:B------:R-:W-:-:S03]  /*22340*/  PRMT R54, RZ, 0x7610, R54 ;  /* 0x00007610ff367816 */ /* 0x000fc60000000036 */
[----:B0-----:R-:W4:Y:S04]  /*22350*/  LDL R56, [R1+0x159c] ;  /* 0x00159c0001387983 */ /* 0x001f280000100800 */
[----:B------:R-:W1:Y:S04]  /*22360*/  LDL R4, [R1+0x15a4] ;  /* 0x0015a40001047983 */ /* 0x000e680000100800 */
[----:B------:R-:W1:Y:S02]  /*22370*/  LDL R5, [R1+0x15a8] ;  /* 0x0015a80001057983 */ /* 0x000e640000100800 */
[----:B-1----:R-:W-:-:S04]  /*22380*/  @P1 LOP3.LUT R5, R5, R4, RZ, 0x3c, !PT ;  /* 0x0000000405051212 */ /* 0x002fc800078e3cff */
[----:B------:R-:W-:-:S04]  /*22390*/  @P1 LOP3.LUT R4, R5, R4, RZ, 0x3c, !PT ;  /* 0x0000000405041212 */ /* 0x000fc800078e3cff */
[----:B------:R-:W-:-:S05]  /*223a0*/  @P1 LOP3.LUT R5, R5, R4, RZ, 0x3c, !PT ;  /* 0x0000000405051212 */ /* 0x000fca00078e3cff */
[----:B------:R2:W4:Y:S01]  /*223b0*/  @P1 LDG.E.U8 R54, desc[UR34][R4.64] ;  /* 0x0000002204361981 */ /* 0x000522000c1e1100 */
[----:B------:R-:W-:-:S03]  /*223c0*/  PRMT R53, RZ, 0x7610, R53 ;  /* 0x00007610ff357816 */ /* 0x000fc60000000035 */
[----:B---3--:R0:W-:Y:S01]  /*223d0*/  STL [R1+0x37ac], R55 ;  /* 0x0037ac3701007387 */ /* 0x0081e20000100800 */
[----:B--2---:R-:W-:Y:S02]  /*223e0*/  @P1 IMAD.MOV.U32 R4, RZ, RZ, R0 ;  /* 0x000000ffff041224 */ /* 0x004fe400078e0000 */
[----:B----4-:R-:W-:Y:S01]  /*223f0*/  @P1 IMAD.MOV.U32 R5, RZ, RZ, R56 ;  /* 0x000000ffff051224 */ /* 0x010fe200078e0038 */
[----:B0-----:R-:W2:Y:S04]  /*22400*/  LDL R55, [R1+0x1550] ;  /* 0x0015500001377983 */ /* 0x001ea80000100800 */
[----:B------:R-:W3:Y:S04]  /*22410*/  @P1 LDG.E.U8 R53, desc[UR34][R4.64] ;  /* 0x0000002204351981 */ /* 0x000ee8000c1e1100 */
[----:B------:R0:W-:Y:S04]  /*22420*/  STL [R1+0x37b0], R54 ;  /* 0x0037b03601007387 */ /* 0x0001e80000100800 */
[----:B------:R-:W4:Y:S04]  /*22430*/  LDL R4, [R1+0x1554] ;  /* 0x0015540001047983 */ /* 0x000f280000100800 */
[----:B------:R-:W4:Y:S01]  /*22440*/  LDL R5, [R1+0x1558] ;  /* 0x0015580001057983 */ /* 0x000f220000100800 */
[----:B------:R-:W-:-:S02]  /*22450*/  ISETP.GT.AND P0, PT, R2, 0x19, PT ;  /* 0x000000190200780c */ /* 0x000fc40003f04270 */
[----:B------:R-:W-:Y:S01]  /*22460*/  PRMT R52, RZ, 0x7610, R52 ;  /* 0x00007610ff347816 */ /* 0x000fe20000000034 */
[----:B------:R-:W2:Y:S04]  /*22470*/  LDL R56, [R1+0x153c] ;  /* 0x00153c0001387983 */ /* 0x000ea80000100800 */
[----:B------:R-:W2:Y:S04]  /*22480*/  LDL R0, [R1+0x1540] ;  /* 0x0015400001007983 */ /* 0x000ea80000100800 */
[----:B0-----:R-:W2:Y:S04]  /*22490*/  LDL R54, [R1+0x1548] ;  /* 0x0015480001367983 */ /* 0x001ea80000100800 */
[----:B---3--:R0:W-:Y:S01]  /*224a0*/  STL [R1+0x37b4], R53 ;  /* 0x0037b43501007387 */ /* 0x0081e20000100800 */
[----:B------:R-:W-:-:S03]  /*224b0*/  PRMT R51, RZ, 0x7610, R51 ;  /* 0x00007610ff337816 */ /* 0x000fc60000000033 */
[----:B0-----:R-:W3:Y:S01]  /*224c0*/  LDL R53, [R1+0x1544] ;  /* 0x0015440001357983 */ /* 0x001ee20000100800 */
[----:B----4-:R-:W-:-:S04]  /*224d0*/  @P0 LOP3.LUT R5, R5, R4, RZ, 0x3c, !PT ;  /* 0x0000000405050212 */ /* 0x010fc800078e3cff */
[----:B------:R-:W-:-:S04]  /*224e0*/  @P0 LOP3.LUT R4, R5, R4, RZ, 0x3c, !PT ;  /* 0x0000000405040212 */ /* 0x000fc800078e3cff */
[----:B------:R-:W-:-:S05]  /*224f0*/  @P0 LOP3.LUT R5, R5, R4, RZ, 0x3c, !PT ;  /* 0x0000000405050212 */ /* 0x000fca00078e3cff */
[----:B------:R2:W4:Y:S04]  /*22500*/  @P0 LDG.E.U8 R52, desc[UR34][R4.64] ;  /* 0x0000002204340981 */ /* 0x000528000c1e1100 */
[----:B------:R-:W3:Y:S01]  /*22510*/  LDL R5, [R1+0x154c] ;  /* 0x00154c0001057983 */ /* 0x000ee20000100800 */
[----:B--2---:R-:W-:Y:S01]  /*22520*/  @P0 IMAD.MOV.U32 R4, RZ, RZ, R55 ;  /* 0x000000ffff040224 */ /* 0x004fe200078e0037 */
[----:B------:R-:W-:-:S04]  /*22530*/  PRMT R50, RZ, 0x7610, R50 ;  /* 0x00007610ff327816 */ /* 0x000fc80000000032 */
[----:B---3--:R0:W2:Y:S04]  /*22540*/  @P0 LDG.E.U8 R51, desc[UR34][R4.64] ;  /* 0x0000002204330981 */ /* 0x0080a8000c1e1100 */
[----:B----4-:R1:W-:Y:S04]  /*22550*/  STL [R1+0x3828], R52 ;  /* 0x0038283401007387 */ /* 0x0103e80000100800 */
[----:B------:R-:W3:Y:S01]  /*22560*/  LDL R55, [R1+0x1534] ;  /* 0x0015340001377983 */ /* 0x000ee20000100800 */
[----:B------:R-:W-:Y:S01]  /*22570*/  PRMT R49, RZ, 0x7610, R49 ;  /* 0x00007610ff317816 */ /* 0x000fe20000000031 */
[----:B0-----:R-:W-:-:S02]  /*22580*/  @P0 IMAD.MOV.U32 R4, RZ, RZ, R54 ;  /* 0x000000ffff040224 */ /* 0x001fc400078e0036 */
[----:B-1----:R-:W4:Y:S01]  /*22590*/  LDL R52, [R1+0x1538] ;  /* 0x0015380001347983 */ /* 0x002f220000100800 */
[----:B------:R-:W-:-:S05]  /*225a0*/  @P0 IMAD.MOV.U32 R5, RZ, RZ, R53 ;  /* 0x000000ffff050224 */ /* 0x000fca00078e0035 */
[----:B------:R0:W3:Y:S02]  /*225b0*/  @P0 LDG.E.U8 R50, desc[UR34][R4.64] ;  /* 0x0000002204320981 */ /* 0x0000e4000c1e1100 */
[----:B0-----:R-:W-:Y:S02]  /*225c0*/  @P0 IMAD.MOV.U32 R4, RZ, RZ, R0 ;  /* 0x000000ffff040224 */ /* 0x001fe400078e0000 */
[----:B------:R-:W-:-:S05]  /*225d0*/  @P0 IMAD.MOV.U32 R5, RZ, RZ, R56 ;  /* 0x000000ffff050224 */ /* 0x000fca00078e0038 */
[----:B------:R4:W3:Y:S04]  /*225e0*/  @P0 LDG.E.U8 R49, desc[UR34][R4.64] ;  /* 0x0000002204310981 */ /* 0x0008e8000c1e1100 */
[----:B--2---:R0:W-:Y:S04]  /*225f0*/  STL [R1+0x382c], R51 ;  /* 0x00382c3301007387 */ /* 0x0041e80000100800 */
[----:B------:R-:W2:Y:S04]  /*22600*/  LDL R54, [R1+0x152c] ;  /* 0x00152c0001367983 */ /* 0x000ea80000100800 */
[----:B0-----:R-:W2:Y:S01]  /*22610*/  LDL R51, [R1+0x1530] ;  /* 0x0015300001337983 */ /* 0x001ea20000100800 */
[----:B------:R-:W-:Y:S01]  /*22620*/  PRMT R48, RZ, 0x7610, R48 ;  /* 0x00007610ff307816 */ /* 0x000fe20000000030 */
[----:B----4-:R-:W-:-:S02]  /*22630*/  @P0 IMAD.MOV.U32 R4, RZ, RZ, R52 ;  /* 0x000000ffff040224 */ /* 0x010fc400078e0034 */
[----:B---3--:R-:W-:Y:S01]  /*22640*/  @P0 IMAD.MOV.U32 R5, RZ, RZ, R55 ;  /* 0x000000ffff050224 */ /* 0x008fe200078e0037 */
[----:B------:R-:W-:Y:S01]  /*22650*/  PRMT R47, RZ, 0x7610, R47 ;  /* 0x00007610ff2f7816 */ /* 0x000fe2000000002f */
[----:B------:R0:W-:Y:S04]  /*22660*/  STL [R1+0x3830], R50 ;  /* 0x0038303201007387 */ /* 0x0001e80000100800 */
[----:B------:R2:W3:Y:S04]  /*22670*/  @P0 LDG.E.U8 R48, desc[UR34][R4.64] ;  /* 0x0000002204300981 */ /* 0x0004e8000c1e1100 */
[----:B------:R-:W4:Y:S04]  /*22680*/  LDL R56, [R1+0x1528] ;  /* 0x0015280001387983 */ /* 0x000f280000100800 */
[----:B------:R-:W3:Y:S04]  /*22690*/  LDL R53, [R1+0x151c] ;  /* 0x00151c0001357983 */ /* 0x000ee80000100800 */
[----:B------:R-:W3:Y:S04]  /*226a0*/  LDL R0, [R1+0x1520] ;  /* 0x0015200001007983 */ /* 0x000ee80000100800 */
[----:B------:R1:W-:Y:S04]  /*226b0*/  STL [R1+0x3834], R49 ;  /* 0x0038343101007387 */ /* 0x0003e80000100800 */
[----:B------:R-:W3:Y:S04]  /*226c0*/  LDL R52, [R1+0x1514] ;  /* 0x0015140001347983 */ /* 0x000ee80000100800 */
[----:B------:R-:W3:Y:S01]  /*226d0*/  LDL R55, [R1+0x1454] ;  /* 0x0014540001377983 */ /* 0x000ee20000100800 */
[----:B------:R-:W-:-:S02]  /*226e0*/  ISETP.GT.AND P1, PT, R2, 0x1a, PT ;  /* 0x0000001a0200780c */ /* 0x000fc40003f24270 */
[----:B------:R-:W-:Y:S01]  /*226f0*/  PRMT R46, RZ, 0x7610, R46 ;  /* 0x00007610ff2e7816 */ /* 0x000fe2000000002e */
[----:B0-----:R-:W3:Y:S04]  /*22700*/  LDL R50, [R1+0x1450] ;  /* 0x0014500001327983 */ /* 0x001ee80000100800 */
[----:B-1----:R-:W3:Y:S01]  /*22710*/  LDL R49, [R1+0x1518] ;  /* 0x0015180001317983 */ /* 0x002ee20000100800 */
[----:B--2---:R-:W-:-:S03]  /*22720*/  @P0 IMAD.MOV.U32 R5, RZ, RZ, R54 ;  /* 0x000000ffff050224 */ /* 0x004fc600078e0036 */
[----:B------:R-:W2:Y:S01]  /*22730*/  LDL R54, [R1+0x1458] ;  /* 0x0014580001367983 */ /* 0x000ea20000100800 */
[----:B------:R-:W-:-:S03]  /*22740*/  @P0 IMAD.MOV.U32 R4, RZ, RZ, R51 ;  /* 0x000000ffff040224 */ /* 0x000fc600078e0033 */
[----:B------:R-:W2:Y:S04]  /*22750*/  LDL R51, [R1+0x144c] ;  /* 0x00144c0001337983 */ /* 0x000ea80000100800 */
[----:B------:R4:W2:Y:S04]  /*22760*/  @P0 LDG.E.U8 R47, desc[UR34][R4.64] ;  /* 0x00000022042f0981 */ /* 0x0008a8000c1e1100 */
[----:B------:R-:W3:Y:S01]  /*22770*/  LDL R5, [R1+0x1524] ;  /* 0x0015240001057983 */ /* 0x000ee20000100800 */
[----:B----4-:R-:W-:Y:S01]  /*22780*/  @P0 IMAD.MOV.U32 R4, RZ, RZ, R56 ;  /* 0x000000ffff040224 */ /* 0x010fe200078e0038 */
[----:B------:R-:W-:-:S02]  /*22790*/  PRMT R45, RZ, 0x7610, R45 ;  /* 0x00007610ff2d7816 */ /* 0x000fc4000000002d */
[----:B------:R-:W-:Y:S02]  /*227a0*/  ISETP.GT.AND P2, PT, R2, 0x1d, PT ;  /* 0x0000001d0200780c */ /* 0x000fe40003f44270 */
[----:B------:R-:W-:Y:S02]  /*227b0*/  PRMT R44, RZ, 0x7610, R44 ;  /* 0x00007610ff2c7816 */ /* 0x000fe4000000002c */
[----:B------:R-:W-:Y:S02]  /*227c0*/  PRMT R43, RZ, 0x7610, R43 ;  /* 0x00007610ff2b7816 */ /* 0x000fe4000000002b */
[----:B------:R-:W-:Y:S02]  /*227d0*/  PRMT R42, RZ, 0x7610, R42 ;  /* 0x00007610ff2a7816 */ /* 0x000fe4000000002a */
[----:B------:R-:W-:Y:S02]  /*227e0*/  PRMT R41, RZ, 0x7610, R41 ;  /* 0x00007610ff297816 */ /* 0x000fe40000000029 */
[----:B------:R-:W-:Y:S01]  /*227f0*/  PRMT R40, RZ, 0x7610, R40 ;  /* 0x00007610ff287816 */ /* 0x000fe20000000028 */
[----:B------:R-:W4:Y:S04]  /*22800*/  LDL R56, [R1+0x1438] ;  /* 0x0014380001387983 */ /* 0x000f280000100800 */
[----:B---3--:R0:W3:Y:S02]  /*22810*/  @P0 LDG.E.U8 R46, desc[UR34][R4.64] ;  /* 0x00000022042e0981 */ /* 0x0080e4000c1e1100 */
[----:B0-----:R-:W-:-:S02]  /*22820*/  @P0 IMAD.MOV.U32 R4, RZ, RZ, R0 ;  /* 0x000000ffff040224 */ /* 0x001fc400078e0000 */
[----:B------:R-:W-:Y:S01]  /*22830*/  @P0 IMAD.MOV.U32 R5, RZ, RZ, R53 ;  /* 0x000000ffff050224 */ /* 0x000fe200078e0035 */
[----:B------:R-:W4:Y:S04]  /*22840*/  LDL R0, [R1+0x1448] ;  /* 0x0014480001007983 */ /* 0x000f280000100800 */
[----:B------:R-:W3:Y:S04]  /*22850*/  LDL R53, [R1+0x1444] ;  /* 0x0014440001357983 */ /* 0x000ee80000100800 */
[----:B------:R0:W3:Y:S02]  /*22860*/  @P0 LDG.E.U8 R45, desc[UR34][R4.64] ;  /* 0x00000022042d0981 */ /* 0x0000e4000c1e1100 */
[----:B0-----:R-:W-:-:S02]  /*22870*/  @P1 IMAD.MOV.U32 R4, RZ, RZ, R49 ;  /* 0x000000ffff041224 */ /* 0x001fc400078e0031 */
[----:B------:R-:W-:Y:S01]  /*22880*/  @P1 IMAD.MOV.U32 R5, RZ, RZ, R52 ;  /* 0x000000ffff051224 */ /* 0x000fe200078e0034 */
[----:B------:R-:W3:Y:S04]  /*22890*/  LDL R49, [R1+0x1440] ;  /* 0x0014400001317983 */ /* 0x000ee80000100800 */
[----:B------:R-:W3:Y:S04]  /*228a0*/  LDL R52, [R1+0x143c] ;  /* 0x00143c0001347983 */ /* 0x000ee80000100800 */
[----:B------:R2:W3:Y:S02]  /*228b0*/  @P1 LDG.E.U8 R44, desc[UR34][R4.64] ;  /* 0x00000022042c1981 */ /* 0x0004e4000c1e1100 */
[----:B--2---:R-:W-:-:S02]  /*228c0*/  @P2 IMAD.MOV.U32 R4, RZ, RZ, R54 ;  /* 0x000000ffff042224 */ /* 0x004fc400078e0036 */
[----:B------:R-:W-:Y:S01]  /*228d0*/  @P2 IMAD.MOV.U32 R5, RZ, RZ, R55 ;  /* 0x000000ffff052224 */ /* 0x000fe200078e0037 */
[----:B------:R-:W2:Y:S04]  /*228e0*/  LDL R54, [R1+0x1420] ;  /* 0x0014200001367983 */ /* 0x000ea80000100800 */
[----:B------:R-:W2:Y:S04]  /*228f0*/  LDL R55, [R1+0x141c] ;  /* 0x00141c0001377983 */ /* 0x000ea80000100800 */
[----:B------:R0:W2:Y:S02]  /*22900*/  @P2 LDG.E.U8 R43, desc[UR34][R4.64] ;  /* 0x00000022042b2981 */ /* 0x0000a4000c1e1100 */
[----:B0-----:R-:W-:-:S02]  /*22910*/  @P2 IMAD.MOV.U32 R4, RZ, RZ, R50 ;  /* 0x000000ffff042224 */ /* 0x001fc400078e0032 */
[----:B------:R-:W-:Y:S01]  /*22920*/  @P2 IMAD.MOV.U32 R5, RZ, RZ, R51 ;  /* 0x000000ffff052224 */ /* 0x000fe200078e0033 */
[----:B------:R-:W2:Y:S04]  /*22930*/  LDL R50, [R1+0x1430] ;  /* 0x0014300001327983 */ /* 0x000ea80000100800 */
[----:B------:R-:W2:Y:S04]  /*22940*/  LDL R51, [R1+0x142c] ;  /* 0x00142c0001337983 */ /* 0x000ea80000100800 */
[----:B------:R4:W2:Y:S02]  /*22950*/  @P2 LDG.E.U8 R42, desc[UR34][R4.64] ;  /* 0x00000022042a2981 */ /* 0x0008a4000c1e1100 */
[----:B----4-:R-:W-:-:S02]  /*22960*/  @P2 IMAD.MOV.U32 R4, RZ, RZ, R0 ;  /* 0x000000ffff042224 */ /* 0x010fc400078e0000 */
[----:B---3--:R-:W-:Y:S01]  /*22970*/  @P2 IMAD.MOV.U32 R5, RZ, RZ, R53 ;  /* 0x000000ffff052224 */ /* 0x008fe200078e0035 */
[----:B------:R-:W3:Y:S04]  /*22980*/  LDL R0, [R1+0x1428] ;  /* 0x0014280001007983 */ /* 0x000ee80000100800 */
[----:B------:R-:W4:Y:S04]  /*22990*/  LDL R53, [R1+0x1424] ;  /* 0x0014240001357983 */ /* 0x000f280000100800 */
[----:B------:R0:W4:Y:S02]  /*229a0*/  @P2 LDG.E.U8 R41, desc[UR34][R4.64] ;  /* 0x0000002204292981 */ /* 0x000124000c1e1100 */
[----:B0-----:R-:W-:-:S02]  /*229b0*/  @P2 IMAD.MOV.U32 R4, RZ, RZ, R49 ;  /* 0x000000ffff042224 */ /* 0x001fc400078e0031 */
[----:B------:R-:W-:Y:S01]  /*229c0*/  @P2 IMAD.MOV.U32 R5, RZ, RZ, R52 ;  /* 0x000000ffff052224 */ /* 0x000fe200078e0034 */
[----:B------:R-:W-:Y:S01]  /*229d0*/  PRMT R39, RZ, 0x7610, R39 ;  /* 0x00007610ff277816 */ /* 0x000fe20000000027 */
[----:B------:R-:W4:Y:S04]  /*229e0*/  LDL R52, [R1+0x150c] ;  /* 0x00150c0001347983 */ /* 0x000f280000100800 */
[----:B------:R0:W4:Y:S04]  /*229f0*/  @P2 LDG.E.U8 R40, desc[UR34][R4.64] ;  /* 0x0000002204282981 */ /* 0x000128000c1e1100 */
[----:B------:R-:W4:Y:S04]  /*22a00*/  LDL R49, [R1+0x1510] ;  /* 0x0015100001317983 */ /* 0x000f280000100800 */
[----:B------:R-:W2:Y:S01]  /*22a10*/  LDL R5, [R1+0x1434] ;  /* 0x0014340001057983 */ /* 0x000ea20000100800 */
[----:B0-----:R-:W-:Y:S01]  /*22a20*/  @P2 IMAD.MOV.U32 R4, RZ, RZ, R56 ;  /* 0x000000ffff042224 */ /* 0x001fe200078e0038 */
[----:B------:R-:W-:-:S02]  /*22a30*/  PRMT R38, RZ, 0x7610, R38 ;  /* 0x00007610ff267816 */ /* 0x000fc40000000026 */
[----:B------:R-:W-:Y:S02]  /*22a40*/  PRMT R37, RZ, 0x7610, R37 ;  /* 0x00007610ff257816 */ /* 0x000fe40000000025 */
[----:B------:R-:W-:Y:S02]  /*22a50*/  PRMT R36, RZ, 0x7610, R36 ;  /* 0x00007610ff247816 */ /* 0x000fe40000000024 */
[----:B------:R-:W-:Y:S02]  /*22a60*/  PRMT R35, RZ, 0x7610, R35 ;  /* 0x00007610ff237816 */ /* 0x000fe40000000023 */
[----:B------:R-:W-:Y:S02]  /*22a70*/  PRMT R34, RZ, 0x7610, R34 ;  /* 0x00007610ff227816 */ /* 0x000fe40000000022 */
[----:B------:R-:W-:Y:S01]  /*22a80*/  PRMT R33, RZ, 0x7610, R33 ;  /* 0x00007610ff217816 */ /* 0x000fe20000000021 */
[----:B------:R-:W4:Y:S04]  /*22a90*/  LDL R56, [R1+0x14f8] ;  /* 0x0014f80001387983 */ /* 0x000f280000100800 */
[----:B--2---:R0:W2:Y:S02]  /*22aa0*/  @P2 LDG.E.U8 R39, desc[UR34][R4.64] ;  /* 0x0000002204272981 */ /* 0x0040a4000c1e1100 */
[----:B0-----:R-:W-:-:S02]  /*22ab0*/  @P2 IMAD.MOV.U32 R4, RZ, RZ, R50 ;  /* 0x000000ffff042224 */ /* 0x001fc400078e0032 */
[----:B------:R-:W-:Y:S01]  /*22ac0*/  @P2 IMAD.MOV.U32 R5, RZ, RZ, R51 ;  /* 0x000000ffff052224 */ /* 0x000fe200078e0033 */
[----:B------:R-:W2:Y:S04]  /*22ad0*/  LDL R50, [R1+0x1508] ;  /* 0x0015080001327983 */ /* 0x000ea80000100800 */
[----:B------:R-:W2:Y:S04]  /*22ae0*/  LDL R51, [R1+0x1504] ;  /* 0x0015040001337983 */ /* 0x000ea80000100800 */
[----:B------:R3:W2:Y:S02]  /*22af0*/  @P2 LDG.E.U8 R38, desc[UR34][R4.64] ;  /* 0x0000002204262981 */ /* 0x0006a4000c1e1100 */
[----:B---3--:R-:W-:-:S02]  /*22b00*/  @P2 IMAD.MOV.U32 R4, RZ, RZ, R0 ;  /* 0x000000ffff042224 */ /* 0x008fc400078e0000 */
[----:B----4-:R-:W-:Y:S01]  /*22b10*/  @P2 IMAD.MOV.U32 R5, RZ, RZ, R53 ;  /* 0x000000ffff052224 */ /* 0x010fe200078e0035 */
[----:B------:R-:W3:Y:S04]  /*22b20*/  LDL R0, [R1+0x1500] ;  /* 0x0015000001007983 */ /* 0x000ee80000100800 */
[----:B------:R-:W4:Y:S04]  /*22b30*/  LDL R53, [R1+0x14fc] ;  /* 0x0014fc0001357983 */ /* 0x000f280000100800 */
[----:B------:R0:W4:Y:S02]  /*22b40*/  @P2 LDG.E.U8 R37, desc[UR34][R4.64] ;  /* 0x0000002204252981 */ /* 0x000124000c1e1100 */
[----:B0-----:R-:W-:-:S02]  /*22b50*/  @P2 IMAD.MOV.U32 R4, RZ, RZ, R54 ;  /* 0x000000ffff042224 */ /* 0x001fc400078e0036 */
[----:B------:R-:W-:Y:S01]  /*22b60*/  @P2 IMAD.MOV.U32 R5, RZ, RZ, R55 ;  /* 0x000000ffff052224 */ /* 0x000fe200078e0037 */
[----:B------:R-:W4:Y:S04]  /*22b70*/  LDL R54, [R1+0x14e0] ;  /* 0x0014e00001367983 */ /* 0x000f280000100800 */
[----:B------:R-:W4:Y:S04]  /*22b80*/  LDL R55, [R1+0x14dc] ;  /* 0x0014dc0001377983 */ /* 0x000f280000100800 */
[----:B------:R0:W4:Y:S02]  /*22b90*/  @P2 LDG.E.U8 R36, desc[UR34][R4.64] ;  /* 0x0000002204242981 */ /* 0x000124000c1e1100 */
[----:B0-----:R-:W-:-:S02]  /*22ba0*/  @P1 IMAD.MOV.U32 R4, RZ, RZ, R49 ;  /* 0x000000ffff041224 */ /* 0x001fc400078e0031 */
[----:B------:R-:W-:Y:S01]  /*22bb0*/  @P1 IMAD.MOV.U32 R5, RZ, RZ, R52 ;  /* 0x000000ffff051224 */ /* 0x000fe200078e0034 */
[----:B------:R-:W4:Y:S04]  /*22bc0*/  LDL R49, [R1+0x14f0] ;  /* 0x0014f00001317983 */ /* 0x000f280000100800 */
[----:B------:R-:W4:Y:S04]  /*22bd0*/  LDL R52, [R1+0x14ec] ;  /* 0x0014ec0001347983 */ /* 0x000f280000100800 */
[----:B------:R2:W4:Y:S02]  /*22be0*/  @P1 LDG.E.U8 R35, desc[UR34][R4.64] ;  /* 0x0000002204231981 */ /* 0x000524000c1e1100 */
[----:B--2---:R-:W-:-:S02]  /*22bf0*/  @P1 IMAD.MOV.U32 R4, RZ, RZ, R50 ;  /* 0x000000ffff041224 */ /* 0x004fc400078e0032 */
        /* <DEDUP_REMOVED lines=8> */
[----:B------:R0:W4:Y:S04]  /*22c80*/  @P1 LDG.E.U8 R33, desc[UR34][R4.64] ;  /* 0x0000002204211981 */ /* 0x000128000c1e1100 */
[----:B------:R-:W2:Y:S01]  /*22c90*/  LDL R5, [R1+0x14f4] ;  /* 0x0014f40001057983 */ /* 0x000ea20000100800 */
[----:B------:R-:W-:Y:S01]  /*22ca0*/  PRMT R32, RZ, 0x7610, R32 ;  /* 0x00007610ff207816 */ /* 0x000fe20000000020 */
[----:B0-----:R-:W-:Y:S01]  /*22cb0*/  @P1 IMAD.MOV.U32 R4, RZ, RZ, R56 ;  /* 0x000000ffff041224 */ /* 0x001fe200078e0038 */
[----:B------:R-:W-:-:S02]  /*22cc0*/  PRMT R31, RZ, 0x7610, R31 ;  /* 0x00007610ff1f7816 */ /* 0x000fc4000000001f */
[----:B------:R-:W-:Y:S02]  /*22cd0*/  ISETP.GT.AND P0, PT, R2, 0x1b, PT ;  /* 0x0000001b0200780c */ /* 0x000fe40003f04270 */
[----:B------:R-:W-:Y:S02]  /*22ce0*/  PRMT R30, RZ, 0x7610, R30 ;  /* 0x00007610ff1e7816 */ /* 0x000fe4000000001e */
[----:B------:R-:W-:Y:S02]  /*22cf0*/  PRMT R29, RZ, 0x7610, R29 ;  /* 0x00007610ff1d7816 */ /* 0x000fe4000000001d */
[----:B------:R-:W-:Y:S01]  /*22d00*/  PRMT R28, RZ, 0x7610, R28 ;  /* 0x00007610ff1c7816 */ /* 0x000fe2000000001c */
[----:B--2---:R0:W2:Y:S02]  /*22d10*/  @P1 LDG.E.U8 R32, desc[UR34][R4.64] ;  /* 0x0000002204201981 */ /* 0x0040a4000c1e1100 */
[----:B0-----:R-:W-:Y:S02]  /*22d20*/  @P1 IMAD.MOV.U32 R4, RZ, RZ, R49 ;  /* 0x000000ffff041224 */ /* 0x001fe400078e0031 */
        /* <DEDUP_REMOVED lines=9> */
[----:B0-----:R-:W-:-:S02]  /*22dc0*/  @P1 IMAD.MOV.U32 R4, RZ, RZ, R54 ;  /* 0x000000ffff041224 */ /* 0x001fc400078e0036 */
[----:B------:R-:W-:Y:S01]  /*22dd0*/  @P1 IMAD.MOV.U32 R5, RZ, RZ, R55 ;  /* 0x000000ffff051224 */ /* 0x000fe200078e0037 */
[----:B------:R-:W2:Y:S04]  /*22de0*/  LDL R54, [R1+0x14bc] ;  /* 0x0014bc0001367983 */ /* 0x000ea80000100800 */
[----:B------:R3:W2:Y:S02]  /*22df0*/  @P1 LDG.E.U8 R29, desc[UR34][R4.64] ;  /* 0x00000022041d1981 */ /* 0x0006a4000c1e1100 */
[----:B---3--:R-:W-:Y:S02]  /*22e00*/  @P0 IMAD.MOV.U32 R4, RZ, RZ, R0 ;  /* 0x000000ffff040224 */ /* 0x008fe400078e0000 */
[----:B----4-:R-:W-:Y:S01]  /*22e10*/  @P0 IMAD.MOV.U32 R5, RZ, RZ, R53 ;  /* 0x000000ffff050224 */ /* 0x010fe200078e0035 */
[----:B------:R-:W3:Y:S04]  /*22e20*/  LDL R0, [R1+0x14c0] ;  /* 0x0014c00001007983 */ /* 0x000ee80000100800 */
[----:B------:R2:W4:Y:S01]  /*22e30*/  @P0 LDG.E.U8 R28, desc[UR34][R4.64] ;  /* 0x00000022041c0981 */ /* 0x000522000c1e1100 */
[----:B------:R-:W-:-:S02]  /*22e40*/  PRMT R27, RZ, 0x7610, R27 ;  /* 0x00007610ff1b7816 */ /* 0x000fc4000000001b */
[----:B------:R-:W-:Y:S02]  /*22e50*/  PRMT R26, RZ, 0x7610, R26 ;  /* 0x00007610ff1a7816 */ /* 0x000fe4000000001a */
[----:B------:R-:W-:Y:S01]  /*22e60*/  PRMT R25, RZ, 0x7610, R25 ;  /* 0x00007610ff197816 */ /* 0x000fe20000000019 */
[----:B--2---:R-:W-:Y:S02]  /*22e70*/  @P0 IMAD.MOV.U32 R4, RZ, RZ, R49 ;  /* 0x000000ffff040224 */ /* 0x004fe400078e0031 */
[----:B------:R-:W-:-:S05]  /*22e80*/  @P0 IMAD.MOV.U32 R5, RZ, RZ, R52 ;  /* 0x000000ffff050224 */ /* 0x000fca00078e0034 */
[----:B------:R0:W2:Y:S02]  /*22e90*/  @P0 LDG.E.U8 R27, desc[UR34][R4.64] ;  /* 0x00000022041b0981 */ /* 0x0000a4000c1e1100 */
[----:B0-----:R-:W-:Y:S02]  /*22ea0*/  @P0 IMAD.MOV.U32 R4, RZ, RZ, R50 ;  /* 0x000000ffff040224 */ /* 0x001fe400078e0032 */
[----:B------:R-:W-:-:S05]  /*22eb0*/  @P0 IMAD.MOV.U32 R5, RZ, RZ, R51 ;  /* 0x000000ffff050224 */ /* 0x000fca00078e0033 */
[----:B------:R3:W2:Y:S04]  /*22ec0*/  @P0 LDG.E.U8 R26, desc[UR34][R4.64] ;  /* 0x00000022041a0981 */ /* 0x0006a8000c1e1100 */
[----:B----4-:R0:W-:Y:S04]  /*22ed0*/  STL [R1+0x37b8], R28 ;  /* 0x0037b81c01007387 */ /* 0x0101e80000100800 */
[----:B------:R-:W4:Y:S04]  /*22ee0*/  LDL R53, [R1+0x14b4] ;  /* 0x0014b40001357983 */ /* 0x000f280000100800 */
[----:B------:R-:W4:Y:S01]  /*22ef0*/  LDL R49, [R1+0x14b8] ;  /* 0x0014b80001317983 */ /* 0x000f220000100800 */
[----:B---3--:R-:W-:-:S02]  /*22f00*/  @P0 IMAD.MOV.U32 R4, RZ, RZ, R0 ;  /* 0x000000ffff040224 */ /* 0x008fc400078e0000 */
[----:B------:R-:W-:-:S05]  /*22f10*/  @P0 IMAD.MOV.U32 R5, RZ, RZ, R54 ;  /* 0x000000ffff050224 */ /* 0x000fca00078e0036 */
[----:B------:R4:W3:Y:S01]  /*22f20*/  @P0 LDG.E.U8 R25, desc[UR34][R4.64] ;  /* 0x0000002204190981 */ /* 0x0008e2000c1e1100 */
[----:B------:R-:W-:-:S03]  /*22f30*/  PRMT R24, RZ, 0x7610, R24 ;  /* 0x00007610ff187816 */ /* 0x000fc60000000018 */
[----:B--2---:R1:W-:Y:S04]  /*22f40*/  STL [R1+0x37bc], R27 ;  /* 0x0037bc1b01007387 */ /* 0x0043e80000100800 */
[----:B------:R-:W2:Y:S04]  /*22f50*/  LDL R52, [R1+0x1414] ;  /* 0x0014140001347983 */ /* 0x000ea80000100800 */
[----:B------:R-:W2:Y:S04]  /*22f60*/  LDL R51, [R1+0x1418] ;  /* 0x0014180001337983 */ /* 0x000ea80000100800 */
[----:B0-----:R-:W2:Y:S04]  /*22f70*/  LDL R28, [R1+0x1410] ;  /* 0x00141000011c7983 */ /* 0x001ea80000100800 */
[----:B------:R-:W2:Y:S04]  /*22f80*/  LDL R50, [R1+0x140c] ;  /* 0x00140c0001327983 */ /* 0x000ea80000100800 */
[----:B------:R0:W-:Y:S04]  /*22f90*/  STL [R1+0x37c0], R26 ;  /* 0x0037c01a01007387 */ /* 0x0001e80000100800 */
[----:B-1----:R-:W2:Y:S04]  /*22fa0*/  LDL R27, [R1+0x1404] ;  /* 0x00140400011b7983 */ /* 0x002ea80000100800 */
[----:B------:R-:W2:Y:S01]  /*22fb0*/  LDL R0, [R1+0x1408] ;  /* 0x0014080001007983 */ /* 0x000ea20000100800 */
[----:B----4-:R-:W-:-:S02]  /*22fc0*/  @P0 IMAD.MOV.U32 R5, RZ, RZ, R53 ;  /* 0x000000ffff050224 */ /* 0x010fc400078e0035 */
[----:B------:R-:W-:-:S05]  /*22fd0*/  @P0 IMAD.MOV.U32 R4, RZ, RZ, R49 ;  /* 0x000000ffff040224 */ /* 0x000fca00078e0031 */
[----:B------:R2:W4:Y:S04]  /*22fe0*/  @P0 LDG.E.U8 R24, desc[UR34][R4.64] ;  /* 0x0000002204180981 */ /* 0x000528000c1e1100 */
[----:B---3--:R1:W-:Y:S04]  /*22ff0*/  STL [R1+0x37c4], R25 ;  /* 0x0037c41901007387 */ /* 0x0083e80000100800 */
[----:B------:R-:W3:Y:S04]  /*23000*/  LDL R49, [R1+0x13fc] ;  /* 0x0013fc0001317983 */ /* 0x000ee80000100800 */
[----:B0-----:R-:W3:Y:S01]  /*23010*/  LDL R26, [R1+0x1400] ;  /* 0x00140000011a7983 */ /* 0x001ee20000100800 */
[----:B------:R-:W-:-:S02]  /*23020*/  ISETP.GT.AND P1, PT, R2, 0x1e, PT ;  /* 0x0000001e0200780c */ /* 0x000fc40003f24270 */
[----:B------:R-:W-:Y:S02]  /*23030*/  PRMT R23, RZ, 0x7610, R23 ;  /* 0x00007610ff177816 */ /* 0x000fe40000000017 */
[----:B------:R-:W-:Y:S02]  /*23040*/  PRMT R22, RZ, 0x7610, R22 ;  /* 0x00007610ff167816 */ /* 0x000fe40000000016 */
[----:B------:R-:W-:-:S07]  /*23050*/  PRMT R21, RZ, 0x7610, R21 ;  /* 0x00007610ff157816 */ /* 0x000fce0000000015 */
[----:B--2---:R-:W-:Y:S02]  /*23060*/  @P1 IMAD.MOV.U32 R5, RZ, RZ, R52 ;  /* 0x000000ffff051224 */ /* 0x004fe400078e0034 */
[----:B------:R-:W-:-:S05]  /*23070*/  @P1 IMAD.MOV.U32 R4, RZ, RZ, R51 ;  /* 0x000000ffff041224 */ /* 0x000fca00078e0033 */
[----:B------:R0:W2:Y:S02]  /*23080*/  @P1 LDG.E.U8 R23, desc[UR34][R4.64] ;  /* 0x0000002204171981 */ /* 0x0000a4000c1e1100 */
[----:B0-----:R-:W-:Y:S02]  /*23090*/  @P1 IMAD.MOV.U32 R4, RZ, RZ, R28 ;  /* 0x000000ffff041224 */ /* 0x001fe400078e001c */
[----:B------:R-:W-:-:S05]  /*230a0*/  @P1 IMAD.MOV.U32 R5, RZ, RZ, R50 ;  /* 0x000000ffff051224 */ /* 0x000fca00078e0032 */
[----:B------:R0:W2:Y:S02]  /*230b0*/  @P1 LDG.E.U8 R22, desc[UR34][R4.64] ;  /* 0x0000002204161981 */ /* 0x0000a4000c1e1100 */
[----:B0-----:R-:W-:Y:S02]  /*230c0*/  @P1 IMAD.MOV.U32 R4, RZ, RZ, R0 ;  /* 0x000000ffff041224 */ /* 0x001fe400078e0000 */
[----:B------:R-:W-:-:S05]  /*230d0*/  @P1 IMAD.MOV.U32 R5, RZ, RZ, R27 ;  /* 0x000000ffff051224 */ /* 0x000fca00078e001b */
[----:B------:R3:W2:Y:S04]  /*230e0*/  @P1 LDG.E.U8 R21, desc[UR34][R4.64] ;  /* 0x0000002204151981 */ /* 0x0006a8000c1e1100 */
[----:B----4-:R0:W-:Y:S04]  /*230f0*/  STL [R1+0x37c8], R24 ;  /* 0x0037c81801007387 */ /* 0x0101e80000100800 */
[----:B------:R-:W4:Y:S04]  /*23100*/  LDL R28, [R1+0x13f4] ;  /* 0x0013f400011c7983 */ /* 0x000f280000100800 */
[----:B-1----:R-:W2:Y:S04]  /*23110*/  LDL R25, [R1+0x13f8] ;  /* 0x0013f80001197983 */ /* 0x002ea80000100800 */
[----:B------:R-:W2:Y:S04]  /*23120*/  LDL R52, [R1+0x13ec] ;  /* 0x0013ec0001347983 */ /* 0x000ea80000100800 */
[----:B------:R-:W2:Y:S04]  /*23130*/  LDL R51, [R1+0x13f0] ;  /* 0x0013f00001337983 */ /* 0x000ea80000100800 */
[----:B------:R-:W2:Y:S04]  /*23140*/  LDL R27, [R1+0x13e4] ;  /* 0x0013e400011b7983 */ /* 0x000ea80000100800 */
[----:B------:R-:W2:Y:S01]  /*23150*/  LDL R0, [R1+0x13e8] ;  /* 0x0013e80001007983 */ /* 0x000ea20000100800 */
[----:B---3--:R-:W-:-:S03]  /*23160*/  @P1 IMAD.MOV.U32 R5, RZ, RZ, R49 ;  /* 0x000000ffff051224 */ /* 0x008fc600078e0031 */
[----:B------:R-:W3:Y:S04]  /*23170*/  LDL R50, [R1+0x13dc] ;  /* 0x0013dc0001327983 */ /* 0x000ee80000100800 */
[----:B------:R-:W3:Y:S01]  /*23180*/  LDL R49, [R1+0x13e0] ;  /* 0x0013e00001317983 */ /* 0x000ee20000100800 */
[----:B------:R-:W-:-:S03]  /*23190*/  @P1 IMAD.MOV.U32 R4, RZ, RZ, R26 ;  /* 0x000000ffff041224 */ /* 0x000fc600078e001a */
[----:B0-----:R-:W3:Y:S04]  /*231a0*/  LDL R24, [R1+0x14b0] ;  /* 0x0014b00001187983 */ /* 0x001ee80000100800 */
[----:B------:R-:W3:Y:S01]  /*231b0*/  LDL R26, [R1+0x14ac] ;  /* 0x0014ac00011a7983 */ /* 0x000ee20000100800 */
[----:B------:R-:W-:Y:S02]  /*231c0*/  PRMT R20, RZ, 0x7610, R20 ;  /* 0x00007610ff147816 */ /* 0x000fe40000000014 */
[----:B------:R-:W-:-:S04]  /*231d0*/  PRMT R19, RZ, 0x7610, R19 ;  /* 0x00007610ff137816 */ /* 0x000fc80000000013 */
[----:B------:R4:W3:Y:S01]  /*231e0*/  @P1 LDG.E.U8 R20, desc[UR34][R4.64] ;  /* 0x0000002204141981 */ /* 0x0008e2000c1e1100 */
[----:B------:R-:W-:Y:S02]  /*231f0*/  PRMT R18, RZ, 0x7610, R18 ;  /* 0x00007610ff127816 */ /* 0x000fe40000000012 */
[----:B------:R-:W-:Y:S02]  /*23200*/  PRMT R17, RZ, 0x7610, R17 ;  /* 0x00007610ff117816 */ /* 0x000fe40000000011 */
[----:B------:R-:W-:Y:S02]  /*23210*/  PRMT R16, RZ, 0x7610, R16 ;  /* 0x00007610ff107816 */ /* 0x000fe40000000010 */
[----:B------:R-:W-:Y:S01]  /*23220*/  PRMT R15, RZ, 0x7610, R15 ;  /* 0x00007610ff0f7816 */ /* 0x000fe2000000000f */
[----:B----4-:R-:W-:Y:S02]  /*23230*/  @P1 IMAD.MOV.U32 R5, RZ, RZ, R28 ;  /* 0x000000ffff051224 */ /* 0x010fe400078e001c */
[----:B--2---:R-:W-:Y:S01]  /*23240*/  @P1 IMAD.MOV.U32 R4, RZ, RZ, R25 ;  /* 0x000000ffff041224 */ /* 0x004fe200078e0019 */
[----:B------:R-:W2:Y:S04]  /*23250*/  LDL R28, [R1+0x14a4] ;  /* 0x0014a400011c7983 */ /* 0x000ea80000100800 */
[----:B------:R-:W4:Y:S04]  /*23260*/  LDL R25, [R1+0x14a8] ;  /* 0x0014a80001197983 */ /* 0x000f280000100800 */
[----:B------:R0:W2:Y:S02]  /*23270*/  @P1 LDG.E.U8 R19, desc[UR34][R4.64] ;  /* 0x0000002204131981 */ /* 0x0000a4000c1e1100 */
[----:B0-----:R-:W-:-:S02]  /*23280*/  @P1 IMAD.MOV.U32 R4, RZ, RZ, R51 ;  /* 0x000000ffff041224 */ /* 0x001fc400078e0033 */
[----:B------:R-:W-:-:S05]  /*23290*/  @P1 IMAD.MOV.U32 R5, RZ, RZ, R52 ;  /* 0x000000ffff051224 */ /* 0x000fca00078e0034 */
[----:B------:R0:W2:Y:S02]  /*232a0*/  @P1 LDG.E.U8 R18, desc[UR34][R4.64] ;  /* 0x0000002204121981 */ /* 0x0000a4000c1e1100 */
[----:B0-----:R-:W-:Y:S02]  /*232b0*/  @P1 IMAD.MOV.U32 R4, RZ, RZ, R0 ;  /* 0x000000ffff041224 */ /* 0x001fe400078e0000 */
[----:B------:R-:W-:Y:S01]  /*232c0*/  @P1 IMAD.MOV.U32 R5, RZ, RZ, R27 ;  /* 0x000000ffff051224 */ /* 0x000fe200078e001b */
[----:B------:R-:W2:Y:S04]  /*232d0*/  LDL R0, [R1+0x14a0] ;  /* 0x0014a00001007983 */ /* 0x000ea80000100800 */
[----:B------:R-:W2:Y:S04]  /*232e0*/  LDL R27, [R1+0x149c] ;  /* 0x00149c00011b7983 */ /* 0x000ea80000100800 */
[----:B------:R3:W2:Y:S02]  /*232f0*/  @P1 LDG.E.U8 R17, desc[UR34][R4.64] ;  /* 0x0000002204111981 */ /* 0x0006a4000c1e1100 */
[----:B---3--:R-:W-:-:S02]  /*23300*/  @P1 IMAD.MOV.U32 R4, RZ, RZ, R49 ;  /* 0x000000ffff041224 */ /* 0x008fc400078e0031 */
[----:B------:R-:W-:-:S05]  /*23310*/  @P1 IMAD.MOV.U32 R5, RZ, RZ, R50 ;  /* 0x000000ffff051224 */ /* 0x000fca00078e0032 */
[----:B------:R0:W3:Y:S02]  /*23320*/  @P1 LDG.E.U8 R16, desc[UR34][R4.64] ;  /* 0x0000002204101981 */ /* 0x0000e4000c1e1100 */
[----:B0-----:R-:W-:Y:S02]  /*23330*/  @P0 IMAD.MOV.U32 R4, RZ, RZ, R24 ;  /* 0x000000ffff040224 */ /* 0x001fe400078e0018 */
[----:B------:R-:W-:Y:S01]  /*23340*/  @P0 IMAD.MOV.U32 R5, RZ, RZ, R26 ;  /* 0x000000ffff050224 */ /* 0x000fe200078e001a */
[----:B------:R-:W3:Y:S04]  /*23350*/  LDL R24, [R1+0x13d8] ;  /* 0x0013d80001187983 */ /* 0x000ee80000100800 */
[----:B------:R-:W3:Y:S04]  /*23360*/  LDL R26, [R1+0x13d4] ;  /* 0x0013d400011a7983 */ /* 0x000ee80000100800 */
[----:B------:R4:W2:Y:S02]  /*23370*/  @P0 LDG.E.U8 R15, desc[UR34][R4.64] ;  /* 0x00000022040f0981 */ /* 0x0008a4000c1e1100 */
[----:B----4-:R-:W-:-:S02]  /*23380*/  @P0 IMAD.MOV.U32 R4, RZ, RZ, R25 ;  /* 0x000000ffff040224 */ /* 0x010fc400078e0019 */
[----:B--2---:R0:W-:Y:S04]  /*23390*/  STL [R1+0x37cc], R15 ;  /* 0x0037cc0f01007387 */ /* 0x0041e80000100800 */
[----:B------:R-:W2:Y:S04]  /*233a0*/  LDL R25, [R1+0x13cc] ;  /* 0x0013cc0001197983 */ /* 0x000ea80000100800 */
[----:B0-----:R-:W4:Y:S01]  /*233b0*/  LDL R15, [R1+0x13d0] ;  /* 0x0013d000010f7983 */ /* 0x001f220000100800 */
[----:B------:R-:W-:Y:S01]  /*233c0*/  PRMT R14, RZ, 0x7610, R14 ;  /* 0x00007610ff0e7816 */ /* 0x000fe2000000000e */
[----:B------:R-:W-:Y:S01]  /*233d0*/  @P0 IMAD.MOV.U32 R5, RZ, RZ, R28 ;  /* 0x000000ffff050224 */ /* 0x000fe200078e001c */
[----:B------:R-:W-:-:S04]  /*233e0*/  ISETP.GT.AND P1, PT, R2, 0x1f, PT ;  /* 0x0000001f0200780c */ /* 0x000fc80003f24270 */
[----:B------:R0:W4:Y:S01]  /*233f0*/  @P0 LDG.E.U8 R14, desc[UR34][R4.64] ;  /* 0x00000022040e0981 */ /* 0x000122000c1e1100 */
[----:B------:R-:W-:Y:S02]  /*23400*/  PRMT R13, RZ, 0x7610, R13 ;  /* 0x00007610ff0d7816 */ /* 0x000fe4000000000d */
[----:B------:R-:W-:Y:S01]  /*23410*/  PRMT R12, RZ, 0x7610, R12 ;  /* 0x00007610ff0c7816 */ /* 0x000fe2000000000c */
[----:B0-----:R-:W-:Y:S02]  /*23420*/  @P0 IMAD.MOV.U32 R4, RZ, RZ, R0 ;  /* 0x000000ffff040224 */ /* 0x001fe400078e0000 */
[----:B------:R-:W-:-:S05]  /*23430*/  @P0 IMAD.MOV.U32 R5, RZ, RZ, R27 ;  /* 0x000000ffff050224 */ /* 0x000fca00078e001b */
[----:B------:R3:W4:Y:S02]  /*23440*/  @P0 LDG.E.U8 R13, desc[UR34][R4.64] ;  /* 0x00000022040d0981 */ /* 0x000724000c1e1100 */
[----:B---3--:R-:W-:Y:S02]  /*23450*/  @P1 IMAD.MOV.U32 R4, RZ, RZ, R24 ;  /* 0x000000ffff041224 */ /* 0x008fe400078e0018 */
[----:B------:R-:W-:-:S05]  /*23460*/  @P1 IMAD.MOV.U32 R5, RZ, RZ, R26 ;  /* 0x000000ffff051224 */ /* 0x000fca00078e001a */
[----:B------:R2:W3:Y:S01]  /*23470*/  @P1 LDG.E.U8 R12, desc[UR34][R4.64] ;  /* 0x00000022040c1981 */ /* 0x0004e2000c1e1100 */
[----:B------:R-:W-:Y:S01]  /*23480*/  PRMT R11, RZ, 0x7610, R11 ;  /* 0x00007610ff0b7816 */ /* 0x000fe2000000000b */
[----:B--2---:R-:W-:Y:S02]  /*23490*/  @P1 IMAD.MOV.U32 R5, RZ, RZ, R25 ;  /* 0x000000ffff051224 */ /* 0x004fe400078e0019 */
[----:B----4-:R-:W-:-:S05]  /*234a0*/  @P1 IMAD.MOV.U32 R4, RZ, RZ, R15 ;  /* 0x000000ffff041224 */ /* 0x010fca00078e000f */
[----:B------:R-:W2:Y:S04]  /*234b0*/  @P1 LDG.E.U8 R11, desc[UR34][R4.64] ;  /* 0x00000022040b1981 */ /* 0x000ea8000c1e1100 */
[----:B------:R0:W-:Y:S04]  /*234c0*/  STL [R1+0x37d0], R14 ;  /* 0x0037d00e01007387 */ /* 0x0001e80000100800 */
[----:B------:R-:W4:Y:S04]  /*234d0*/  LDL R0, [R1+0x13c8] ;  /* 0x0013c80001007983 */ /* 0x000f280000100800 */
[----:B------:R-:W4:Y:S04]  /*234e0*/  LDL R28, [R1+0x13c4] ;  /* 0x0013c400011c7983 */ /* 0x000f280000100800 */
[----:B------:R-:W-:Y:S04]  /*234f0*/  STL [R1+0x37d4], R13 ;  /* 0x0037d40d01007387 */ /* 0x000fe80000100800 */
[----:B------:R-:W4:Y:S04]  /*23500*/  LDL R27, [R1+0x13bc] ;  /* 0x0013bc00011b7983 */ /* 0x000f280000100800 */
[----:B------:R-:W4:Y:S04]  /*23510*/  LDL R26, [R1+0x13c0] ;  /* 0x0013c000011a7983 */ /* 0x000f280000100800 */
[----:B------:R-:W4:Y:S04]  /*23520*/  LDL R24, [R1+0x13b8] ;  /* 0x0013b80001187983 */ /* 0x000f280000100800 */
[----:B---3--:R1:W-:Y:S04]  /*23530*/  STL [R1+0x37d8], R12 ;  /* 0x0037d80c01007387 */ /* 0x0083e80000100800 */
[----:B------:R-:W3:Y:S04]  /*23540*/  LDL R25, [R1+0x13b4] ;  /* 0x0013b40001197983 */ /* 0x000ee80000100800 */
[----:B------:R-:W3:Y:S04]  /*23550*/  LDL R15, [R1+0x13ac] ;  /* 0x0013ac00010f7983 */ /* 0x000ee80000100800 */
[----:B0-----:R-:W3:Y:S04]  /*23560*/  LDL R14, [R1+0x13b0] ;  /* 0x0013b000010e7983 */ /* 0x001ee80000100800 */
[----:B-1----:R-:W3:Y:S04]  /*23570*/  LDL R12, [R1+0x13a8] ;  /* 0x0013a800010c7983 */ /* 0x002ee80000100800 */
[----:B--2---:R0:W-:Y:S04]  /*23580*/  STL [R1+0x37dc], R11 ;  /* 0x0037dc0b01007387 */ /* 0x0041e80000100800 */
[----:B------:R-:W2:Y:S01]  /*23590*/  LDL R13, [R1+0x13a4] ;  /* 0x0013a400010d7983 */ /* 0x000ea20000100800 */
[----:B----4-:R-:W-:-:S03]  /*235a0*/  @P1 IMAD.MOV.U32 R4, RZ, RZ, R0 ;  /* 0x000000ffff041224 */ /* 0x010fc600078e0000 */
[----:B------:R-:W4:Y:S01]  /*235b0*/  LDL R0, [R1+0x13a0] ;  /* 0x0013a00001007983 */ /* 0x000f220000100800 */
[----:B------:R-:W-:Y:S01]  /*235c0*/  PRMT R10, RZ, 0x7610, R10 ;  /* 0x00007610ff0a7816 */ /* 0x000fe2000000000a */
[----:B------:R-:W-:Y:S02]  /*235d0*/  @P1 IMAD.MOV.U32 R5, RZ, RZ, R28 ;  /* 0x000000ffff051224 */ /* 0x000fe400078e001c */
[----:B0-----:R-:W4:Y:S04]  /*235e0*/  LDL R11, [R1+0x139c] ;  /* 0x00139c00010b7983 */ /* 0x001f280000100800 */
[----:B------:R0:W4:Y:S01]  /*235f0*/  @P1 LDG.E.U8 R10, desc[UR34][R4.64] ;  /* 0x00000022040a1981 */ /* 0x000122000c1e1100 */
[----:B------:R-:W-:Y:S02]  /*23600*/  PRMT R9, RZ, 0x7610, R9 ;  /* 0x00007610ff097816 */ /* 0x000fe40000000009 */
[----:B------:R-:W-:Y:S01]  /*23610*/  PRMT R8, RZ, 0x7610, R8 ;  /* 0x00007610ff087816 */ /* 0x000fe20000000008 */
[----:B0-----:R-:W-:-:S02]  /*23620*/  @P1 IMAD.MOV.U32 R4, RZ, RZ, R26 ;  /* 0x000000ffff041224 */ /* 0x001fc400078e001a */
[----:B------:R-:W-:-:S05]  /*23630*/  @P1 IMAD.MOV.U32 R5, RZ, RZ, R27 ;  /* 0x000000ffff051224 */ /* 0x000fca00078e001b */
[----:B------:R0:W4:Y:S01]  /*23640*/  @P1 LDG.E.U8 R9, desc[UR34][R4.64] ;  /* 0x0000002204091981 */ /* 0x000122000c1e1100 */
[----:B------:R-:W-:Y:S01]  /*23650*/  PRMT R7, RZ, 0x7610, R7 ;  /* 0x00007610ff077816 */ /* 0x000fe20000000007 */
[----:B0-----:R-:W-:Y:S02]  /*23660*/  @P1 IMAD.MOV.U32 R4, RZ, RZ, R24 ;  /* 0x000000ffff041224 */ /* 0x001fe400078e0018 */
[----:B---3--:R-:W-:-:S05]  /*23670*/  @P1 IMAD.MOV.U32 R5, RZ, RZ, R25 ;  /* 0x000000ffff051224 */ /* 0x008fca00078e0019 */
[----:B------:R0:W3:Y:S01]  /*23680*/  @P1 LDG.E.U8 R8, desc[UR34][R4.64] ;  /* 0x0000002204081981 */ /* 0x0000e2000c1e1100 */
[----:B------:R-:W-:Y:S01]  /*23690*/  PRMT R6, RZ, 0x7610, R6 ;  /* 0x00007610ff067816 */ /* 0x000fe20000000006 */
[----:B0-----:R-:W-:Y:S02]  /*236a0*/  @P1 IMAD.MOV.U32 R4, RZ, RZ, R14 ;  /* 0x000000ffff041224 */ /* 0x001fe400078e000e */
[----:B------:R-:W-:-:S05]  /*236b0*/  @P1 IMAD.MOV.U32 R5, RZ, RZ, R15 ;  /* 0x000000ffff051224 */ /* 0x000fca00078e000f */
[----:B------:R0:W3:Y:S02]  /*236c0*/  @P1 LDG.E.U8 R7, desc[UR34][R4.64] ;  /* 0x0000002204071981 */ /* 0x0000e4000c1e1100 */
[----:B0-----:R-:W-:Y:S02]  /*236d0*/  @P1 IMAD.MOV.U32 R4, RZ, RZ, R12 ;  /* 0x000000ffff041224 */ /* 0x001fe400078e000c */
[----:B--2---:R-:W-:-:S05]  /*236e0*/  @P1 IMAD.MOV.U32 R5, RZ, RZ, R13 ;  /* 0x000000ffff051224 */ /* 0x004fca00078e000d */
[----:B------:R4:W2:Y:S01]  /*236f0*/  @P1 LDG.E.U8 R6, desc[UR34][R4.64] ;  /* 0x0000002204061981 */ /* 0x0008a2000c1e1100 */
[----:B------:R-:W-:Y:S01]  /*23700*/  PRMT R3, RZ, 0x7610, R3 ;  /* 0x00007610ff037816 */ /* 0x000fe20000000003 */
[----:B----4-:R-:W-:Y:S02]  /*23710*/  @P1 IMAD.MOV.U32 R4, RZ, RZ, R0 ;  /* 0x000000ffff041224 */ /* 0x010fe400078e0000 */
[----:B------:R-:W-:-:S05]  /*23720*/  @P1 IMAD.MOV.U32 R5, RZ, RZ, R11 ;  /* 0x000000ffff051224 */ /* 0x000fca00078e000b */
[----:B------:R-:W4:Y:S04]  /*23730*/  @P1 LDG.E.U8 R3, desc[UR34][R4.64] ;  /* 0x0000002204031981 */ /* 0x000f28000c1e1100 */
[----:B------:R-:W-:Y:S01]  /*23740*/  STL [R1+0x37e0], R10 ;  /* 0x0037e00a01007387 */ /* 0x000fe20000100800 */
[----:B------:R-:W0:Y:S03]  /*23750*/  S2R R13, SR_TID.X ;  /* 0x00000000000d7919 */ /* 0x000e260000002100 */
[----:B------:R-:W-:Y:S01]  /*23760*/  STL [R1+0x37e4], R9 ;  /* 0x0037e40901007387 */ /* 0x000fe20000100800 */
[----:B------:R-:W-:Y:S06]  /*23770*/  BAR.SYNC.DEFER_BLOCKING 0x0 ;  /* 0x0000000000007b1d */ /* 0x000fec0000010000 */
[----:B---3--:R-:W-:Y:S04]  /*23780*/  STL [R1+0x37e8], R8 ;  /* 0x0037e80801007387 */ /* 0x008fe80000100800 */
[----:B------:R-:W-:Y:S04]  /*23790*/  STL [R1+0x37ec], R7 ;  /* 0x0037ec0701007387 */ /* 0x000fe80000100800 */
[----:B--2---:R1:W-:Y:S04]  /*237a0*/  STL [R1+0x37f0], R6 ;  /* 0x0037f00601007387 */ /* 0x0043e80000100800 */
[----:B-1----:R-:W2:Y:S04]  /*237b0*/  LDL.LU R6, [R1+0x1350] ;  /* 0x0013500001067983 */ /* 0x002ea80000300800 */
[----:B------:R-:W3:Y:S04]  /*237c0*/  LDL.LU R7, [R1+0x134c] ;  /* 0x00134c0001077983 */ /* 0x000ee80000300800 */
        /* <DEDUP_REMOVED lines=20> */
[----:B----4-:R-:W-:Y:S04]  /*23910*/  STL [R1+0x37f4], R3 ;  /* 0x0037f40301007387 */ /* 0x010fe80000100800 */
        /* <DEDUP_REMOVED lines=24> */
[----:B0-----:R-:W-:-:S03]  /*23aa0*/  LOP3.LUT R0, R13, 0x1f, RZ, 0xc0, !PT ;  /* 0x0000001f0d007812 */ /* 0x001fc600078ec0ff */
        /* <DEDUP_REMOVED lines=13> */
[----:B--2---:R-:W-:Y:S04]  /*23b80*/  STS.U8 [R0+UR4], R6 ;  /* 0x0000000600007988 */ /* 0x004fe80008000004 */
[----:B---3--:R-:W-:Y:S04]  /*23b90*/  STS.U8 [R0+UR4+0x20], R7 ;  /* 0x0000200700007988 */ /* 0x008fe80008000004 */
[----:B------:R-:W-:Y:S04]  /*23ba0*/  STS.U8 [R0+UR4+0x40], R8 ;  /* 0x0000400800007988 */ /* 0x000fe80008000004 */
[----:B------:R-:W-:Y:S04]  /*23bb0*/  STS.U8 [R0+UR4+0x60], R9 ;  /* 0x0000600900007988 */ /* 0x000fe80008000004 */
[----:B------:R-:W-:Y:S04]  /*23bc0*/  STS.U8 [R0+UR4+0x80], R10 ;  /* 0x0000800a00007988 */ /* 0x000fe80008000004 */
[----:B------:R-:W-:Y:S04]  /*23bd0*/  STS.U8 [R0+UR4+0xa0], R11 ;  /* 0x0000a00b00007988 */ /* 0x000fe80008000004 */
[----:B------:R-:W-:Y:S04]  /*23be0*/  STS.U8 [R0+UR4+0xc0], R12 ;  /* 0x0000c00c00007988 */ /* 0x000fe80008000004 */
[----:B------:R-:W-:Y:S04]  /*23bf0*/  STS.U8 [R0+UR4+0xe0], R14 ;  /* 0x0000e00e00007988 */ /* 0x000fe80008000004 */
[----:B------:R0:W-:Y:S04]  /*23c00*/  STS.U8 [R0+UR4+0x420], R51 ;  /* 0x0004203300007988 */ /* 0x0001e80008000004 */
[----:B------:R1:W-:Y:S04]  /*23c10*/  STS.U8 [R0+UR4+0x400], R52 ;  /* 0x0004003400007988 */ /* 0x0003e80008000004 */
[----:B------:R2:W-:Y:S04]  /*23c20*/  STS.U8 [R0+UR4+0x460], R53 ;  /* 0x0004603500007988 */ /* 0x0005e80008000004 */
[----:B------:R3:W-:Y:S04]  /*23c30*/  STS.U8 [R0+UR4+0x440], R54 ;  /* 0x0004403600007988 */ /* 0x0007e80008000004 */
[----:B------:R4:W-:Y:S04]  /*23c40*/  STS.U8 [R0+UR4+0x4a0], R55 ;  /* 0x0004a03700007988 */ /* 0x0009e80008000004 */
[----:B------:R4:W-:Y:S04]  /*23c50*/  STS.U8 [R0+UR4+0x480], R56 ;  /* 0x0004803800007988 */ /* 0x0009e80008000004 */
[----:B0-----:R-:W4:Y:S04]  /*23c60*/  LDL.LU R51, [R1+0x1238] ;  /* 0x0012380001337983 */ /* 0x001f280000300800 */
[----:B-1----:R-:W4:Y:S04]  /*23c70*/  LDL.LU R52, [R1+0x1234] ;  /* 0x0012340001347983 */ /* 0x002f280000300800 */
[----:B--2---:R-:W2:Y:S04]  /*23c80*/  LDL.LU R53, [R1+0x11c8] ;  /* 0x0011c80001357983 */ /* 0x004ea80000300800 */
[----:B---3--:R-:W3:Y:S04]  /*23c90*/  LDL.LU R54, [R1+0x11c4] ;  /* 0x0011c40001367983 */ /* 0x008ee80000300800 */
[----:B----4-:R-:W4:Y:S04]  /*23ca0*/  LDL.LU R55, [R1+0x11c0] ;  /* 0x0011c00001377983 */ /* 0x010f280000300800 */
[----:B------:R-:W4:Y:S04]  /*23cb0*/  LDL.LU R56, [R1+0x11bc] ;  /* 0x0011bc0001387983 */ /* 0x000f280000300800 */
        /* <DEDUP_REMOVED lines=10> */
[----:B------:R0:W-:Y:S04]  /*23d60*/  STS.U8 [R0+UR4+0x4e0], R15 ;  /* 0x0004e00f00007988 */ /* 0x0001e80008000004 */
[----:B------:R-:W4:Y:S04]  /*23d70*/  LDL.LU R14, [R1+0x1114] ;  /* 0x00111400010e7983 */ /* 0x000f280000300800 */
[----:B------:R1:W-:Y:S04]  /*23d80*/  STS.U8 [R0+UR4+0x4c0], R24 ;  /* 0x0004c01800007988 */ /* 0x0003e80008000004 */
[----:B------:R1:W-:Y:S04]  /*23d90*/  STS.U8 [R0+UR4+0x840], R25 ;  /* 0x0008401900007988 */ /* 0x0003e80008000004 */
[----:B------:R1:W-:Y:S04]  /*23da0*/  STS.U8 [R0+UR4+0x860], R26 ;  /* 0x0008601a00007988 */ /* 0x0003e80008000004 */
[----:B------:R1:W-:Y:S04]  /*23db0*/  STS.U8 [R0+UR4+0x800], R27 ;  /* 0x0008001b00007988 */ /* 0x0003e80008000004 */
[----:B------:R1:W-:Y:S04]  /*23dc0*/  STS.U8 [R0+UR4+0x820], R28 ;  /* 0x0008201c00007988 */ /* 0x0003e80008000004 */
[----:B0-----:R-:W4:Y:S04]  /*23dd0*/  LDL.LU R15, [R1+0x1110] ;  /* 0x00111000010f7983 */ /* 0x001f280000300800 */
[----:B-1----:R-:W4:Y:S04]  /*23de0*/  LDL.LU R24, [R1+0x10a8] ;  /* 0x0010a80001187983 */ /* 0x002f280000300800 */
[----:B------:R-:W4:Y:S04]  /*23df0*/  LDL.LU R25, [R1+0x10a4] ;  /* 0x0010a40001197983 */ /* 0x000f280000300800 */
[----:B------:R-:W4:Y:S04]  /*23e00*/  LDL.LU R26, [R1+0x10a0] ;  /* 0x0010a000011a7983 */ /* 0x000f280000300800 */
[----:B------:R-:W4:Y:S04]  /*23e10*/  LDL.LU R27, [R1+0x109c] ;  /* 0x00109c00011b7983 */ /* 0x000f280000300800 */
[----:B------:R0:W-:Y:S04]  /*23e20*/  STS.U8 [R0+UR4+0x8c0], R49 ;  /* 0x0008c03100007988 */ /* 0x0001e80008000004 */
[----:B------:R-:W4:Y:S04]  /*23e30*/  LDL.LU R28, [R1+0x1098] ;  /* 0x00109800011c7983 */ /* 0x000f280000300800 */
[----:B------:R1:W-:Y:S04]  /*23e40*/  STS.U8 [R0+UR4+0x8e0], R50 ;  /* 0x0008e03200007988 */ /* 0x0003e80008000004 */
[----:B0-----:R-:W4:Y:S04]  /*23e50*/  LDL.LU R49, [R1+0x1094] ;  /* 0x0010940001317983 */ /* 0x001f280000300800 */
[----:B-1----:R-:W4:Y:S04]  /*23e60*/  LDL.LU R50, [R1+0x1090] ;  /* 0x0010900001327983 */ /* 0x002f280000300800 */
[----:B------:R0:W-:Y:S04]  /*23e70*/  STS.U8 [R0+UR4+0x880], R51 ;  /* 0x0008803300007988 */ /* 0x0001e80008000004 */
[----:B------:R1:W-:Y:S04]  /*23e80*/  STS.U8 [R0+UR4+0x8a0], R52 ;  /* 0x0008a03400007988 */ /* 0x0003e80008000004 */
[----:B--2---:R2:W-:Y:S04]  /*23e90*/  STS.U8 [R0+UR4+0xc60], R53 ;  /* 0x000c603500007988 */ /* 0x0045e80008000004 */
[----:B---3--:R3:W-:Y:S04]  /*23ea0*/  STS.U8 [R0+UR4+0xc40], R54 ;  /* 0x000c403600007988 */ /* 0x0087e80008000004 */
[----:B----4-:R4:W-:Y:S04]  /*23eb0*/  STS.U8 [R0+UR4+0xc20], R55 ;  /* 0x000c203700007988 */ /* 0x0109e80008000004 */
[----:B------:R4:W-:Y:S04]  /*23ec0*/  STS.U8 [R0+UR4+0xc00], R56 ;  /* 0x000c003800007988 */ /* 0x0009e80008000004 */
[----:B0-----:R-:W4:Y:S04]  /*23ed0*/  LDL.LU R51, [R1+0x108c] ;  /* 0x00108c0001337983 */ /* 0x001f280000300800 */
[----:B-1----:R-:W4:Y:S04]  /*23ee0*/  LDL.LU R52, [R1+0x2c] ;  /* 0x00002c0001347983 */ /* 0x002f280000300800 */
[----:B--2---:R-:W2:Y:S04]  /*23ef0*/  LDL.LU R53, [R1+0x28] ;  /* 0x0000280001357983 */ /* 0x004ea80000300800 */
[----:B---3--:R-:W3:Y:S04]  /*23f00*/  LDL.LU R54, [R1+0x24] ;  /* 0x0000240001367983 */ /* 0x008ee80000300800 */
[----:B----4-:R-:W4:Y:S04]  /*23f10*/  LDL.LU R55, [R1+0x20] ;  /* 0x0000200001377983 */ /* 0x010f280000300800 */
[----:B------:R-:W4:Y:S04]  /*23f20*/  LDL.LU R56, [R1+0x1c] ;  /* 0x00001c0001387983 */ /* 0x000f280000300800 */
        /* <DEDUP_REMOVED lines=15> */
[----:B------:R-:W4:Y:S04]  /*24020*/  LDL.LU R12, [R1] ;  /* 0x00000000010c7983 */ /* 0x000f280000300800 */
        /* <DEDUP_REMOVED lines=14> */
[----:B------:R1:W-:Y:S04]  /*24110*/  STS.U8 [R0+UR4+0x14e0], R50 ;  /* 0x0014e03200007988 */ /* 0x0003e80008000004 */
[----:B0-----:R-:W4:Y:S04]  /*24120*/  LDL.LU R28, [R1+0x1318] ;  /* 0x00131800011c7983 */ /* 0x001f280000300800 */
[----:B-1----:R-:W4:Y:S04]  /*24130*/  LDL.LU R49, [R1+0x1314] ;  /* 0x0013140001317983 */ /* 0x002f280000300800 */
[----:B------:R-:W4:Y:S04]  /*24140*/  LDL.LU R50, [R1+0x12b0] ;  /* 0x0012b00001327983 */ /* 0x000f280000300800 */
        /* <DEDUP_REMOVED lines=11> */
[----:B------:R0:W-:Y:S04]  /*24200*/  STS.U8 [R0+UR4+0x18e0], R60 ;  /* 0x0018e03c00007988 */ /* 0x0001e80008000004 */
[----:B------:R-:W4:Y:S04]  /*24210*/  LDL.LU R56, [R1+0x1298] ;  /* 0x0012980001387983 */ /* 0x000f280000300800 */
[----:B0-----:R-:W4:Y:S04]  /*24220*/  LDL.LU R60, [R1+0x1294] ;  /* 0x00129400013c7983 */ /* 0x001f280000300800 */
[----:B------:R-:W-:Y:S04]  /*24230*/  STS.U8 [R0+UR4+0x1880], R7 ;  /* 0x0018800700007988 */ /* 0x000fe80008000004 */
[----:B------:R-:W-:Y:S01]  /*24240*/  STS.U8 [R0+UR4+0x18a0], R8 ;  /* 0x0018a00800007988 */ /* 0x000fe20008000004 */
[----:B------:R-:W-:-:S03]  /*24250*/  LOP3.LUT R13, R13, 0x1f, RZ, 0xc0, !PT ;  /* 0x0000001f0d0d7812 */ /* 0x000fc600078ec0ff */
[----:B------:R-:W-:Y:S04]  /*24260*/  STS.U8 [R0+UR4+0x1c60], R9 ;  /* 0x001c600900007988 */ /* 0x000fe80008000004 */
[----:B------:R-:W-:Y:S01]  /*24270*/  STS.U8 [R0+UR4+0x1c40], R10 ;  /* 0x001c400a00007988 */ /* 0x000fe20008000004 */
[----:B------:R-:W-:-:S03]  /*24280*/  ISETP.GE.AND P0, PT, R0, R2, PT ;  /* 0x000000020000720c */ /* 0x000fc60003f06270 */
[----:B------:R-:W-:Y:S04]  /*24290*/  STS.U8 [R0+UR4+0x1c20], R11 ;  /* 0x001c200b00007988 */ /* 0x000fe80008000004 */
[----:B------:R-:W-:Y:S01]  /*242a0*/  STS.U8 [R0+UR4+0x1c00], R12 ;  /* 0x001c000c00007988 */ /* 0x000fe20008000004 */
[----:B------:R-:W-:-:S03]  /*242b0*/  LOP3.LUT R2, R13, 0x8, RZ, 0x3c, !PT ;  /* 0x000000080d027812 */ /* 0x000fc600078e3cff */
[----:B------:R-:W-:Y:S04]  /*242c0*/  STS.U8 [R0+UR4+0x1ce0], R61 ;  /* 0x001ce03d00007988 */ /* 0x000fe80008000004 */
        /* <DEDUP_REMOVED lines=9> */
[----:B------:R-:W-:Y:S04]  /*24360*/  STL [R1+0x3800], R61 ;  /* 0x0038003d01007387 */ /* 0x000fe80000100800 */
[----:B------:R-:W-:Y:S04]  /*24370*/  STL [R1+0x3804], R59 ;  /* 0x0038043b01007387 */ /* 0x000fe80000100800 */
[----:B------:R-:W-:Y:S04]  /*24380*/  STL [R1+0x3808], R58 ;  /* 0x0038083a01007387 */ /* 0x000fe80000100800 */
[----:B------:R-:W-:Y:S04]  /*24390*/  STS.U8 [R2+UR4+0x1c0], R28 ;  /* 0x0001c01c02007988 */ /* 0x000fe80008000004 */
[----:B------:R0:W-:Y:S04]  /*243a0*/  STS.U8 [R2+UR4+0x1e0], R49 ;  /* 0x0001e03102007988 */ /* 0x0001e80008000004 */
[----:B------:R1:W-:Y:S04]  /*243b0*/  STS.U8 [R2+UR4+0x520], R50 ;  /* 0x0005203202007988 */ /* 0x0003e80008000004 */
[----:B------:R-:W-:Y:S04]  /*243c0*/  STL [R1+0x380c], R57 ;  /* 0x00380c3901007387 */ /* 0x000fe80000100800 */
[----:B0-----:R-:W4:Y:S04]  /*243d0*/  LDL.LU R49, [R1+0x1230] ;  /* 0x0012300001317983 */ /* 0x001f280000300800 */
[----:B-1----:R-:W4:Y:S04]  /*243e0*/  LDL.LU R50, [R1+0x122c] ;  /* 0x00122c0001327983 */ /* 0x002f280000300800 */
[----:B------:R0:W-:Y:S04]  /*243f0*/  STS.U8 [R2+UR4+0x500], R51 ;  /* 0x0005003302007988 */ /* 0x0001e80008000004 */
[----:B------:R1:W-:Y:S04]  /*24400*/  STS.U8 [R2+UR4+0x560], R52 ;  /* 0x0005603402007988 */ /* 0x0003e80008000004 */
[----:B--2---:R-:W-:Y:S04]  /*24410*/  STS.U8 [R2+UR4+0x540], R53 ;  /* 0x0005403502007988 */ /* 0x004fe80008000004 */
[----:B---3--:R-:W-:Y:S04]  /*24420*/  STS.U8 [R2+UR4+0x5a0], R54 ;  /* 0x0005a03602007988 */ /* 0x008fe80008000004 */
[----:B----4-:R-:W-:Y:S04]  /*24430*/  STS.U8 [R2+UR4+0x580], R55 ;  /* 0x0005803702007988 */ /* 0x010fe80008000004 */
[----:B------:R-:W-:Y:S04]  /*24440*/  STS.U8 [R2+UR4+0x5e0], R56 ;  /* 0x0005e03802007988 */ /* 0x000fe80008000004 */
[----:B0-----:R-:W2:Y:S04]  /*24450*/  LDL.LU R51, [R1+0x1228] ;  /* 0x0012280001337983 */ /* 0x001ea80000300800 */
[----:B-1----:R-:W3:Y:S04]  /*24460*/  LDL.LU R52, [R1+0x1224] ;  /* 0x0012240001347983 */ /* 0x002ee80000300800 */
[----:B------:R0:W-:Y:S04]  /*24470*/  STS.U8 [R2+UR4+0x5c0], R60 ;  /* 0x0005c03c02007988 */ /* 0x0001e80008000004 */
[----:B0-----:R-:W4:Y:S04]  /*24480*/  LDL.LU R60, [R1+0x1220] ;  /* 0x00122000013c7983 */ /* 0x001f280000300800 */
        /* <DEDUP_REMOVED lines=27> */
[----:B------:R1:W-:Y:S04]  /*24640*/  STS.U8 [R2+UR4+0x960], R50 ;  /* 0x0009603202007988 */ /* 0x0003e80008000004 */
[----:B0-----:R-:W4:Y:S04]  /*24650*/  LDL.LU R49, [R1+0x3834] ;  /* 0x0038340001317983 */ /* 0x001f280000300800 */
[----:B-1----:R-:W4:Y:S04]  /*24660*/  LDL.LU R50, [R1+0x3830] ;  /* 0x0038300001327983 */ /* 0x002f280000300800 */
[----:B--2---:R0:W-:Y:S04]  /*24670*/  STS.U8 [R2+UR4+0x900], R51 ;  /* 0x0009003302007988 */ /* 0x0041e80008000004 */
[----:B---3--:R1:W-:Y:S04]  /*24680*/  STS.U8 [R2+UR4+0x920], R52 ;  /* 0x0009203402007988 */ /* 0x0083e80008000004 */
[----:B0-----:R-:W2:Y:S04]  /*24690*/  LDL.LU R51, [R1+0x382c] ;  /* 0x00382c0001337983 */ /* 0x001ea80000300800 */
[----:B-1----:R-:W3:Y:S04]  /*246a0*/  LDL.LU R52, [R1+0x3828] ;  /* 0x0038280001347983 */ /* 0x002ee80000300800 */
[----:B----4-:R0:W-:Y:S04]  /*246b0*/  STS.U8 [R2+UR4+0x9c0], R60 ;  /* 0x0009c03c02007988 */ /* 0x0101e80008000004 */
[----:B0-----:R-:W4:Y:S04]  /*246c0*/  LDL.LU R60, [R1+0x3824] ;  /* 0x00382400013c7983 */ /* 0x001f280000300800 */
        /* <DEDUP_REMOVED lines=26> */
[----:B----4-:R0:W-:Y:S04]  /*24870*/  STS.U8 [R2+UR4+0x15c0], R60 ;  /* 0x0015c03c02007988 */ /* 0x0101e80008000004 */
        /* <DEDUP_REMOVED lines=18> */
[----:B---3--:R-:W-:Y:S04]  /*249a0*/  STS.U8 [R2+UR4+0x1940], R52 ;  /* 0x0019403402007988 */ /* 0x008fe80008000004 */
[----:B--2---:R-:W-:Y:S04]  /*249b0*/  STS.U8 [R2+UR4+0x1960], R51 ;  /* 0x0019603302007988 */ /* 0x004fe80008000004 */
[----:B------:R-:W-:Y:S04]  /*249c0*/  STS.U8 [R2+UR4+0x1900], R50 ;  /* 0x0019003202007988 */ /* 0x000fe80008000004 */
[----:B------:R-:W-:Y:S04]  /*249d0*/  STS.U8 [R2+UR4+0x1920], R49 ;  /* 0x0019203102007988 */ /* 0x000fe80008000004 */
[----:B------:R-:W-:Y:S04]  /*249e0*/  STL [R1+0x3810], R52 ;  /* 0x0038103401007387 */ /* 0x000fe80000100800 */
[----:B------:R-:W-:Y:S04]  /*249f0*/  STS.U8 [R2+UR4+0x19c0], R48 ;  /* 0x0019c03002007988 */ /* 0x000fe80008000004 */
[----:B------:R-:W-:Y:S04]  /*24a00*/  STL [R1+0x3814], R51 ;  /* 0x0038143301007387 */ /* 0x000fe80000100800 */
[----:B------:R-:W-:Y:S04]  /*24a10*/  STS.U8 [R2+UR4+0x19e0], R47 ;  /* 0x0019e02f02007988 */ /* 0x000fe80008000004 */
[----:B------:R-:W-:Y:S04]  /*24a20*/  STL [R1+0x3818], R50 ;  /* 0x0038183201007387 */ /* 0x000fe80000100800 */
[----:B------:R-:W-:Y:S04]  /*24a30*/  STS.U8 [R2+UR4+0x1980], R46 ;  /* 0x0019802e02007988 */ /* 0x000fe80008000004 */
[----:B------:R0:W-:Y:S04]  /*24a40*/  STL [R1+0x381c], R49 ;  /* 0x00381c3101007387 */ /* 0x0001e80000100800 */
[----:B------:R-:W-:Y:S04]  /*24a50*/  STS.U8 [R2+UR4+0x19a0], R45 ;  /* 0x0019a02d02007988 */ /* 0x000fe80008000004 */
[----:B------:R-:W-:Y:S04]  /*24a60*/  STS.U8 [R2+UR4+0x1d60], R43 ;  /* 0x001d602b02007988 */ /* 0x000fe80008000004 */
[----:B------:R-:W-:Y:S04]  /*24a70*/  STS.U8 [R2+UR4+0x1d40], R42 ;  /* 0x001d402a02007988 */ /* 0x000fe80008000004 */
[----:B------:R-:W-:Y:S04]  /*24a80*/  STS.U8 [R2+UR4+0x1d20], R41 ;  /* 0x001d202902007988 */ /* 0x000fe80008000004 */
[----:B------:R-:W-:Y:S04]  /*24a90*/  STS.U8 [R2+UR4+0x1d00], R40 ;  /* 0x001d002802007988 */ /* 0x000fe80008000004 */
[----:B------:R-:W-:Y:S04]  /*24aa0*/  STS.U8 [R2+UR4+0x1de0], R39 ;  /* 0x001de02702007988 */ /* 0x000fe80008000004 */
[----:B0-----:R-:W2:Y:S04]  /*24ab0*/  LDL.LU R49, [R1+0x1204] ;  /* 0x0012040001317983 */ /* 0x001ea80000300800 */
[----:B------:R-:W3:Y:S04]  /*24ac0*/  LDL.LU R50, [R1+0x1200] ;  /* 0x0012000001327983 */ /* 0x000ee80000300800 */
[----:B------:R-:W3:Y:S04]  /*24ad0*/  LDL.LU R51, [R1+0x11fc] ;  /* 0x0011fc0001337983 */ /* 0x000ee80000300800 */
[----:B------:R-:W3:Y:S04]  /*24ae0*/  LDL.LU R52, [R1+0x11f8] ;  /* 0x0011f80001347983 */ /* 0x000ee80000300800 */
[----:B------:R-:W3:Y:S04]  /*24af0*/  LDL.LU R57, [R1+0x11f4] ;  /* 0x0011f40001397983 */ /* 0x000ee80000300800 */
[----:B------:R-:W-:Y:S04]  /*24b00*/  STS.U8 [R2+UR4+0x1dc0], R38 ;  /* 0x001dc02602007988 */ /* 0x000fe80008000004 */
[----:B------:R-:W3:Y:S04]  /*24b10*/  LDL.LU R58, [R1+0x11f0] ;  /* 0x0011f000013a7983 */ /* 0x000ee80000300800 */
[----:B------:R-:W-:Y:S04]  /*24b20*/  STS.U8 [R2+UR4+0x1da0], R37 ;  /* 0x001da02502007988 */ /* 0x000fe80008000004 */
[----:B------:R-:W3:Y:S04]  /*24b30*/  LDL.LU R59, [R1+0x11ec] ;  /* 0x0011ec00013b7983 */ /* 0x000ee80000300800 */
[----:B------:R0:W-:Y:S04]  /*24b40*/  STS.U8 [R2+UR4+0x1d80], R36 ;  /* 0x001d802402007988 */ /* 0x0001e80008000004 */
[----:B------:R-:W3:Y:S04]  /*24b50*/  LDL.LU R61, [R1+0x116c] ;  /* 0x00116c00013d7983 */ /* 0x000ee80000300800 */
[----:B0-----:R-:W3:Y:S04]  /*24b60*/  LDL.LU R2, [R1+0x1168] ;  /* 0x0011680001027983 */ /* 0x001ee80000300800 */
[----:B------:R-:W3:Y:S04]  /*24b70*/  LDL.LU R5, [R1+0x1164] ;  /* 0x0011640001057983 */ /* 0x000ee80000300800 */
[----:B------:R-:W3:Y:S04]  /*24b80*/  LDL.LU R4, [R1+0x1160] ;  /* 0x0011600001047983 */ /* 0x000ee80000300800 */
[----:B------:R-:W3:Y:S04]  /*24b90*/  LDL.LU R3, [R1+0x115c] ;  /* 0x00115c0001037983 */ /* 0x000ee80000300800 */
[----:B------:R-:W3:Y:S04]  /*24ba0*/  LDL.LU R6, [R1+0x1158] ;  /* 0x0011580001067983 */ /* 0x000ee80000300800 */
[----:B------:R-:W3:Y:S04]  /*24bb0*/  LDL.LU R7, [R1+0x1154] ;  /* 0x0011540001077983 */ /* 0x000ee80000300800 */
[----:B----4-:R0:W-:Y:S04]  /*24bc0*/  STS.U8 [R60+UR4+0x200], R8 ;  /* 0x000200083c007988 */ /* 0x0101e80008000004 */
[----:B------:R1:W-:Y:S04]  /*24bd0*/  STS.U8 [R60+UR4+0x220], R9 ;  /* 0x000220093c007988 */ /* 0x0003e80008000004 */
[----:B------:R4:W-:Y:S04]  /*24be0*/  STS.U8 [R60+UR4+0x240], R10 ;  /* 0x0002400a3c007988 */ /* 0x0009e80008000004 */
[----:B------:R4:W-:Y:S04]  /*24bf0*/  STS.U8 [R60+UR4+0x260], R11 ;  /* 0x0002600b3c007988 */ /* 0x0009e80008000004 */
[----:B------:R4:W-:Y:S04]  /*24c00*/  STS.U8 [R60+UR4+0x280], R12 ;  /* 0x0002800c3c007988 */ /* 0x0009e80008000004 */
[----:B------:R4:W-:Y:S04]  /*24c10*/  STS.U8 [R60+UR4+0x2a0], R13 ;  /* 0x0002a00d3c007988 */ /* 0x0009e80008000004 */
[----:B0-----:R-:W3:Y:S04]  /*24c20*/  LDL.LU R8, [R1+0x1150] ;  /* 0x0011500001087983 */ /* 0x001ee80000300800 */
[----:B-1----:R-:W3:Y:S04]  /*24c30*/  LDL.LU R9, [R1+0x10ec] ;  /* 0x0010ec0001097983 */ /* 0x002ee80000300800 */
[----:B----4-:R-:W4:Y:S04]  /*24c40*/  LDL.LU R10, [R1+0x10e8] ;  /* 0x0010e800010a7983 */ /* 0x010f280000300800 */
[----:B------:R-:W4:Y:S04]  /*24c50*/  LDL.LU R11, [R1+0x10e4] ;  /* 0x0010e400010b7983 */ /* 0x000f280000300800 */
[----:B------:R-:W2:Y:S04]  /*24c60*/  LDL.LU R12, [R1+0x10e0] ;  /* 0x0010e000010c7983 */ /* 0x000ea80000300800 */
[----:B------:R0:W-:Y:S04]  /*24c70*/  STS.U8 [R60+UR4+0x2c0], R14 ;  /* 0x0002c00e3c007988 */ /* 0x0001e80008000004 */
[----:B------:R-:W3:Y:S04]  /*24c80*/  LDL.LU R13, [R1+0x10d8] ;  /* 0x0010d800010d7983 */ /* 0x000ee80000300800 */
        /* <DEDUP_REMOVED lines=21> */
[----:B--2---:R0:W-:Y:S04]  /*24de0*/  STS.U8 [R60+UR4+0x1260], R12 ;  /* 0x0012600c3c007988 */ /* 0x0041e80008000004 */
[----:B---3--:R1:W-:Y:S04]  /*24df0*/  STS.U8 [R60+UR4+0x1280], R13 ;  /* 0x0012800d3c007988 */ /* 0x0083e80008000004 */
[----:B0-----:R-:W2:Y:S04]  /*24e00*/  LDL.LU R12, [R1+0x12f0] ;  /* 0x0012f000010c7983 */ /* 0x001ea80000300800 */
[----:B----4-:R0:W-:Y:S04]  /*24e10*/  STS.U8 [R60+UR4+0x12a0], R14 ;  /* 0x0012a00e3c007988 */ /* 0x0101e80008000004 */
[----:B-1----:R-:W3:Y:S04]  /*24e20*/  LDL.LU R13, [R1+0x12ec] ;  /* 0x0012ec00010d7983 */ /* 0x002ee80000300800 */
        /* <DEDUP_REMOVED lines=22> */
[----:B------:R-:W-:Y:S04]  /*24f90*/  STL [R1+0x3618], R60 ;  /* 0x0036183c01007387 */ /* 0x000fe80000100800 */
        /* <DEDUP_REMOVED lines=22> */
[----:B------:R0:W-:Y:S01]  /*25100*/  STS.U8 [R60+UR4+0xea0], R7 ;  /* 0x000ea0073c007988 */ /* 0x0001e20008000004 */
[----:B------:R-:W-:-:S03]  /*25110*/  LOP3.LUT R0, R0, 0x18, RZ, 0x3c, !PT ;  /* 0x0000001800007812 */ /* 0x000fc600078e3cff */
[----:B------:R-:W4:Y:S04]  /*25120*/  LDL.LU R6, [R1+0x114c] ;  /* 0x00114c0001067983 */ /* 0x000f280000300800 */
[----:B------:R1:W-:Y:S04]  /*25130*/  STS.U8 [R60+UR4+0xe80], R8 ;  /* 0x000e80083c007988 */ /* 0x0003e80008000004 */
[----:B------:R1:W-:Y:S04]  /*25140*/  STS.U8 [R60+UR4+0x1200], R9 ;  /* 0x001200093c007988 */ /* 0x0003e80008000004 */
[----:B------:R1:W-:Y:S04]  /*25150*/  STS.U8 [R60+UR4+0x1220], R10 ;  /* 0x0012200a3c007988 */ /* 0x0003e80008000004 */
[----:B------:R-:W-:Y:S04]  /*25160*/  STS.U8 [R60+UR4+0xe40], R2 ;  /* 0x000e40023c007988 */ /* 0x000fe80008000004 */
[----:B------:R2:W-:Y:S04]  /*25170*/  STS.U8 [R60+UR4+0x1240], R11 ;  /* 0x0012400b3c007988 */ /* 0x0005e80008000004 */
[----:B0-----:R-:W4:Y:S04]  /*25180*/  LDL.LU R7, [R1+0x1148] ;  /* 0x0011480001077983 */ /* 0x001f280000300800 */
[----:B------:R-:W-:Y:S04]  /*25190*/  STS.U8 [R60+UR4+0x1a40], R44 ;  /* 0x001a402c3c007988 */ /* 0x000fe80008000004 */
[----:B------:R-:W-:Y:S04]  /*251a0*/  STS.U8 [R60+UR4+0x1a60], R35 ;  /* 0x001a60233c007988 */ /* 0x000fe80008000004 */
[----:B-1----:R-:W4:Y:S04]  /*251b0*/  LDL.LU R8, [R1+0x1144] ;  /* 0x0011440001087983 */ /* 0x002f280000300800 */
[----:B------:R-:W4:Y:S04]  /*251c0*/  LDL.LU R9, [R1+0x1140] ;  /* 0x0011400001097983 */ /* 0x000f280000300800 */
        /* <DEDUP_REMOVED lines=14> */
[----:B------:R-:W4:Y:S04]  /*252b0*/  LDL.LU R10, [R1+0x113c] ;  /* 0x00113c00010a7983 */ /* 0x000f280000300800 */
[----:B--2---:R-:W2:Y:S04]  /*252c0*/  LDL.LU R11, [R1+0x1138] ;  /* 0x00113800010b7983 */ /* 0x004ea80000300800 */
[----:B------:R0:W-:Y:S04]  /*252d0*/  STS.U8 [R0+UR4+0x300], R12 ;  /* 0x0003000c00007988 */ /* 0x0001e80008000004 */
[----:B---3--:R1:W-:Y:S04]  /*252e0*/  STS.U8 [R0+UR4+0x320], R13 ;  /* 0x0003200d00007988 */ /* 0x0083e80008000004 */
[----:B0-----:R-:W3:Y:S04]  /*252f0*/  LDL.LU R12, [R1+0x1134] ;  /* 0x00113400010c7983 */ /* 0x001ee80000300800 */
[----:B------:R0:W-:Y:S04]  /*25300*/  STS.U8 [R0+UR4+0x340], R14 ;  /* 0x0003400e00007988 */ /* 0x0001e80008000004 */
[----:B-1----:R-:W3:Y:S04]  /*25310*/  LDL.LU R13, [R1+0x1130] ;  /* 0x00113000010d7983 */ /* 0x002ee80000300800 */
[----:B------:R1:W-:Y:S04]  /*25320*/  STS.U8 [R0+UR4+0x360], R15 ;  /* 0x0003600f00007988 */ /* 0x0003e80008000004 */
[----:B----4-:R4:W-:Y:S04]  /*25330*/  STS.U8 [R0+UR4+0x380], R24 ;  /* 0x0003801800007988 */ /* 0x0109e80008000004 */
        /* <DEDUP_REMOVED lines=19> */
[----:B------:R-:W4:Y:S04]  /*25470*/  LDL.LU R2, [R1+0x30] ;  /* 0x0000300001027983 */ /* 0x000f280000300800 */
        /* <DEDUP_REMOVED lines=27> */
[----:B0-----:R-:W4:Y:S04]  /*25630*/  LDL.LU R7, [R1+0x37ec] ;  /* 0x0037ec0001077983 */ /* 0x001f280000300800 */
[----:B-1----:R-:W4:Y:S04]  /*25640*/  LDL.LU R8, [R1+0x37e8] ;  /* 0x0037e80001087983 */ /* 0x002f280000300800 */
[----:B------:R-:W4:Y:S04]  /*25650*/  LDL.LU R9, [R1+0x37e4] ;  /* 0x0037e40001097983 */ /* 0x000f280000300800 */
[----:B------:R0:W-:Y:S04]  /*25660*/  STS.U8 [R0+UR4+0xfe0], R10 ;  /* 0x000fe00a00007988 */ /* 0x0001e80008000004 */
[----:B--2---:R1:W-:Y:S04]  /*25670*/  STS.U8 [R0+UR4+0xfc0], R11 ;  /* 0x000fc00b00007988 */ /* 0x0043e80008000004 */
[----:B0-----:R-:W2:Y:S04]  /*25680*/  LDL.LU R10, [R1+0x37e0] ;  /* 0x0037e000010a7983 */ /* 0x001ea80000300800 */
[----:B-1----:R-:W2:Y:S04]  /*25690*/  LDL.LU R11, [R1+0x37dc] ;  /* 0x0037dc00010b7983 */ /* 0x002ea80000300800 */
[----:B---3--:R0:W-:Y:S04]  /*256a0*/  STS.U8 [R0+UR4+0xfa0], R12 ;  /* 0x000fa00c00007988 */ /* 0x0081e80008000004 */
[----:B------:R1:W-:Y:S04]  /*256b0*/  STS.U8 [R0+UR4+0xf80], R13 ;  /* 0x000f800d00007988 */ /* 0x0003e80008000004 */
[----:B0-----:R-:W3:Y:S04]  /*256c0*/  LDL.LU R12, [R1+0x37d8] ;  /* 0x0037d800010c7983 */ /* 0x001ee80000300800 */
[----:B-1----:R-:W2:Y:S04]  /*256d0*/  LDL.LU R13, [R1+0x37d4] ;  /* 0x0037d400010d7983 */ /* 0x002ea80000300800 */
[----:B------:R0:W-:Y:S04]  /*256e0*/  STS.U8 [R0+UR4+0x1300], R14 ;  /* 0x0013000e00007988 */ /* 0x0001e80008000004 */
[----:B------:R1:W-:Y:S04]  /*256f0*/  STS.U8 [R0+UR4+0x1320], R15 ;  /* 0x0013200f00007988 */ /* 0x0003e80008000004 */
[----:B----4-:R4:W-:Y:S04]  /*25700*/  STS.U8 [R0+UR4+0x1340], R24 ;  /* 0x0013401800007988 */ /* 0x0109e80008000004 */
[----:B------:R4:W-:Y:S04]  /*25710*/  STS.U8 [R0+UR4+0x1360], R25 ;  /* 0x0013601900007988 */ /* 0x0009e80008000004 */
[----:B------:R4:W-:Y:S04]  /*25720*/  STS.U8 [R0+UR4+0x1380], R26 ;  /* 0x0013801a00007988 */ /* 0x0009e80008000004 */
[----:B------:R4:W-:Y:S04]  /*25730*/  STS.U8 [R0+UR4+0x13a0], R27 ;  /* 0x0013a01b00007988 */ /* 0x0009e80008000004 */
[----:B0-----:R-:W3:Y:S04]  /*25740*/  LDL.LU R14, [R1+0x37d0] ;  /* 0x0037d000010e7983 */ /* 0x001ee80000300800 */
[----:B-1----:R-:W2:Y:S04]  /*25750*/  LDL.LU R15, [R1+0x37cc] ;  /* 0x0037cc00010f7983 */ /* 0x002ea80000300800 */
[----:B----4-:R-:W4:Y:S04]  /*25760*/  LDL.LU R24, [R1+0x37c8] ;  /* 0x0037c80001187983 */ /* 0x010f280000300800 */
[----:B------:R-:W3:Y:S04]  /*25770*/  LDL.LU R25, [R1+0x37c4] ;  /* 0x0037c40001197983 */ /* 0x000ee80000300800 */
[----:B------:R-:W2:Y:S04]  /*25780*/  LDL.LU R26, [R1+0x37c0] ;  /* 0x0037c000011a7983 */ /* 0x000ea80000300800 */
[----:B------:R-:W4:Y:S04]  /*25790*/  LDL.LU R27, [R1+0x37bc] ;  /* 0x0037bc00011b7983 */ /* 0x000f280000300800 */
[----:B------:R0:W-:Y:S04]  /*257a0*/  STS.U8 [R0+UR4+0x13c0], R28 ;  /* 0x0013c01c00007988 */ /* 0x0001e80008000004 */
[----:B------:R1:W-:Y:S04]  /*257b0*/  STS.U8 [R0+UR4+0x13e0], R53 ;  /* 0x0013e03500007988 */ /* 0x0003e80008000004 */
[----:B------:R1:W-:Y:S04]  /*257c0*/  STS.U8 [R0+UR4+0x1720], R54 ;  /* 0x0017203600007988 */ /* 0x0003e80008000004 */
[----:B------:R1:W-:Y:S04]  /*257d0*/  STS.U8 [R0+UR4+0x1700], R55 ;  /* 0x0017003700007988 */ /* 0x0003e80008000004 */
[----:B------:R1:W-:Y:S04]  /*257e0*/  STS.U8 [R0+UR4+0x1760], R56 ;  /* 0x0017603800007988 */ /* 0x0003e80008000004 */
[----:B0-----:R-:W3:Y:S04]  /*257f0*/  LDL.LU R28, [R1+0x37b8] ;  /* 0x0037b800011c7983 */ /* 0x001ee80000300800 */
[----:B-1----:R-:W2:Y:S04]  /*25800*/  LDL.LU R53, [R1+0x37b4] ;  /* 0x0037b40001357983 */ /* 0x002ea80000300800 */
[----:B------:R-:W4:Y:S04]  /*25810*/  LDL.LU R54, [R1+0x37b0] ;  /* 0x0037b00001367983 */ /* 0x000f280000300800 */
[----:B------:R-:W3:Y:S04]  /*25820*/  LDL.LU R55, [R1+0x37ac] ;  /* 0x0037ac0001377983 */ /* 0x000ee80000300800 */
[----:B------:R-:W2:Y:S04]  /*25830*/  LDL.LU R56, [R1+0x37a8] ;  /* 0x0037a80001387983 */ /* 0x000ea80000300800 */
[----:B------:R0:W-:Y:S04]  /*25840*/  STS.U8 [R0+UR4+0x1740], R2 ;  /* 0x0017400200007988 */ /* 0x0001e80008000004 */
[----:B0-----:R-:W4:Y:S04]  /*25850*/  LDL R2, [R1+0x1f3c] ;  /* 0x001f3c0001027983 */ /* 0x001f280000100800 */
[----:B--2---:R-:W-:Y:S04]  /*25860*/  STS.U8 [R0+UR4+0x17a0], R56 ;  /* 0x0017a03800007988 */ /* 0x004fe80008000004 */
[----:B---3--:R-:W-:Y:S04]  /*25870*/  STS.U8 [R0+UR4+0x1780], R55 ;  /* 0x0017803700007988 */ /* 0x008fe80008000004 */
[----:B----4-:R-:W-:Y:S04]  /*25880*/  STS.U8 [R0+UR4+0x17e0], R54 ;  /* 0x0017e03600007988 */ /* 0x010fe80008000004 */
        /* <DEDUP_REMOVED lines=16> */
[----:B------:R0:W-:Y:S04]  /*25990*/  STS.U8 [R0+UR4+0x1f80], R3 ;  /* 0x001f800300007988 */ /* 0x0001e80008000004 */
[----:B0-----:R-:W2:Y:S04]  /*259a0*/  LDL.LU R0, [R1+0x37a4] ;  /* 0x0037a40001007983 */ /* 0x001ea80000300800 */
[----:B------:R-:W3:Y:S01]  /*259b0*/  LDL R3, [R1+0x1f34] ;  /* 0x001f340001037983 */ /* 0x000ee20000100800 */
[----:B------:R-:W-:Y:S01]  /*259c0*/  BAR.SYNC.DEFER_BLOCKING 0x0 ;  /* 0x0000000000007b1d */ /* 0x000fe20000010000 */
[----:B------:R-:W-:-:S06]  /*259d0*/  PRMT R5, RZ, 0x7610, R5 ;  /* 0x00007610ff057816 */ /* 0x000fcc0000000005 */
[----:B---3--:R-:W3:Y:S04]  /*259e0*/  @!P0 LDG.E.U8 R5, desc[UR34][R2.64] ;  /* 0x0000002202058981 */ /* 0x008ee8000c1e1100 */
[----:B---3--:R0:W-:Y:S04]  /*259f0*/  STL [R1+0x1120], R5 ;  /* 0x0011200501007387 */ /* 0x0081e80000100800 */
[----:B0-----:R-:W3:Y:S04]  /*25a00*/  LDL.LU R5, [R1+0x37a0] ;  /* 0x0037a00001057983 */ /* 0x001ee80000300800 */
[----:B------:R-:W4:Y:S04]  /*25a10*/  LDL R2, [R1+0x1b74] ;  /* 0x001b740001027983 */ /* 0x000f280000100800 */
[----:B------:R-:W4:Y:S01]  /*25a20*/  LDL R3, [R1+0x1e58] ;  /* 0x001e580001037983 */ /* 0x000f220000100800 */
[----:B--2---:R-:W-:-:S02]  /*25a30*/  PRMT R0, RZ, 0x7610, R0 ;  /* 0x00007610ff007816 */ /* 0x004fc40000000000 */
[----:B----4-:R-:W-:-:S04]  /*25a40*/  @!P0 LOP3.LUT R3, R3, R2, RZ, 0x3c, !PT ;  /* 0x0000000203038212 */ /* 0x010fc800078e3cff */
[----:B------:R-:W-:-:S04]  /*25a50*/  @!P0 LOP3.LUT R2, R3, R2, RZ, 0x3c, !PT ;  /* 0x0000000203028212 */ /* 0x000fc800078e3cff */
[----:B------:R-:W-:-:S05]  /*25a60*/  @!P0 LOP3.LUT R3, R3, R2, RZ, 0x3c, !PT ;  /* 0x0000000203038212 */ /* 0x000fca00078e3cff */
[----:B------:R-:W2:Y:S04]  /*25a70*/  @!P0 LDG.E.U8 R0, desc[UR34][R2.64] ;  /* 0x0000002202008981 */ /* 0x000ea8000c1e1100 */
[----:B--2---:R0:W-:Y:S04]  /*25a80*/  STL [R1+0x1128], R0 ;  /* 0x0011280001007387 */ /* 0x0041e80000100800 */
[----:B0-----:R-:W2:Y:S04]  /*25a90*/  LDL.LU R0, [R1+0x379c] ;  /* 0x00379c0001007983 */ /* 0x001ea80000300800 */
[----:B------:R-:W4:Y:S04]  /*25aa0*/  LDL R2, [R1+0x1398] ;  /* 0x0013980001027983 */ /* 0x000f280000100800 */
[----:B------:R-:W4:Y:S01]  /*25ab0*/  LDL R3, [R1+0x1b70] ;  /* 0x001b700001037983 */ /* 0x000f220000100800 */
[----:B------:R-:W-:-:S02]  /*25ac0*/  PRMT R4, RZ, 0x7610, R4 ;  /* 0x00007610ff047816 */ /* 0x000fc40000000004 */
[----:B----4-:R-:W-:-:S04]  /*25ad0*/  @!P0 LOP3.LUT R3, R3, R2, RZ, 0x3c, !PT ;  /* 0x0000000203038212 */ /* 0x010fc800078e3cff */
[----:B------:R-:W-:-:S04]  /*25ae0*/  @!P0 LOP3.LUT R2, R3, R2, RZ, 0x3c, !PT ;  /* 0x0000000203028212 */ /* 0x000fc800078e3cff */
[----:B------:R-:W-:-:S05]  /*25af0*/  @!P0 LOP3.LUT R3, R3, R2, RZ, 0x3c, !PT ;  /* 0x0000000203038212 */ /* 0x000fca00078e3cff */
[----:B------:R-:W4:Y:S04]  /*25b00*/  @!P0 LDG.E.U8 R4, desc[UR34][R2.64] ;  /* 0x0000002202048981 */ /* 0x000f28000c1e1100 */
[----:B----4-:R0:W-:Y:S04]  /*25b10*/  STL [R1+0x1124], R4 ;  /* 0x0011240401007387 */ /* 0x0101e80000100800 */
[----:B0-----:R-:W4:Y:S04]  /*25b20*/  LDL.LU R4, [R1+0x3798] ;  /* 0x0037980001047983 */ /* 0x001f280000300800 */
[----:B------:R-:W3:Y:S04]  /*25b30*/  LDL R2, [R1+0x1b6c] ;  /* 0x001b6c0001027983 */ /* 0x000ee80000100800 */
[----:B------:R-:W3:Y:S01]  /*25b40*/  LDL R3, [R1+0x1e54] ;  /* 0x001e540001037983 */ /* 0x000ee20000100800 */
[----:B--2---:R-:W-:-:S02]  /*25b50*/  PRMT R0, RZ, 0x7610, R0 ;  /* 0x00007610ff007816 */ /* 0x004fc40000000000 */
[----:B---3--:R-:W-:-:S04]  /*25b60*/  @!P0 LOP3.LUT R3, R3, R2, RZ, 0x3c, !PT ;  /* 0x0000000203038212 */ /* 0x008fc800078e3cff */
[----:B------:R-:W-:-:S04]  /*25b70*/  @!P0 LOP3.LUT R2, R3, R2, RZ, 0x3c, !PT ;  /* 0x0000000203028212 */ /* 0x000fc800078e3cff */
[----:B------:R-:W-:-:S05]  /*25b80*/  @!P0 LOP3.LUT R3, R3, R2, RZ, 0x3c, !PT ;  /* 0x0000000203038212 */ /* 0x000fca00078e3cff */
[----:B------:R-:W2:Y:S04]  /*25b90*/  @!P0 LDG.E.U8 R0, desc[UR34][R2.64] ;  /* 0x0000002202008981 */ /* 0x000ea8000c1e1100 */
[----:B--2---:R0:W-:Y:S04]  /*25ba0*/  STL [R1+0x111c], R0 ;  /* 0x00111c0001007387 */ /* 0x0041e80000100800 */
[----:B0-----:R-:W2:Y:S04]  /*25bb0*/  LDL.LU R0, [R1+0x3794] ;  /* 0x0037940001007983 */ /* 0x001ea80000300800 */
[----:B------:R-:W3:Y:S04]  /*25bc0*/  LDL R2, [R1+0x1b68] ;  /* 0x001b680001027983 */ /* 0x000ee80000100800 */
[----:B------:R-:W3:Y:S01]  /*25bd0*/  LDL R3, [R1+0x1e50] ;  /* 0x001e500001037983 */ /* 0x000ee20000100800 */
[----:B----4-:R-:W-:-:S02]  /*25be0*/  PRMT R4, RZ, 0x7610, R4 ;  /* 0x00007610ff047816 */ /* 0x010fc40000000004 */
[----:B---3--:R-:W-:-:S04]  /*25bf0*/  @!P0 LOP3.LUT R3, R3, R2, RZ, 0x3c, !PT ;  /* 0x0000000203038212 */ /* 0x008fc800078e3cff */
[----:B------:R-:W-:-:S04]  /*25c00*/  @!P0 LOP3.LUT R2, R3, R2, RZ, 0x3c, !PT ;  /* 0x0000000203028212 */ /* 0x000fc800078e3cff */
[----:B------:R-:W-:-:S05]  /*25c10*/  @!P0 LOP3.LUT R3, R3, R2, RZ, 0x3c, !PT ;  /* 0x0000000203038212 */ /* 0x000fca00078e3cff */
[----:B------:R-:W3:Y:S04]  /*25c20*/  @!P0 LDG.E.U8 R4, desc[UR34][R2.64] ;  /* 0x0000002202048981 */ /* 0x000ee8000c1e1100 */
        /* <DEDUP_REMOVED lines=13> */
[----:B---3--:R-:W-:-:S02]  /*25d00*/  PRMT R4, RZ, 0x7610, R4 ;  /* 0x00007610ff047816 */ /* 0x008fc40000000004 */
[----:B----4-:R-:W-:-:S04]  /*25d10*/  @!P0 LOP3.LUT R3, R3, R2, RZ, 0x3c, !PT ;  /* 0x0000000203038212 */ /* 0x010fc800078e3cff */
        /* <DEDUP_REMOVED lines=524> */
[----:B------:R0:W4:Y:S04]  /*27de0*/  @!P0 LDG.E.U8 R60, desc[UR34][R2.64] ;  /* 0x00000022023c8981 */ /* 0x000128000c1e1100 */
[----:B------:R-:W0:Y:S04]  /*27df0*/  LDL R2, [R1+0x1c74] ;  /* 0x001c740001027983 */ /* 0x000e280000100800 */
[----:B------:R-:W0:Y:S01]  /*27e00*/  LDL R3, [R1+0x1c78] ;  /* 0x001c780001037983 */ /* 0x000e220000100800 */
[----:B---3--:R-:W-:Y:S02]  /*27e10*/  PRMT R4, RZ, 0x7610, R4 ;  /* 0x00007610ff047816 */ /* 0x008fe40000000004 */
[----:B0-----:R-:W-:-:S04]  /*27e20*/  @!P0 LOP3.LUT R3, R3, R2, RZ, 0x3c, !PT ;  /* 0x0000000203038212 */ /* 0x001fc800078e3cff */
[----:B------:R-:W-:-:S04]  /*27e30*/  @!P0 LOP3.LUT R2, R3, R2, RZ, 0x3c, !PT ;  /* 0x0000000203028212 */ /* 0x000fc800078e3cff */
[----:B------:R-:W-:-:S05]  /*27e40*/  @!P0 LOP3.LUT R3, R3, R2, RZ, 0x3c, !PT ;  /* 0x0000000203038212 */ /* 0x000fca00078e3cff */
[----:B------:R-:W3:Y:S04]  /*27e50*/  @!P0 LDG.E.U8 R4, desc[UR34][R2.64] ;  /* 0x0000002202048981 */ /* 0x000ee8000c1e1100 */
[----:B----4-:R0:W-:Y:S04]  /*27e60*/  STL [R1+0x18], R60 ;  /* 0x0000183c01007387 */ /* 0x0101e80000100800 */
[----:B0-----:R-:W4:Y:S04]  /*27e70*/  LDL R60, [R1+0x1c50] ;  /* 0x001c5000013c7983 */ /* 0x001f280000100800 */
        /* <DEDUP_REMOVED lines=35> */
[----:B------:R-:W4:Y:S01]  /*280b0*/  @!P0 LDG.E.U8 R5, desc[UR34][R2.64] ;  /* 0x0000002202058981 */ /* 0x000f22000c1e1100 */
[----:B--2---:R-:W-:-:S03]  /*280c0*/  PRMT R0, RZ, 0x7610, R0 ;  /* 0x00007610ff007816 */ /* 0x004fc60000000000 */
[----:B----4-:R0:W-:Y:S04]  /*280d0*/  STL [R1+0x4], R5 ;  /* 0x0000040501007387 */ /* 0x0101e80000100800 */
[----:B0-----:R-:W2:Y:S04]  /*280e0*/  LDL.LU R5, [R1+0x3690] ;  /* 0x0036900001057983 */ /* 0x001ea80000300800 */
[----:B------:R-:W4:Y:S01]  /*280f0*/  LDL R3, [R1+0x1c4c] ;  /* 0x001c4c0001037983 */ /* 0x000f220000100800 */
[----:B------:R-:W-:-:S03]  /*28100*/  @!P0 IMAD.MOV.U32 R2, RZ, RZ, R60 ;  /* 0x000000ffff028224 */ /* 0x000fc600078e003c */
[----:B------:R-:W3:Y:S04]  /*28110*/  LDL R60, [R1+0x1c30] ;  /* 0x001c3000013c7983 */ /* 0x000ee80000100800 */
[----:B----4-:R-:W4:Y:S04]  /*28120*/  @!P0 LDG.E.U8 R0, desc[UR34][R2.64] ;  /* 0x0000002202008981 */ /* 0x010f28000c1e1100 */
[----:B----4-:R0:W-:Y:S04]  /*28130*/  STL [R1], R0 ;  /* 0x0000000001007387 */ /* 0x0101e80000100800 */
[----:B0-----:R-:W4:Y:S04]  /*28140*/  LDL.LU R0, [R1+0x368c] ;  /* 0x00368c0001007983 */ /* 0x001f280000300800 */
[----:B------:R-:W2:Y:S04]  /*28150*/  LDL R2, [R1+0x1c44] ;  /* 0x001c440001027983 */ /* 0x000ea80000100800 */
[----:B------:R-:W2:Y:S01]  /*28160*/  LDL R3, [R1+0x1c48] ;  /* 0x001c480001037983 */ /* 0x000ea20000100800 */
[----:B------:R-:W-:-:S02]  /*28170*/  PRMT R61, RZ, 0x7610, R61 ;  /* 0x00007610ff3d7816 */ /* 0x000fc4000000003d */
[----:B--2---:R-:W-:-:S04]  /*28180*/  @!P0 LOP3.LUT R3, R3, R2, RZ, 0x3c, !PT ;  /* 0x0000000203038212 */ /* 0x004fc800078e3cff */
[----:B------:R-:W-:-:S04]  /*28190*/  @!P0 LOP3.LUT R2, R3, R2, RZ, 0x3c, !PT ;  /* 0x0000000203028212 */ /* 0x000fc800078e3cff */
[----:B------:R-:W-:-:S05]  /*281a0*/  @!P0 LOP3.LUT R3, R3, R2, RZ, 0x3c, !PT ;  /* 0x0000000203038212 */ /* 0x000fca00078e3cff */
[----:B------:R0:W2:Y:S04]  /*281b0*/  @!P0 LDG.E.U8 R61, desc[UR34][R2.64] ;  /* 0x00000022023d8981 */ /* 0x0000a8000c1e1100 */
[----:B------:R-:W0:Y:S04]  /*281c0*/  LDL R2, [R1+0x1c3c] ;  /* 0x001c3c0001027983 */ /* 0x000e280000100800 */
[----:B------:R-:W0:Y:S01]  /*281d0*/  LDL R3, [R1+0x1c40] ;  /* 0x001c400001037983 */ /* 0x000e220000100800 */
[----:B------:R-:W-:Y:S02]  /*281e0*/  PRMT R59, RZ, 0x7610, R59 ;  /* 0x00007610ff3b7816 */ /* 0x000fe4000000003b */
[----:B0-----:R-:W-:-:S04]  /*281f0*/  @!P0 LOP3.LUT R3, R3, R2, RZ, 0x3c, !PT ;  /* 0x0000000203038212 */ /* 0x001fc800078e3cff */
[----:B------:R-:W-:-:S04]  /*28200*/  @!P0 LOP3.LUT R2, R3, R2, RZ, 0x3c, !PT ;  /* 0x0000000203028212 */ /* 0x000fc800078e3cff */
[----:B------:R-:W-:Y:S01]  /*28210*/  @!P0 LOP3.LUT R3, R3, R2, RZ, 0x3c, !PT ;  /* 0x0000000203038212 */ /* 0x000fe200078e3cff */
[----:B--2---:R0:W-:Y:S04]  /*28220*/  STL [R1+0x3610], R61 ;  /* 0x0036103d01007387 */ /* 0x0041e80000100800 */
[----:B------:R1:W2:Y:S01]  /*28230*/  @!P0 LDG.E.U8 R59, desc[UR34][R2.64] ;  /* 0x00000022023b8981 */ /* 0x0002a2000c1e1100 */
[----:B------:R-:W-:-:S03]  /*28240*/  PRMT R58, RZ, 0x7610, R58 ;  /* 0x00007610ff3a7816 */ /* 0x000fc6000000003a */
[----:B0-----:R-:W4:Y:S04]  /*28250*/  LDL R61, [R1+0x1c2c] ;  /* 0x001c2c00013d7983 */ /* 0x001f280000100800 */
[----:B------:R-:W1:Y:S04]  /*28260*/  LDL R2, [R1+0x1c34] ;  /* 0x001c340001027983 */ /* 0x000e680000100800 */
[----:B------:R-:W1:Y:S02]  /*28270*/  LDL R3, [R1+0x1c38] ;  /* 0x001c380001037983 */ /* 0x000e640000100800 */
[----:B-1----:R-:W-:-:S04]  /*28280*/  @!P0 LOP3.LUT R3, R3, R2, RZ, 0x3c, !PT ;  /* 0x0000000203038212 */ /* 0x002fc800078e3cff */
[----:B------:R-:W-:-:S04]  /*28290*/  @!P0 LOP3.LUT R2, R3, R2, RZ, 0x3c, !PT ;  /* 0x0000000203028212 */ /* 0x000fc800078e3cff */
[----:B------:R-:W-:-:S05]  /*282a0*/  @!P0 LOP3.LUT R3, R3, R2, RZ, 0x3c, !PT ;  /* 0x0000000203038212 */ /* 0x000fca00078e3cff */
[----:B------:R3:W4:Y:S01]  /*282b0*/  @!P0 LDG.E.U8 R58, desc[UR34][R2.64] ;  /* 0x00000022023a8981 */ /* 0x000722000c1e1100 */
[----:B------:R-:W-:-:S03]  /*282c0*/  PRMT R57, RZ, 0x7610, R57 ;  /* 0x00007610ff397816 */ /* 0x000fc60000000039 */
[----:B--2---:R0:W-:Y:S01]  /*282d0*/  STL [R1+0x3614], R59 ;  /* 0x0036143b01007387 */ /* 0x0041e20000100800 */
[----:B---3--:R-:W-:Y:S02]  /*282e0*/  @!P0 IMAD.MOV.U32 R2, RZ, RZ, R60 ;  /* 0x000000ffff028224 */ /* 0x008fe400078e003c */
[----:B----4-:R-:W-:Y:S01]  /*282f0*/  @!P0 IMAD.MOV.U32 R3, RZ, RZ, R61 ;  /* 0x000000ffff038224 */ /* 0x010fe200078e003d */
[----:B0-----:R-:W2:Y:S04]  /*28300*/  LDL R59, [R1+0x1c28] ;  /* 0x001c2800013b7983 */ /* 0x001ea80000100800 */
[----:B------:R2:W3:Y:S04]  /*28310*/  @!P0 LDG.E.U8 R57, desc[UR34][R2.64] ;  /* 0x0000002202398981 */ /* 0x0004e8000c1e1100 */
[----:B------:R0:W-:Y:S01]  /*28320*/  STL [R1+0x361c], R58 ;  /* 0x00361c3a01007387 */ /* 0x0001e20000100800 */
[----:B------:R-:W-:-:S03]  /*28330*/  PRMT R56, RZ, 0x7610, R56 ;  /* 0x00007610ff387816 */ /* 0x000fc60000000038 */
[----:B------:R-:W4:Y:S04]  /*28340*/  LDL R61, [R1+0x1c0c] ;  /* 0x001c0c00013d7983 */ /* 0x000f280000100800 */
[----:B------:R-:W4:Y:S04]  /*28350*/  LDL R60, [R1+0x1c10] ;  /* 0x001c1000013c7983 */ /* 0x000f280000100800 */
[----:B0-----:R-:W4:Y:S01]  /*28360*/  LDL R58, [R1+0x1c24] ;  /* 0x001c2400013a7983 */ /* 0x001f220000100800 */
[----:B--2---:R-:W-:-:S03]  /*28370*/  @!P0 IMAD.MOV.U32 R2, RZ, RZ, R59 ;  /* 0x000000ffff028224 */ /* 0x004fc600078e003b */
[----:B---3--:R0:W-:Y:S01]  /*28380*/  STL [R1+0x3620], R57 ;  /* 0x0036203901007387 */ /* 0x0081e20000100800 */
[----:B------:R-:W-:-:S03]  /*28390*/  PRMT R55, RZ, 0x7610, R55 ;  /* 0x00007610ff377816 */ /* 0x000fc60000000037 */
[----:B------:R-:W2:Y:S04]  /*283a0*/  LDL R59, [R1+0x1c04] ;  /* 0x001c0400013b7983 */ /* 0x000ea80000100800 */
[----:B0-----:R-:W3:Y:S01]  /*283b0*/  LDL R57, [R1+0x1c20] ;  /* 0x001c200001397983 */ /* 0x001ee20000100800 */
[----:B----4-:R-:W-:-:S03]  /*283c0*/  @!P0 IMAD.MOV.U32 R3, RZ, RZ, R58 ;  /* 0x000000ffff038224 */ /* 0x010fc600078e003a */
[----:B------:R-:W4:Y:S04]  /*283d0*/  LDL R58, [R1+0x1c08] ;  /* 0x001c0800013a7983 */ /* 0x000f280000100800 */
[----:B------:R3:W2:Y:S04]  /*283e0*/  @!P0 LDG.E.U8 R56, desc[UR34][R2.64] ;  /* 0x0000002202388981 */ /* 0x0006a8000c1e1100 */
[----:B------:R-:W4:Y:S01]  /*283f0*/  LDL R3, [R1+0x1c1c] ;  /* 0x001c1c0001037983 */ /* 0x000f220000100800 */
[----:B---3--:R-:W-:-:S03]  /*28400*/  @!P0 IMAD.MOV.U32 R2, RZ, RZ, R57 ;  /* 0x000000ffff028224 */ /* 0x008fc600078e0039 */
[----:B--2---:R0:W-:Y:S01]  /*28410*/  STL [R1+0x3624], R56 ;  /* 0x0036243801007387 */ /* 0x0041e20000100800 */
[----:B------:R-:W-:-:S03]  /*28420*/  PRMT R54, RZ, 0x7610, R54 ;  /* 0x00007610ff367816 */ /* 0x000fc60000000036 */
[----:B------:R-:W2:Y:S04]  /*28430*/  LDL R57, [R1+0x1bfc] ;  /* 0x001bfc0001397983 */ /* 0x000ea80000100800 */
[----:B----4-:R1:W3:Y:S04]  /*28440*/  @!P0 LDG.E.U8 R55, desc[UR34][R2.64] ;  /* 0x0000002202378981 */ /* 0x0102e8000c1e1100 */
[----:B0-----:R-:W4:Y:S04]  /*28450*/  LDL R56, [R1+0x1c00] ;  /* 0x001c000001387983 */ /* 0x001f280000100800 */
[----:B------:R-:W1:Y:S04]  /*28460*/  LDL R2, [R1+0x1c14] ;  /* 0x001c140001027983 */ /* 0x000e680000100800 */
[----:B------:R-:W1:Y:S02]  /*28470*/  LDL R3, [R1+0x1c18] ;  /* 0x001c180001037983 */ /* 0x000e640000100800 */
[----:B-1----:R-:W-:-:S04]  /*28480*/  @!P0 LOP3.LUT R3, R3, R2, RZ, 0x3c, !PT ;  /* 0x0000000203038212 */ /* 0x002fc800078e3cff */
[----:B------:R-:W-:-:S04]  /*28490*/  @!P0 LOP3.LUT R2, R3, R2, RZ, 0x3c, !PT ;  /* 0x0000000203028212 */ /* 0x000fc800078e3cff */
[----:B------:R-:W-:-:S05]  /*284a0*/  @!P0 LOP3.LUT R3, R3, R2, RZ, 0x3c, !PT ;  /* 0x0000000203038212 */ /* 0x000fca00078e3cff */
[----:B------:R0:W2:Y:S01]  /*284b0*/  @!P0 LDG.E.U8 R54, desc[UR34][R2.64] ;  /* 0x0000002202368981 */ /* 0x0000a2000c1e1100 */
[----:B------:R-:W-:-:S03]  /*284c0*/  PRMT R53, RZ, 0x7610, R53 ;  /* 0x00007610ff357816 */ /* 0x000fc60000000035 */
[----:B---3--:R1:W-:Y:S01]  /*284d0*/  STL [R1+0x3628], R55 ;  /* 0x0036283701007387 */ /* 0x0083e20000100800 */
[----:B------:R-:W-:Y:S01]  /*284e0*/  PRMT R52, RZ, 0x7610, R52 ;  /* 0x00007610ff347816 */ /* 0x000fe20000000034 */
[----:B0-----:R-:W-:Y:S02]  /*284f0*/  @!P0 IMAD.MOV.U32 R2, RZ, RZ, R60 ;  /* 0x000000ffff028224 */ /* 0x001fe400078e003c */
[----:B------:R-:W-:-:S05]  /*28500*/  @!P0 IMAD.MOV.U32 R3, RZ, RZ, R61 ;  /* 0x000000ffff038224 */ /* 0x000fca00078e003d */
[----:B------:R0:W3:Y:S02]  /*28510*/  @!P0 LDG.E.U8 R53, desc[UR34][R2.64] ;  /* 0x0000002202358981 */ /* 0x0000e4000c1e1100 */
[----:B0-----:R-:W-:Y:S02]  /*28520*/  @!P0 IMAD.MOV.U32 R2, RZ, RZ, R58 ;  /* 0x000000ffff028224 */ /* 0x001fe400078e003a */
[----:B------:R-:W-:-:S05]  /*28530*/  @!P0 IMAD.MOV.U32 R3, RZ, RZ, R59 ;  /* 0x000000ffff038224 */ /* 0x000fca00078e003b */
[----:B------:R4:W3:Y:S04]  /*28540*/  @!P0 LDG.E.U8 R52, desc[UR34][R2.64] ;  /* 0x0000002202348981 */ /* 0x0008e8000c1e1100 */
[----:B--2---:R0:W-:Y:S04]  /*28550*/  STL [R1+0x362c], R54 ;  /* 0x00362c3601007387 */ /* 0x0041e80000100800 */
[----:B------:R-:W2:Y:S04]  /*28560*/  LDL R60, [R1+0x1bf4] ;  /* 0x001bf400013c7983 */ /* 0x000ea80000100800 */
[----:B-1----:R-:W2:Y:S01]  /*28570*/  LDL R55, [R1+0x1bf8] ;  /* 0x001bf80001377983 */ /* 0x002ea20000100800 */
[----:B------:R-:W-:Y:S01]  /*28580*/  PRMT R51, RZ, 0x7610, R51 ;  /* 0x00007610ff337816 */ /* 0x000fe20000000033 */
[----:B----4-:R-:W-:-:S02]  /*28590*/  @!P0 IMAD.MOV.U32 R2, RZ, RZ, R56 ;  /* 0x000000ffff028224 */ /* 0x010fc400078e0038 */
[----:B------:R-:W-:-:S05]  /*285a0*/  @!P0 IMAD.MOV.U32 R3, RZ, RZ, R57 ;  /* 0x000000ffff038224 */ /* 0x000fca00078e0039 */
[----:B------:R2:W4:Y:S01]  /*285b0*/  @!P0 LDG.E.U8 R51, desc[UR34][R2.64] ;  /* 0x0000002202338981 */ /* 0x000522000c1e1100 */
[----:B------:R-:W-:-:S03]  /*285c0*/  PRMT R50, RZ, 0x7610, R50 ;  /* 0x00007610ff327816 */ /* 0x000fc60000000032 */
[----:B---3--:R1:W-:Y:S04]  /*285d0*/  STL [R1+0x3630], R53 ;  /* 0x0036303501007387 */ /* 0x0083e80000100800 */
[----:B------:R-:W3:Y:S04]  /*285e0*/  LDL R59, [R1+0x1bec] ;  /* 0x001bec00013b7983 */ /* 0x000ee80000100800 */
[----:B0-----:R-:W3:Y:S04]  /*285f0*/  LDL R54, [R1+0x1bf0] ;  /* 0x001bf00001367983 */ /* 0x001ee80000100800 */
[----:B------:R0:W-:Y:S04]  /*28600*/  STL [R1+0x3634], R52 ;  /* 0x0036343401007387 */ /* 0x0001e80000100800 */
[----:B------:R-:W3:Y:S04]  /*28610*/  LDL R58, [R1+0x1be4] ;  /* 0x001be400013a7983 */ /* 0x000ee80000100800 */
[----:B------:R-:W3:Y:S04]  /*28620*/  LDL R57, [R1+0x1be8] ;  /* 0x001be80001397983 */ /* 0x000ee80000100800 */
[----:B------:R-:W3:Y:S04]  /*28630*/  LDL R56, [R1+0x1bdc] ;  /* 0x001bdc0001387983 */ /* 0x000ee80000100800 */
[----:B-1----:R-:W3:Y:S01]  /*28640*/  LDL R53, [R1+0x1be0] ;  /* 0x001be00001357983 */ /* 0x002ee20000100800 */
[----:B--2---:R-:W-:-:S02]  /*28650*/  @!P0 IMAD.MOV.U32 R3, RZ, RZ, R60 ;  /* 0x000000ffff038224 */ /* 0x004fc400078e003c */
[----:B------:R-:W-:-:S05]  /*28660*/  @!P0 IMAD.MOV.U32 R2, RZ, RZ, R55 ;  /* 0x000000ffff028224 */ /* 0x000fca00078e0037 */
[----:B------:R3:W2:Y:S04]  /*28670*/  @!P0 LDG.E.U8 R50, desc[UR34][R2.64] ;  /* 0x0000002202328981 */ /* 0x0006a8000c1e1100 */
[----:B----4-:R1:W-:Y:S04]  /*28680*/  STL [R1+0x3638], R51 ;  /* 0x0036383301007387 */ /* 0x0103e80000100800 */
[----:B------:R-:W4:Y:S04]  /*28690*/  LDL R55, [R1+0x1bd4] ;  /* 0x001bd40001377983 */ /* 0x000f280000100800 */
[----:B0-----:R-:W4:Y:S01]  /*286a0*/  LDL R52, [R1+0x1bd8] ;  /* 0x001bd80001347983 */ /* 0x001f220000100800 */
[----:B------:R-:W-:-:S02]  /*286b0*/  PRMT R49, RZ, 0x7610, R49 ;  /* 0x00007610ff317816 */ /* 0x000fc40000000031 */
[----:B------:R-:W-:Y:S01]  /*286c0*/  PRMT R48, RZ, 0x7610, R48 ;  /* 0x00007610ff307816 */ /* 0x000fe20000000030 */
[----:B---3--:R-:W-:Y:S02]  /*286d0*/  @!P0 IMAD.MOV.U32 R3, RZ, RZ, R59 ;  /* 0x000000ffff038224 */ /* 0x008fe400078e003b */
        /* <DEDUP_REMOVED lines=9> */
[----:B0-----:R-:W-:-:S02]  /*28770*/  @!P0 IMAD.MOV.U32 R2, RZ, RZ, R53 ;  /* 0x000000ffff028224 */ /* 0x001fc400078e0035 */
[----:B------:R-:W-:Y:S01]  /*28780*/  @!P0 IMAD.MOV.U32 R3, RZ, RZ, R56 ;  /* 0x000000ffff038224 */ /* 0x000fe200078e0038 */
[----:B------:R-:W-:-:S04]  /*28790*/  PRMT R46, RZ, 0x7610, R46 ;  /* 0x00007610ff2e7816 */ /* 0x000fc8000000002e */
[----:B------:R4:W2:Y:S02]  /*287a0*/  @!P0 LDG.E.U8 R47, desc[UR34][R2.64] ;  /* 0x00000022022f8981 */ /* 0x0008a4000c1e1100 */
[----:B----4-:R-:W-:Y:S02]  /*287b0*/  @!P0 IMAD.MOV.U32 R2, RZ, RZ, R52 ;  /* 0x000000ffff028224 */ /* 0x010fe400078e0034 */
[----:B------:R-:W-:-:S05]  /*287c0*/  @!P0 IMAD.MOV.U32 R3, RZ, RZ, R55 ;  /* 0x000000ffff038224 */ /* 0x000fca00078e0037 */
[----:B------:R0:W4:Y:S01]  /*287d0*/  @!P0 LDG.E.U8 R46, desc[UR34][R2.64] ;  /* 0x00000022022e8981 */ /* 0x000122000c1e1100 */
[----:B------:R-:W-:-:S03]  /*287e0*/  PRMT R45, RZ, 0x7610, R45 ;  /* 0x00007610ff2d7816 */ /* 0x000fc6000000002d */
[----:B---3--:R-:W-:Y:S04]  /*287f0*/  STL [R1+0x3640], R49 ;  /* 0x0036403101007387 */ /* 0x008fe80000100800 */
[----:B------:R-:W-:Y:S04]  /*28800*/  STL [R1+0x3644], R48 ;  /* 0x0036443001007387 */ /* 0x000fe80000100800 */
[----:B------:R-:W3:Y:S04]  /*28810*/  LDL R53, [R1+0x1bc4] ;  /* 0x001bc40001357983 */ /* 0x000ee80000100800 */
[----:B--2---:R-:W2:Y:S01]  /*28820*/  LDL R50, [R1+0x1bc8] ;  /* 0x001bc80001327983 */ /* 0x004ea20000100800 */
[----:B0-----:R-:W-:-:S02]  /*28830*/  @!P0 IMAD.MOV.U32 R3, RZ, RZ, R54 ;  /* 0x000000ffff038224 */ /* 0x001fc400078e0036 */
[----:B------:R-:W-:-:S05]  /*28840*/  @!P0 IMAD.MOV.U32 R2, RZ, RZ, R51 ;  /* 0x000000ffff028224 */ /* 0x000fca00078e0033 */
[----:B------:R3:W2:Y:S04]  /*28850*/  @!P0 LDG.E.U8 R45, desc[UR34][R2.64] ;  /* 0x00000022022d8981 */ /* 0x0006a8000c1e1100 */
[----:B------:R0:W-:Y:S04]  /*28860*/  STL [R1+0x3648], R47 ;  /* 0x0036482f01007387 */ /* 0x0001e80000100800 */
[----:B------:R-:W2:Y:S04]  /*28870*/  LDL R52, [R1+0x1bbc] ;  /* 0x001bbc0001347983 */ /* 0x000ea80000100800 */
[----:B0-----:R-:W2:Y:S04]  /*28880*/  LDL R47, [R1+0x1bc0] ;  /* 0x001bc000012f7983 */ /* 0x001ea80000100800 */
[----:B----4-:R0:W-:Y:S04]  /*28890*/  STL [R1+0x364c], R46 ;  /* 0x00364c2e01007387 */ /* 0x0101e80000100800 */
[----:B------:R-:W4:Y:S04]  /*288a0*/  LDL R51, [R1+0x1bb4] ;  /* 0x001bb40001337983 */ /* 0x000f280000100800 */
[----:B------:R-:W4:Y:S01]  /*288b0*/  LDL R49, [R1+0x1bb8] ;  /* 0x001bb80001317983 */ /* 0x000f220000100800 */
[----:B------:R-:W-:-:S03]  /*288c0*/  PRMT R44, RZ, 0x7610, R44 ;  /* 0x00007610ff2c7816 */ /* 0x000fc6000000002c */
[----:B------:R-:W4:Y:S01]  /*288d0*/  LDL R48, [R1+0x1bb0] ;  /* 0x001bb00001307983 */ /* 0x000f220000100800 */
[----:B---3--:R-:W-:Y:S02]  /*288e0*/  @!P0 IMAD.MOV.U32 R3, RZ, RZ, R53 ;  /* 0x000000ffff038224 */ /* 0x008fe400078e0035 */
[----:B--2---:R-:W-:-:S05]  /*288f0*/  @!P0 IMAD.MOV.U32 R2, RZ, RZ, R50 ;  /* 0x000000ffff028224 */ /* 0x004fca00078e0032 */
[----:B------:R1:W2:Y:S04]  /*28900*/  @!P0 LDG.E.U8 R44, desc[UR34][R2.64] ;  /* 0x00000022022c8981 */ /* 0x0002a8000c1e1100 */
[----:B------:R3:W-:Y:S04]  /*28910*/  STL [R1+0x3650], R45 ;  /* 0x0036502d01007387 */ /* 0x0007e80000100800 */
[----:B------:R-:W3:Y:S01]  /*28920*/  LDL R50, [R1+0x1bac] ;  /* 0x001bac0001327983 */ /* 0x000ee20000100800 */
[----:B------:R-:W-:Y:S01]  /*28930*/  PRMT R43, RZ, 0x7610, R43 ;  /* 0x00007610ff2b7816 */ /* 0x000fe2000000002b */
[----:B-1----:R-:W-:Y:S01]  /*28940*/  @!P0 IMAD.MOV.U32 R3, RZ, RZ, R52 ;  /* 0x000000ffff038224 */ /* 0x002fe200078e0034 */
[----:B------:R-:W-:-:S02]  /*28950*/  PRMT R42, RZ, 0x7610, R42 ;  /* 0x00007610ff2a7816 */ /* 0x000fc4000000002a */
[----:B------:R-:W-:Y:S01]  /*28960*/  PRMT R41, RZ, 0x7610, R41 ;  /* 0x00007610ff297816 */ /* 0x000fe20000000029 */
[----:B0-----:R-:W3:Y:S01]  /*28970*/  LDL R46, [R1+0x1ba8] ;  /* 0x001ba800012e7983 */ /* 0x001ee20000100800 */
[----:B------:R-:W-:-:S05]  /*28980*/  @!P0 IMAD.MOV.U32 R2, RZ, RZ, R47 ;  /* 0x000000ffff028224 */ /* 0x000fca00078e002f */
[----:B------:R4:W3:Y:S02]  /*28990*/  @!P0 LDG.E.U8 R43, desc[UR34][R2.64] ;  /* 0x00000022022b8981 */ /* 0x0008e4000c1e1100 */
[----:B----4-:R-:W-:Y:S02]  /*289a0*/  @!P0 IMAD.MOV.U32 R2, RZ, RZ, R49 ;  /* 0x000000ffff028224 */ /* 0x010fe400078e0031 */
[----:B------:R-:W-:-:S05]  /*289b0*/  @!P0 IMAD.MOV.U32 R3, RZ, RZ, R51 ;  /* 0x000000ffff038224 */ /* 0x000fca00078e0033 */
[----:B------:R0:W4:Y:S04]  /*289c0*/  @!P0 LDG.E.U8 R42, desc[UR34][R2.64] ;  /* 0x00000022022a8981 */ /* 0x000128000c1e1100 */
[----:B--2---:R1:W-:Y:S04]  /*289d0*/  STL [R1+0x3654], R44 ;  /* 0x0036542c01007387 */ /* 0x0043e80000100800 */
[----:B------:R-:W2:Y:S04]  /*289e0*/  LDL R47, [R1+0x1ba4] ;  /* 0x001ba400012f7983 */ /* 0x000ea80000100800 */
[----:B---3--:R-:W3:Y:S01]  /*289f0*/  LDL R45, [R1+0x1b9c] ;  /* 0x001b9c00012d7983 */ /* 0x008ee20000100800 */
[----:B0-----:R-:W-:-:S03]  /*28a00*/  @!P0 IMAD.MOV.U32 R2, RZ, RZ, R48 ;  /* 0x000000ffff028224 */ /* 0x001fc600078e0030 */
[----:B-1----:R-:W3:Y:S01]  /*28a10*/  LDL R44, [R1+0x1ba0] ;  /* 0x001ba000012c7983 */ /* 0x002ee20000100800 */
[----:B------:R-:W-:-:S05]  /*28a20*/  @!P0 IMAD.MOV.U32 R3, RZ, RZ, R50 ;  /* 0x000000ffff038224 */ /* 0x000fca00078e0032 */
[----:B------:R2:W3:Y:S04]  /*28a30*/  @!P0 LDG.E.U8 R41, desc[UR34][R2.64] ;  /* 0x0000002202298981 */ /* 0x0004e8000c1e1100 */
[----:B------:R-:W-:Y:S04]  /*28a40*/  STL [R1+0x3658], R43 ;  /* 0x0036582b01007387 */ /* 0x000fe80000100800 */
[----:B------:R-:W3:Y:S04]  /*28a50*/  LDL R49, [R1+0x1b98] ;  /* 0x001b980001317983 */ /* 0x000ee80000100800 */
[----:B----4-:R0:W-:Y:S04]  /*28a60*/  STL [R1+0x365c], R42 ;  /* 0x00365c2a01007387 */ /* 0x0101e80000100800 */
[----:B------:R-:W4:Y:S04]  /*28a70*/  LDL R50, [R1+0x1b94] ;  /* 0x001b940001327983 */ /* 0x000f280000100800 */
[----:B------:R-:W4:Y:S04]  /*28a80*/  LDL R48, [R1+0x1b90] ;  /* 0x001b900001307983 */ /* 0x000f280000100800 */
[----:B0-----:R-:W4:Y:S01]  /*28a90*/  LDL R42, [R1+0x1e60] ;  /* 0x001e6000012a7983 */ /* 0x001f220000100800 */
[----:B--2---:R-:W-:Y:S01]  /*28aa0*/  @!P0 IMAD.MOV.U32 R3, RZ, RZ, R47 ;  /* 0x000000ffff038224 */ /* 0x004fe200078e002f */
[----:B------:R-:W-:Y:S01]  /*28ab0*/  PRMT R40, RZ, 0x7610, R40 ;  /* 0x00007610ff287816 */ /* 0x000fe20000000028 */
[----:B------:R-:W-:-:S05]  /*28ac0*/  @!P0 IMAD.MOV.U32 R2, RZ, RZ, R46 ;  /* 0x000000ffff028224 */ /* 0x000fca00078e002e */
[----:B------:R0:W2:Y:S04]  /*28ad0*/  @!P0 LDG.E.U8 R40, desc[UR34][R2.64] ;  /* 0x0000002202288981 */ /* 0x0000a8000c1e1100 */
[----:B---3--:R1:W-:Y:S04]  /*28ae0*/  STL [R1+0x3660], R41 ;  /* 0x0036602901007387 */ /* 0x0083e80000100800 */
[----:B------:R-:W3:Y:S04]  /*28af0*/  LDL R47, [R1+0x1b8c] ;  /* 0x001b8c00012f7983 */ /* 0x000ee80000100800 */
[----:B-1----:R-:W2:Y:S01]  /*28b00*/  LDL R41, [R1+0x1e68] ;  /* 0x001e680001297983 */ /* 0x002ea20000100800 */
[----:B------:R-:W-:Y:S01]  /*28b10*/  PRMT R39, RZ, 0x7610, R39 ;  /* 0x00007610ff277816 */ /* 0x000fe20000000027 */
[----:B0-----:R-:W-:-:S02]  /*28b20*/  @!P0 IMAD.MOV.U32 R2, RZ, RZ, R44 ;  /* 0x000000ffff028224 */ /* 0x001fc400078e002c */
[----:B------:R-:W-:Y:S01]  /*28b30*/  @!P0 IMAD.MOV.U32 R3, RZ, RZ, R45 ;  /* 0x000000ffff038224 */ /* 0x000fe200078e002d */
[----:B------:R-:W-:-:S04]  /*28b40*/  PRMT R38, RZ, 0x7610, R38 ;  /* 0x00007610ff267816 */ /* 0x000fc80000000026 */
[----:B------:R0:W2:Y:S01]  /*28b50*/  @!P0 LDG.E.U8 R39, desc[UR34][R2.64] ;  /* 0x0000002202278981 */ /* 0x0000a2000c1e1100 */
[----:B------:R-:W-:Y:S01]  /*28b60*/  PRMT R37, RZ, 0x7610, R37 ;  /* 0x00007610ff257816 */ /* 0x000fe20000000025 */
[----:B0-----:R-:W-:Y:S02]  /*28b70*/  @!P0 IMAD.MOV.U32 R2, RZ, RZ, R49 ;  /* 0x000000ffff028224 */ /* 0x001fe400078e0031 */
[----:B----4-:R-:W-:-:S05]  /*28b80*/  @!P0 IMAD.MOV.U32 R3, RZ, RZ, R50 ;  /* 0x000000ffff038224 */ /* 0x010fca00078e0032 */
[----:B------:R0:W4:Y:S02]  /*28b90*/  @!P0 LDG.E.U8 R38, desc[UR34][R2.64] ;  /* 0x0000002202268981 */ /* 0x000124000c1e1100 */
[----:B0-----:R-:W-:Y:S02]  /*28ba0*/  @!P0 IMAD.MOV.U32 R2, RZ, RZ, R42 ;  /* 0x000000ffff028224 */ /* 0x001fe400078e002a */
[----:B------:R-:W-:-:S05]  /*28bb0*/  @!P0 IMAD.MOV.U32 R3, RZ, RZ, R48 ;  /* 0x000000ffff038224 */ /* 0x000fca00078e0030 */
[----:B------:R3:W4:Y:S01]  /*28bc0*/  @!P0 LDG.E.U8 R37, desc[UR34][R2.64] ;  /* 0x0000002202258981 */ /* 0x000722000c1e1100 */
[----:B------:R-:W-:Y:S01]  /*28bd0*/  PRMT R36, RZ, 0x7610, R36 ;  /* 0x00007610ff247816 */ /* 0x000fe20000000024 */
[----:B---3--:R-:W-:Y:S02]  /*28be0*/  @!P0 IMAD.MOV.U32 R3, RZ, RZ, R47 ;  /* 0x000000ffff038224 */ /* 0x008fe400078e002f */
[----:B--2---:R-:W-:-:S05]  /*28bf0*/  @!P0 IMAD.MOV.U32 R2, RZ, RZ, R41 ;  /* 0x000000ffff028224 */ /* 0x004fca00078e0029 */
[----:B------:R-:W2:Y:S04]  /*28c00*/  @!P0 LDG.E.U8 R36, desc[UR34][R2.64] ;  /* 0x0000002202248981 */ /* 0x000ea8000c1e1100 */
[----:B------:R0:W-:Y:S04]  /*28c10*/  STL [R1+0x3664], R40 ;  /* 0x0036642801007387 */ /* 0x0001e80000100800 */
[----:B------:R-:W3:Y:S04]  /*28c20*/  LDL R46, [R1+0x1b88] ;  /* 0x001b8800012e7983 */ /* 0x000ee80000100800 */
[----:B------:R-:W3:Y:S04]  /*28c30*/  LDL R45, [R1+0x1e70] ;  /* 0x001e7000012d7983 */ /* 0x000ee80000100800 */
[----:B------:R-:W3:Y:S04]  /*28c40*/  LDL R44, [R1+0x1b84] ;  /* 0x001b8400012c7983 */ /* 0x000ee80000100800 */
[----:B------:R-:W3:Y:S04]  /*28c50*/  LDL R43, [R1+0x1e78] ;  /* 0x001e7800012b7983 */ /* 0x000ee80000100800 */
[----:B------:R-:W-:Y:S04]  /*28c60*/  STL [R1+0x3668], R39 ;  /* 0x0036682701007387 */ /* 0x000fe80000100800 */
[----:B----4-:R1:W-:Y:S04]  /*28c70*/  STL [R1+0x366c], R38 ;  /* 0x00366c2601007387 */ /* 0x0103e80000100800 */
[----:B------:R-:W4:Y:S04]  /*28c80*/  LDL R42, [R1+0x1b80] ;  /* 0x001b8000012a7983 */ /* 0x000f280000100800 */
[----:B0-----:R-:W4:Y:S04]  /*28c90*/  LDL R40, [R1+0x1e80] ;  /* 0x001e800001287983 */ /* 0x001f280000100800 */
[----:B------:R-:W-:Y:S04]  /*28ca0*/  STL [R1+0x3670], R37 ;  /* 0x0036702501007387 */ /* 0x000fe80000100800 */
[----:B------:R-:W4:Y:S04]  /*28cb0*/  LDL R47, [R1+0x1b7c] ;  /* 0x001b7c00012f7983 */ /* 0x000f280000100800 */
[----:B-1----:R-:W4:Y:S04]  /*28cc0*/  LDL R38, [R1+0x1e88] ;  /* 0x001e880001267983 */ /* 0x002f280000100800 */
[----:B------:R-:W4:Y:S01]  /*28cd0*/  LDL R41, [R1+0x1e90] ;  /* 0x001e900001297983 */ /* 0x000f220000100800 */
[----:B------:R-:W-:-:S03]  /*28ce0*/  PRMT R35, RZ, 0x7610, R35 ;  /* 0x00007610ff237816 */ /* 0x000fc60000000023 */
[----:B--2---:R0:W-:Y:S04]  /*28cf0*/  STL [R1+0x3674], R36 ;  /* 0x0036742401007387 */ /* 0x0041e80000100800 */
[----:B0-----:R-:W2:Y:S01]  /*28d00*/  LDL R36, [R1+0x1b78] ;  /* 0x001b780001247983 */ /* 0x001ea20000100800 */
[----:B---3--:R-:W-:Y:S02]  /*28d10*/  @!P0 IMAD.MOV.U32 R2, RZ, RZ, R45 ;  /* 0x000000ffff028224 */ /* 0x008fe400078e002d */
[----:B------:R-:W-:Y:S01]  /*28d20*/  @!P0 IMAD.MOV.U32 R3, RZ, RZ, R46 ;  /* 0x000000ffff038224 */ /* 0x000fe200078e002e */
[----:B------:R-:W-:Y:S02]  /*28d30*/  PRMT R34, RZ, 0x7610, R34 ;  /* 0x00007610ff227816 */ /* 0x000fe40000000022 */
[----:B------:R-:W-:-:S02]  /*28d40*/  PRMT R33, RZ, 0x7610, R33 ;  /* 0x00007610ff217816 */ /* 0x000fc40000000021 */
[----:B------:R-:W-:Y:S02]  /*28d50*/  PRMT R32, RZ, 0x7610, R32 ;  /* 0x00007610ff207816 */ /* 0x000fe40000000020 */
[----:B------:R-:W-:Y:S01]  /*28d60*/  PRMT R31, RZ, 0x7610, R31 ;  /* 0x00007610ff1f7816 */ /* 0x000fe2000000001f */
[----:B------:R0:W3:Y:S04]  /*28d70*/  @!P0 LDG.E.U8 R35, desc[UR34][R2.64] ;  /* 0x0000002202238981 */ /* 0x0000e8000c1e1100 */
[----:B------:R-:W3:Y:S01]  /*28d80*/  LDL R45, [R1+0x1e98] ;  /* 0x001e9800012d7983 */ /* 0x000ee20000100800 */
[----:B0-----:R-:W-:Y:S02]  /*28d90*/  @!P0 IMAD.MOV.U32 R2, RZ, RZ, R43 ;  /* 0x000000ffff028224 */ /* 0x001fe400078e002b */
[----:B------:R-:W-:-:S05]  /*28da0*/  @!P0 IMAD.MOV.U32 R3, RZ, RZ, R44 ;  /* 0x000000ffff038224 */ /* 0x000fca00078e002c */
[----:B------:R4:W3:Y:S02]  /*28db0*/  @!P0 LDG.E.U8 R34, desc[UR34][R2.64] ;  /* 0x0000002202228981 */ /* 0x0008e4000c1e1100 */
[----:B----4-:R-:W-:Y:S02]  /*28dc0*/  @!P0 IMAD.MOV.U32 R2, RZ, RZ, R40 ;  /* 0x000000ffff028224 */ /* 0x010fe400078e0028 */
[----:B------:R-:W-:-:S05]  /*28dd0*/  @!P0 IMAD.MOV.U32 R3, RZ, RZ, R42 ;  /* 0x000000ffff038224 */ /* 0x000fca00078e002a */
[----:B------:R0:W4:Y:S02]  /*28de0*/  @!P0 LDG.E.U8 R33, desc[UR34][R2.64] ;  /* 0x0000002202218981 */ /* 0x000124000c1e1100 */
[----:B0-----:R-:W-:Y:S02]  /*28df0*/  @!P0 IMAD.MOV.U32 R2, RZ, RZ, R38 ;  /* 0x000000ffff028224 */ /* 0x001fe400078e0026 */
[----:B------:R-:W-:-:S05]  /*28e00*/  @!P0 IMAD.MOV.U32 R3, RZ, RZ, R47 ;  /* 0x000000ffff038224 */ /* 0x000fca00078e002f */
[----:B------:R0:W4:Y:S02]  /*28e10*/  @!P0 LDG.E.U8 R32, desc[UR34][R2.64] ;  /* 0x0000002202208981 */ /* 0x000124000c1e1100 */
[----:B0-----:R-:W-:Y:S02]  /*28e20*/  @!P0 IMAD.MOV.U32 R2, RZ, RZ, R41 ;  /* 0x000000ffff028224 */ /* 0x001fe400078e0029 */
[----:B--2---:R-:W-:-:S05]  /*28e30*/  @!P0 IMAD.MOV.U32 R3, RZ, RZ, R36 ;  /* 0x000000ffff038224 */ /* 0x004fca00078e0024 */
[----:B------:R-:W2:Y:S04]  /*28e40*/  @!P0 LDG.E.U8 R31, desc[UR34][R2.64] ;  /* 0x00000022021f8981 */ /* 0x000ea8000c1e1100 */
[----:B---3--:R0:W-:Y:S04]  /*28e50*/  STL [R1+0x3678], R35 ;  /* 0x0036782301007387 */ /* 0x0081e80000100800 */
[----:B------:R-:W3:Y:S04]  /*28e60*/  LDL R46, [R1+0x1e5c] ;  /* 0x001e5c00012e7983 */ /* 0x000ee80000100800 */
[----:B------:R-:W3:Y:S04]  /*28e70*/  LDL R44, [R1+0x1e64] ;  /* 0x001e6400012c7983 */ /* 0x000ee80000100800 */
[----:B------:R-:W3:Y:S04]  /*28e80*/  LDL R43, [R1+0x1ea0] ;  /* 0x001ea000012b7983 */ /* 0x000ee80000100800 */
[----:B------:R-:W3:Y:S04]  /*28e90*/  LDL R39, [R1+0x1ea8] ;  /* 0x001ea80001277983 */ /* 0x000ee80000100800 */
[----:B------:R1:W-:Y:S04]  /*28ea0*/  STL [R1+0x367c], R34 ;  /* 0x00367c2201007387 */ /* 0x0003e80000100800 */
[----:B------:R-:W3:Y:S04]  /*28eb0*/  LDL R42, [R1+0x1e6c] ;  /* 0x001e6c00012a7983 */ /* 0x000ee80000100800 */
[----:B------:R-:W3:Y:S04]  /*28ec0*/  LDL R40, [R1+0x1e74] ;  /* 0x001e740001287983 */ /* 0x000ee80000100800 */
[----:B------:R-:W3:Y:S04]  /*28ed0*/  LDL R37, [R1+0x1eb0] ;  /* 0x001eb00001257983 */ /* 0x000ee80000100800 */
[----:B----4-:R4:W-:Y:S04]  /*28ee0*/  STL [R1+0x3680], R33 ;  /* 0x0036802101007387 */ /* 0x0109e80000100800 */
[----:B------:R-:W3:Y:S04]  /*28ef0*/  LDL R38, [R1+0x1e7c] ;  /* 0x001e7c0001267983 */ /* 0x000ee80000100800 */
[----:B0-----:R-:W3:Y:S04]  /*28f00*/  LDL R35, [R1+0x1eb8] ;  /* 0x001eb80001237983 */ /* 0x001ee80000100800 */
[----:B------:R0:W-:Y:S04]  /*28f10*/  STL [R1+0x3684], R32 ;  /* 0x0036842001007387 */ /* 0x0001e80000100800 */
[----:B------:R-:W3:Y:S04]  /*28f20*/  LDL R36, [R1+0x1ec0] ;  /* 0x001ec00001247983 */ /* 0x000ee80000100800 */
[----:B------:R-:W3:Y:S04]  /*28f30*/  LDL R41, [R1+0x1e84] ;  /* 0x001e840001297983 */ /* 0x000ee80000100800 */
[----:B--2---:R2:W-:Y:S04]  /*28f40*/  STL [R1+0x3688], R31 ;  /* 0x0036881f01007387 */ /* 0x0045e80000100800 */
[----:B-1----:R-:W3:Y:S04]  /*28f50*/  LDL R34, [R1+0x1e8c] ;  /* 0x001e8c0001227983 */ /* 0x002ee80000100800 */
[----:B----4-:R-:W4:Y:S04]  /*28f60*/  LDL R33, [R1+0x1ec8] ;  /* 0x001ec80001217983 */ /* 0x010f280000100800 */
[----:B0-----:R-:W4:Y:S04]  /*28f70*/  LDL R32, [R1+0x1e94] ;  /* 0x001e940001207983 */ /* 0x001f280000100800 */
[----:B--2---:R-:W2:Y:S01]  /*28f80*/  LDL R31, [R1+0x1ed0] ;  /* 0x001ed000011f7983 */ /* 0x004ea20000100800 */
[----:B------:R-:W-:Y:S01]  /*28f90*/  PRMT R30, RZ, 0x7610, R30 ;  /* 0x00007610ff1e7816 */ /* 0x000fe2000000001e */
[----:B------:R-:W-:-:S02]  /*28fa0*/  @!P0 IMAD.MOV.U32 R2, RZ, RZ, R45 ;  /* 0x000000ffff028224 */ /* 0x000fc400078e002d */
[----:B---3--:R-:W-:Y:S01]  /*28fb0*/  @!P0 IMAD.MOV.U32 R3, RZ, RZ, R46 ;  /* 0x000000ffff038224 */ /* 0x008fe200078e002e */
[----:B------:R-:W-:Y:S02]  /*28fc0*/  PRMT R29, RZ, 0x7610, R29 ;  /* 0x00007610ff1d7816 */ /* 0x000fe4000000001d */
[----:B------:R-:W-:Y:S02]  /*28fd0*/  PRMT R28, RZ, 0x7610, R28 ;  /* 0x00007610ff1c7816 */ /* 0x000fe4000000001c */
[----:B------:R-:W-:Y:S02]  /*28fe0*/  PRMT R27, RZ, 0x7610, R27 ;  /* 0x00007610ff1b7816 */ /* 0x000fe4000000001b */
[----:B------:R-:W-:Y:S01]  /*28ff0*/  PRMT R26, RZ, 0x7610, R26 ;  /* 0x00007610ff1a7816 */ /* 0x000fe2000000001a */
[----:B------:R0:W3:Y:S01]  /*29000*/  @!P0 LDG.E.U8 R30, desc[UR34][R2.64] ;  /* 0x00000022021e8981 */ /* 0x0000e2000c1e1100 */
[----:B------:R-:W-:Y:S02]  /*29010*/  PRMT R25, RZ, 0x7610, R25 ;  /* 0x00007610ff197816 */ /* 0x000fe40000000019 */
[----:B------:R-:W-:-:S02]  /*29020*/  PRMT R24, RZ, 0x7610, R24 ;  /* 0x00007610ff187816 */ /* 0x000fc40000000018 */
[----:B------:R-:W-:Y:S02]  /*29030*/  PRMT R23, RZ, 0x7610, R23 ;  /* 0x00007610ff177816 */ /* 0x000fe40000000017 */
[----:B------:R-:W-:Y:S02]  /*29040*/  PRMT R22, RZ, 0x7610, R22 ;  /* 0x00007610ff167816 */ /* 0x000fe40000000016 */
[----:B------:R-:W-:Y:S02]  /*29050*/  PRMT R21, RZ, 0x7610, R21 ;  /* 0x00007610ff157816 */ /* 0x000fe40000000015 */
[----:B------:R-:W-:Y:S02]  /*29060*/  PRMT R20, RZ, 0x7610, R20 ;  /* 0x00007610ff147816 */ /* 0x000fe40000000014 */
[----:B------:R-:W-:Y:S02]  /*29070*/  PRMT R19, RZ, 0x7610, R19 ;  /* 0x00007610ff137816 */ /* 0x000fe40000000013 */
[----:B------:R-:W-:Y:S01]  /*29080*/  PRMT R18, RZ, 0x7610, R18 ;  /* 0x00007610ff127816 */ /* 0x000fe20000000012 */
[----:B------:R-:W3:Y:S01]  /*29090*/  LDL R45, [R1+0x1f30] ;  /* 0x001f3000012d7983 */ /* 0x000ee20000100800 */
[----:B0-----:R-:W-:-:S02]  /*290a0*/  @!P0 IMAD.MOV.U32 R2, RZ, RZ, R43 ;  /* 0x000000ffff028224 */ /* 0x001fc400078e002b */
[----:B------:R-:W-:Y:S01]  /*290b0*/  @!P0 IMAD.MOV.U32 R3, RZ, RZ, R44 ;  /* 0x000000ffff038224 */ /* 0x000fe200078e002c */
[----:B------:R-:W3:Y:S04]  /*290c0*/  LDL R46, [R1+0x1ef4] ;  /* 0x001ef400012e7983 */ /* 0x000ee80000100800 */
[----:B------:R-:W3:Y:S04]  /*290d0*/  LDL R44, [R1+0x1efc] ;  /* 0x001efc00012c7983 */ /* 0x000ee80000100800 */
[----:B------:R0:W3:Y:S04]  /*290e0*/  @!P0 LDG.E.U8 R29, desc[UR34][R2.64] ;  /* 0x00000022021d8981 */ /* 0x0000e8000c1e1100 */
[----:B------:R-:W3:Y:S01]  /*290f0*/  LDL R43, [R1+0x1f38] ;  /* 0x001f3800012b7983 */ /* 0x000ee20000100800 */
[----:B0-----:R-:W-:-:S02]  /*29100*/  @!P0 IMAD.MOV.U32 R2, RZ, RZ, R39 ;  /* 0x000000ffff028224 */ /* 0x001fc400078e0027 */
[----:B------:R-:W-:Y:S01]  /*29110*/  @!P0 IMAD.MOV.U32 R3, RZ, RZ, R42 ;  /* 0x000000ffff038224 */ /* 0x000fe200078e002a */
[----:B------:R-:W3:Y:S04]  /*29120*/  LDL R39, [R1+0x1ed8] ;  /* 0x001ed80001277983 */ /* 0x000ee80000100800 */
[----:B------:R-:W3:Y:S04]  /*29130*/  LDL R42, [R1+0x1eb4] ;  /* 0x001eb400012a7983 */ /* 0x000ee80000100800 */
[----:B------:R0:W3:Y:S02]  /*29140*/  @!P0 LDG.E.U8 R28, desc[UR34][R2.64] ;  /* 0x00000022021c8981 */ /* 0x0000e4000c1e1100 */
        /* <DEDUP_REMOVED lines=11> */
[----:B------:R-:W3:Y:S01]  /*29200*/  LDL R36, [R1+0x1eac] ;  /* 0x001eac0001247983 */ /* 0x000ee20000100800 */
[----:B------:R-:W-:-:S03]  /*29210*/  @!P0 IMAD.MOV.U32 R3, RZ, RZ, R41 ;  /* 0x000000ffff038224 */ /* 0x000fc600078e0029 */
[----:B------:R-:W3:Y:S04]  /*29220*/  LDL R41, [R1+0x1ef0] ;  /* 0x001ef00001297983 */ /* 0x000ee80000100800 */
[----:B------:R0:W3:Y:S02]  /*29230*/  @!P0 LDG.E.U8 R25, desc[UR34][R2.64] ;  /* 0x0000002202198981 */ /* 0x0000e4000c1e1100 */
[----:B0-----:R-:W-:Y:S02]  /*29240*/  @!P0 IMAD.MOV.U32 R3, RZ, RZ, R34 ;  /* 0x000000ffff038224 */ /* 0x001fe400078e0022 */
[----:B----4-:R-:W-:Y:S01]  /*29250*/  @!P0 IMAD.MOV.U32 R2, RZ, RZ, R33 ;  /* 0x000000ffff028224 */ /* 0x010fe200078e0021 */
[----:B------:R-:W4:Y:S04]  /*29260*/  LDL R34, [R1+0x1ebc] ;  /* 0x001ebc0001227983 */ /* 0x000f280000100800 */
[----:B------:R-:W4:Y:S04]  /*29270*/  LDL R33, [R1+0x1ef8] ;  /* 0x001ef80001217983 */ /* 0x000f280000100800 */
[----:B------:R2:W4:Y:S02]  /*29280*/  @!P0 LDG.E.U8 R24, desc[UR34][R2.64] ;  /* 0x0000002202188981 */ /* 0x000524000c1e1100 */
[----:B--2---:R-:W-:-:S02]  /*29290*/  @!P0 IMAD.MOV.U32 R2, RZ, RZ, R31 ;  /* 0x000000ffff028224 */ /* 0x004fc400078e001f */
[----:B------:R-:W-:Y:S01]  /*292a0*/  @!P0 IMAD.MOV.U32 R3, RZ, RZ, R32 ;  /* 0x000000ffff038224 */ /* 0x000fe200078e0020 */
[----:B------:R-:W2:Y:S04]  /*292b0*/  LDL R31, [R1+0x1f00] ;  /* 0x001f0000011f7983 */ /* 0x000ea80000100800 */
[----:B------:R-:W2:Y:S04]  /*292c0*/  LDL R32, [R1+0x1ec4] ;  /* 0x001ec40001207983 */ /* 0x000ea80000100800 */
[----:B------:R3:W2:Y:S02]  /*292d0*/  @!P0 LDG.E.U8 R23, desc[UR34][R2.64] ;  /* 0x0000002202178981 */ /* 0x0006a4000c1e1100 */
[----:B---3--:R-:W-:-:S02]  /*292e0*/  @!P0 IMAD.MOV.U32 R2, RZ, RZ, R39 ;  /* 0x000000ffff028224 */ /* 0x008fc400078e0027 */
[----:B------:R-:W3:Y:S01]  /*292f0*/  LDL R39, [R1+0x1f08] ;  /* 0x001f080001277983 */ /* 0x000ee20000100800 */
[----:B------:R-:W-:-:S03]  /*29300*/  @!P0 IMAD.MOV.U32 R3, RZ, RZ, R40 ;  /* 0x000000ffff038224 */ /* 0x000fc600078e0028 */
[----:B------:R-:W3:Y:S04]  /*29310*/  LDL R40, [R1+0x1ecc] ;  /* 0x001ecc0001287983 */ /* 0x000ee80000100800 */
[----:B------:R0:W3:Y:S02]  /*29320*/  @!P0 LDG.E.U8 R22, desc[UR34][R2.64] ;  /* 0x0000002202168981 */ /* 0x0000e4000c1e1100 */
[----:B0-----:R-:W-:Y:S02]  /*29330*/  @!P0 IMAD.MOV.U32 R2, RZ, RZ, R37 ;  /* 0x000000ffff028224 */ /* 0x001fe400078e0025 */
        /* <DEDUP_REMOVED lines=11> */
[----:B------:R-:W-:Y:S01]  /*293f0*/  PRMT R17, RZ, 0x7610, R17 ;  /* 0x00007610ff117816 */ /* 0x000fe20000000011 */
[----:B------:R-:W3:Y:S04]  /*29400*/  LDL R41, [R1+0x1f54] ;  /* 0x001f540001297983 */ /* 0x000ee80000100800 */
[----:B------:R4:W3:Y:S04]  /*29410*/  @!P0 LDG.E.U8 R19, desc[UR34][R2.64] ;  /* 0x0000002202138981 */ /* 0x0008e8000c1e1100 */
[----:B------:R-:W3:Y:S01]  /*29420*/  LDL R42, [R1+0x1f04] ;  /* 0x001f0400012a7983 */ /* 0x000ee20000100800 */
[----:B----4-:R-:W-:-:S02]  /*29430*/  @!P0 IMAD.MOV.U32 R3, RZ, RZ, R34 ;  /* 0x000000ffff038224 */ /* 0x010fc400078e0022 */
[----:B------:R-:W-:Y:S01]  /*29440*/  @!P0 IMAD.MOV.U32 R2, RZ, RZ, R33 ;  /* 0x000000ffff028224 */ /* 0x000fe200078e0021 */
[----:B------:R-:W4:Y:S04]  /*29450*/  LDL R34, [R1+0x1ee4] ;  /* 0x001ee40001227983 */ /* 0x000f280000100800 */
[----:B------:R-:W4:Y:S04]  /*29460*/  LDL R33, [R1+0x1f20] ;  /* 0x001f200001217983 */ /* 0x000f280000100800 */
[----:B------:R2:W4:Y:S02]  /*29470*/  @!P0 LDG.E.U8 R18, desc[UR34][R2.64] ;  /* 0x0000002202128981 */ /* 0x000524000c1e1100 */
[----:B--2---:R-:W-:-:S02]  /*29480*/  @!P0 IMAD.MOV.U32 R2, RZ, RZ, R31 ;  /* 0x000000ffff028224 */ /* 0x004fc400078e001f */
[----:B------:R-:W-:Y:S01]  /*29490*/  @!P0 IMAD.MOV.U32 R3, RZ, RZ, R32 ;  /* 0x000000ffff038224 */ /* 0x000fe200078e0020 */
[----:B------:R-:W2:Y:S04]  /*294a0*/  LDL R31, [R1+0x1f28] ;  /* 0x001f2800011f7983 */ /* 0x000ea80000100800 */
[----:B------:R-:W2:Y:S01]  /*294b0*/  LDL R32, [R1+0x1eec] ;  /* 0x001eec0001207983 */ /* 0x000ea20000100800 */
[----:B------:R-:W-:-:S03]  /*294c0*/  PRMT R16, RZ, 0x7610, R16 ;  /* 0x00007610ff107816 */ /* 0x000fc60000000010 */
[----:B------:R3:W2:Y:S01]  /*294d0*/  @!P0 LDG.E.U8 R17, desc[UR34][R2.64] ;  /* 0x0000002202118981 */ /* 0x0006a2000c1e1100 */
[----:B------:R-:W-:Y:S02]  /*294e0*/  PRMT R15, RZ, 0x7610, R15 ;  /* 0x00007610ff0f7816 */ /* 0x000fe4000000000f */
[----:B------:R-:W-:Y:S02]  /*294f0*/  PRMT R14, RZ, 0x7610, R14 ;  /* 0x00007610ff0e7816 */ /* 0x000fe4000000000e */
[----:B------:R-:W-:Y:S01]  /*29500*/  PRMT R13, RZ, 0x7610, R13 ;  /* 0x00007610ff0d7816 */ /* 0x000fe2000000000d */
[----:B---3--:R-:W-:Y:S02]  /*29510*/  @!P0 IMAD.MOV.U32 R2, RZ, RZ, R39 ;  /* 0x000000ffff028224 */ /* 0x008fe400078e0027 */
        /* <DEDUP_REMOVED lines=23> */
[----:B------:R-:W-:Y:S02]  /*29690*/  PRMT R12, RZ, 0x7610, R12 ;  /* 0x00007610ff0c7816 */ /* 0x000fe4000000000c */
[----:B------:R-:W-:-:S04]  /*296a0*/  PRMT R11, RZ, 0x7610, R11 ;  /* 0x00007610ff0b7816 */ /* 0x000fc8000000000b */
[----:B------:R0:W2:Y:S01]  /*296b0*/  @!P0 LDG.E.U8 R12, desc[UR34][R2.64] ;  /* 0x00000022020c8981 */ /* 0x0000a2000c1e1100 */
[----:B------:R-:W-:Y:S01]  /*296c0*/  PRMT R10, RZ, 0x7610, R10 ;  /* 0x00007610ff0a7816 */ /* 0x000fe2000000000a */
[----:B0-----:R-:W-:Y:S02]  /*296d0*/  @!P0 IMAD.MOV.U32 R2, RZ, RZ, R45 ;  /* 0x000000ffff028224 */ /* 0x001fe400078e002d */
[----:B------:R-:W-:-:S05]  /*296e0*/  @!P0 IMAD.MOV.U32 R3, RZ, RZ, R46 ;  /* 0x000000ffff038224 */ /* 0x000fca00078e002e */
        /* <DEDUP_REMOVED lines=10> */
[----:B---3--:R-:W-:Y:S02]  /*29790*/  @!P0 IMAD.MOV.U32 R2, RZ, RZ, R39 ;  /* 0x000000ffff028224 */ /* 0x008fe400078e0027 */
[----:B------:R-:W-:-:S05]  /*297a0*/  @!P0 IMAD.MOV.U32 R3, RZ, RZ, R40 ;  /* 0x000000ffff038224 */ /* 0x000fca00078e0028 */
[----:B------:R0:W3:Y:S01]  /*297b0*/  @!P0 LDG.E.U8 R8, desc[UR34][R2.64] ;  /* 0x0000002202088981 */ /* 0x0000e2000c1e1100 */
[----:B------:R-:W-:Y:S01]  /*297c0*/  PRMT R6, RZ, 0x7610, R6 ;  /* 0x00007610ff067816 */ /* 0x000fe20000000006 */
[----:B0-----:R-:W-:Y:S02]  /*297d0*/  @!P0 IMAD.MOV.U32 R2, RZ, RZ, R37 ;  /* 0x000000ffff028224 */ /* 0x001fe400078e0025 */
[----:B------:R-:W-:-:S05]  /*297e0*/  @!P0 IMAD.MOV.U32 R3, RZ, RZ, R38 ;  /* 0x000000ffff038224 */ /* 0x000fca00078e0026 */
[----:B------:R0:W3:Y:S01]  /*297f0*/  @!P0 LDG.E.U8 R7, desc[UR34][R2.64] ;  /* 0x0000002202078981 */ /* 0x0000e2000c1e1100 */
[----:B------:R-:W-:Y:S01]  /*29800*/  PRMT R5, RZ, 0x7610, R5 ;  /* 0x00007610ff057816 */ /* 0x000fe20000000005 */
[----:B0-----:R-:W-:Y:S02]  /*29810*/  @!P0 IMAD.MOV.U32 R2, RZ, RZ, R35 ;  /* 0x000000ffff028224 */ /* 0x001fe400078e0023 */
[----:B------:R-:W-:-:S05]  /*29820*/  @!P0 IMAD.MOV.U32 R3, RZ, RZ, R36 ;  /* 0x000000ffff038224 */ /* 0x000fca00078e0024 */
[----:B------:R4:W3:Y:S02]  /*29830*/  @!P0 LDG.E.U8 R6, desc[UR34][R2.64] ;  /* 0x0000002202068981 */ /* 0x0008e4000c1e1100 */
[----:B----4-:R-:W-:Y:S02]  /*29840*/  @!P0 IMAD.MOV.U32 R3, RZ, RZ, R34 ;  /* 0x000000ffff038224 */ /* 0x010fe400078e0022 */
[----:B------:R-:W-:Y:S02]  /*29850*/  @!P0 IMAD.MOV.U32 R2, RZ, RZ, R33 ;  /* 0x000000ffff028224 */ /* 0x000fe400078e0021 */
[----:B------:R-:W-:Y:S04]  /*29860*/  LDS.U8 R33, [R0+UR4+0x8] ;  /* 0x0000080400217984 */ /* 0x000fe80008000000 */
[----:B------:R2:W4:Y:S02]  /*29870*/  @!P0 LDG.E.U8 R5, desc[UR34][R2.64] ;  /* 0x0000002202058981 */ /* 0x000524000c1e1100 */
[----:B--2---:R-:W-:-:S02]  /*29880*/  @!P0 IMAD.MOV.U32 R2, RZ, RZ, R31 ;  /* 0x000000ffff028224 */ /* 0x004fc400078e001f */
[----:B------:R-:W-:Y:S01]  /*29890*/  @!P0 IMAD.MOV.U32 R3, RZ, RZ, R32 ;  /* 0x000000ffff038224 */ /* 0x000fe200078e0020 */
[----:B------:R-:W0:Y:S04]  /*298a0*/  LDS.U8 R31, [R0+UR4+0x210] ;  /* 0x00021004001f7984 */ /* 0x000e280008000000 */
[----:B------:R-:W1:Y:S04]  /*298b0*/  LDS.U8 R32, [R0+UR4+0x318] ;  /* 0x0003180400207984 */ /* 0x000e680008000000 */
[----:B0-----:R-:W-:Y:S04]  /*298c0*/  STL [R1+0x134c], R31 ;  /* 0x00134c1f01007387 */ /* 0x001fe80000100800 */
[----:B------:R-:W0:Y:S04]  /*298d0*/  LDS.U8 R31, [R0+UR4+0x100] ;  /* 0x00010004001f7984 */ /* 0x000e280008000000 */
[----:B-1----:R-:W-:Y:S04]  /*298e0*/  STL [R1+0x1348], R32 ;  /* 0x0013482001007387 */ /* 0x002fe80000100800 */
[----:B------:R-:W1:Y:S04]  /*298f0*/  LDS.U8 R32, [R0+UR4+0x218] ;  /* 0x0002180400207984 */ /* 0x000e680008000000 */
[----:B------:R-:W-:Y:S04]  /*29900*/  STL [R1+0x1130], R33 ;  /* 0x0011302101007387 */ /* 0x000fe80000100800 */
[----:B------:R-:W2:Y:S04]  /*29910*/  LDS.U8 R33, [R0+UR4+0x310] ;  /* 0x0003100400217984 */ /* 0x000ea80008000000 */
[----:B0-----:R-:W-:Y:S04]  /*29920*/  STL [R1+0x112c], R31 ;  /* 0x00112c1f01007387 */ /* 0x001fe80000100800 */
[----:B------:R-:W0:Y:S04]  /*29930*/  LDS.U8 R31, [R0+UR4+0x1000] ;  /* 0x00100004001f7984 */ /* 0x000e280008000000 */
[----:B-1----:R-:W-:Y:S04]  /*29940*/  STL [R1+0x1f58], R32 ;  /* 0x001f582001007387 */ /* 0x002fe80000100800 */
[----:B------:R-:W1:Y:S04]  /*29950*/  LDS.U8 R32, [R0+UR4+0x1108] ;  /* 0x0011080400207984 */ /* 0x000e680008000000 */
[----:B--2---:R-:W-:Y:S04]  /*29960*/  STL [R1+0x1350], R33 ;  /* 0x0013502101007387 */ /* 0x004fe80000100800 */
        /* <DEDUP_REMOVED lines=103> */
[----:B0-----:R0:W-:Y:S04]  /*29fe0*/  STL [R1+0x207c], R31 ;  /* 0x00207c1f01007387 */ /* 0x0011e80000100800 */
[----:B-1----:R-:W-:Y:S04]  /*29ff0*/  STL [R1+0x1284], R32 ;  /* 0x0012842001007387 */ /* 0x002fe80000100800 */
[----:B------:R-:W1:Y:S01]  /*2a000*/  LDS.U8 R32, [R0+UR4+0x1288] ;  /* 0x0012880400207984 */ /* 0x000e620008000000 */
[----:B------:R-:W-:-:S03]  /*2a010*/  PRMT R4, RZ, 0x7610, R4 ;  /* 0x00007610ff047816 */ /* 0x000fc60000000004 */
[----:B--2---:R-:W-:Y:S04]  /*2a020*/  STL [R1+0x1280], R33 ;  /* 0x0012802101007387 */ /* 0x004fe80000100800 */
[----:B------:R-:W-:Y:S04]  /*2a030*/  STL [R1+0x2a48], R0 ;  /* 0x002a480001007387 */ /* 0x000fe80000100800 */
[----:B------:R-:W2:Y:S04]  /*2a040*/  LDS.U8 R33, [R0+UR4+0x1380] ;  /* 0x0013800400217984 */ /* 0x000ea80008000000 */
[----:B------:R3:W4:Y:S01]  /*2a050*/  @!P0 LDG.E.U8 R4, desc[UR34][R2.64] ;  /* 0x0000002202048981 */ /* 0x000722000c1e1100 */
[----:B0-----:R-:W-:-:S05]  /*2a060*/  LOP3.LUT R31, R0, 0x20, RZ, 0x3c, !PT ;  /* 0x00000020001f7812 */ /* 0x001fca00078e3cff */
[----:B------:R-:W-:Y:S04]  /*2a070*/  LDS.U8 R34, [R31+UR4+0x280] ;  /* 0x000280041f227984 */ /* 0x000fe80008000000 */
[----:B---3--:R-:W-:Y:S04]  /*2a080*/  LDS.U8 R3, [R0+UR4] ;  /* 0x0000000400037984 */ /* 0x008fe80008000000 */
[----:B------:R-:W-:Y:S04]  /*2a090*/  LDS.U8 R2, [R0+UR4+0x108] ;  /* 0x0001080400027984 */ /* 0x000fe80008000000 */
[----:B------:R-:W-:Y:S04]  /*2a0a0*/  LDS.U8 R0, [R31+UR4+0x108] ;  /* 0x000108041f007984 */ /* 0x000fe80008000000 */
[----:B-1----:R-:W-:Y:S04]  /*2a0b0*/  STL [R1+0x2088], R32 ;  /* 0x0020882001007387 */ /* 0x002fe80000100800 */
[----:B------:R-:W0:Y:S04]  /*2a0c0*/  LDS.U8 R32, [R31+UR4] ;  /* 0x000000041f207984 */ /* 0x000e280008000000 */
[----:B--2---:R-:W-:Y:S04]  /*2a0d0*/  STL [R1+0x2084], R33 ;  /* 0x0020842101007387 */ /* 0x004fe80000100800 */
[----:B------:R-:W1:Y:S04]  /*2a0e0*/  LDS.U8 R33, [R31+UR4+0x210] ;  /* 0x000210041f217984 */ /* 0x000e680008000000 */
[----:B0-----:R-:W-:Y:S04]  /*2a0f0*/  STL [R1+0x1168], R32 ;  /* 0x0011682001007387 */ /* 0x001fe80000100800 */
[----:B------:R-:W0:Y:S04]  /*2a100*/  LDS.U8 R32, [R31+UR4+0x318] ;  /* 0x000318041f207984 */ /* 0x000e280008000000 */
[----:B------:R-:W-:Y:S04]  /*2a110*/  STL [R1+0x1164], R0 ;  /* 0x0011640001007387 */ /* 0x000fe80000100800 */
[----:B------:R-:W2:Y:S04]  /*2a120*/  LDS.U8 R0, [R31+UR4+0x8] ;  /* 0x000008041f007984 */ /* 0x000ea80008000000 */
[----:B-1----:R-:W-:Y:S04]  /*2a130*/  STL [R1+0x1f90], R33 ;  /* 0x001f902101007387 */ /* 0x002fe80000100800 */
[----:B------:R-:W1:Y:S04]  /*2a140*/  LDS.U8 R33, [R31+UR4+0x100] ;  /* 0x000100041f217984 */ /* 0x000e680008000000 */
[----:B0-----:R-:W-:Y:S04]  /*2a150*/  STL [R1+0x1f8c], R32 ;  /* 0x001f8c2001007387 */ /* 0x001fe80000100800 */
[----:B------:R-:W0:Y:S04]  /*2a160*/  LDS.U8 R32, [R31+UR4+0x218] ;  /* 0x000218041f207984 */ /* 0x000e280008000000 */
[----:B--2---:R-:W-:Y:S04]  /*2a170*/  STL [R1+0x1170], R0 ;  /* 0x0011700001007387 */ /* 0x004fe80000100800 */
        /* <DEDUP_REMOVED lines=82> */
[----:B--2---:R0:W-:Y:S04]  /*2a6a0*/  STL [R1+0x20a8], R0 ;  /* 0x0020a80001007387 */ /* 0x0041e80000100800 */
[----:B------:R-:W2:Y:S04]  /*2a6b0*/  LDS.U8 R32, [R31+UR4+0x90] ;  /* 0x000090041f207984 */ /* 0x000ea80008000000 */
[----:B0-----:R-:W3:Y:S04]  /*2a6c0*/  LDL R0, [R1+0x2150] ;  /* 0x0021500001007983 */ /* 0x001ee80000100800 */
[----:B-1----:R-:W-:Y:S04]  /*2a6d0*/  STL [R1+0x20a4], R33 ;  /* 0x0020a42101007387 */ /* 0x002fe80000100800 */
[----:B------:R-:W0:Y:S04]  /*2a6e0*/  LDS.U8 R33, [R31+UR4+0x198] ;  /* 0x000198041f217984 */ /* 0x000e280008000000 */
        /* <DEDUP_REMOVED lines=27> */
[----:B--2---:R-:W-:Y:S04]  /*2a8a0*/  STL [R1+0x20c8], R34 ;  /* 0x0020c82201007387 */ /* 0x004fe80000100800 */
[----:B-1----:R-:W-:Y:S04]  /*2a8b0*/  STL [R1+0x20c4], R32 ;  /* 0x0020c42001007387 */ /* 0x002fe80000100800 */
[----:B---3--:R-:W0:Y:S04]  /*2a8c0*/  LDS.U8 R33, [R0+UR4] ;  /* 0x0000000400217984 */ /* 0x008e280008000000 */
[----:B------:R-:W1:Y:S04]  /*2a8d0*/  LDS.U8 R31, [R0+UR4+0x108] ;  /* 0x00010804001f7984 */ /* 0x000e680008000000 */
[----:B------:R-:W2:Y:S04]  /*2a8e0*/  LDS.U8 R32, [R0+UR4+0x210] ;  /* 0x0002100400207984 */ /* 0x000ea80008000000 */
[----:B------:R-:W-:Y:S04]  /*2a8f0*/  LDS.U8 R34, [R0+UR4+0x280] ;  /* 0x0002800400227984 */ /* 0x000fe80008000000 */
        /* <DEDUP_REMOVED lines=91> */
[----:B-1----:R0:W-:Y:S04]  /*2aeb0*/  STL [R1+0x20e8], R31 ;  /* 0x0020e81f01007387 */ /* 0x0021e80000100800 */
[----:B------:R-:W1:Y:S04]  /*2aec0*/  LDS.U8 R33, [R0+UR4+0x90] ;  /* 0x0000900400217984 */ /* 0x000e680008000000 */
[----:B0-----:R-:W3:Y:S04]  /*2aed0*/  LDL R31, [R1+0x214c] ;  /* 0x00214c00011f7983 */ /* 0x001ee80000100800 */
[----:B--2---:R-:W-:Y:S04]  /*2aee0*/  STL [R1+0x20e4], R32 ;  /* 0x0020e42001007387 */ /* 0x004fe80000100800 */
[----:B------:R-:W0:Y:S04]  /*2aef0*/  LDS.U8 R32, [R0+UR4+0x198] ;  /* 0x0001980400207984 */ /* 0x000e280008000000 */
[----:B-1----:R-:W-:Y:S04]  /*2af00*/  STL [R1+0x12ec], R33 ;  /* 0x0012ec2101007387 */ /* 0x002fe80000100800 */
        /* <DEDUP_REMOVED lines=108> */
[----:B------:R-:W2:Y:S04]  /*2b5d0*/  LDL.LU R56, [R1+0x1128] ;  /* 0x0011280001387983 */ /* 0x000ea80000300800 */
[----:B------:R-:W-:Y:S04]  /*2b5e0*/  LDS.U8 R33, [R31+UR4+0x1290] ;  /* 0x001290041f217984 */ /* 0x000fe80008000000 */
[----:B0-----:R-:W-:Y:S04]  /*2b5f0*/  STL [R1+0x2114], R32 ;  /* 0x0021142001007387 */ /* 0x001fe80000100800 */
[----:B------:R-:W3:Y:S04]  /*2b600*/  LDL.LU R57, [R1+0x1124] ;  /* 0x0011240001397983 */ /* 0x000ee80000300800 */
[----:B-1----:R-:W-:Y:S04]  /*2b610*/  STL [R1+0x131c], R0 ;  /* 0x00131c0001007387 */ /* 0x002fe80000100800 */
[----:B------:R-:W0:Y:S04]  /*2b620*/  LDS.U8 R0, [R31+UR4+0x1188] ;  /* 0x001188041f007984 */ /* 0x000e280008000000 */
[----:B------:R-:W4:Y:S04]  /*2b630*/  LDL.LU R58, [R1+0x111c] ;  /* 0x00111c00013a7983 */ /* 0x000f280000300800 */
[----:B------:R-:W4:Y:S04]  /*2b640*/  LDL.LU R59, [R1+0x1118] ;  /* 0x00111800013b7983 */ /* 0x000f280000300800 */
[----:B------:R-:W4:Y:S04]  /*2b650*/  LDL.LU R61, [R1+0x1104] ;  /* 0x00110400013d7983 */ /* 0x000f280000300800 */
[----:B------:R-:W1:Y:S04]  /*2b660*/  LDS.U8 R32, [R31+UR4+0x1398] ;  /* 0x001398041f207984 */ /* 0x000e680008000000 */
[----:B0-----:R-:W-:Y:S04]  /*2b670*/  STL [R1+0x1318], R0 ;  /* 0x0013180001007387 */ /* 0x001fe80000100800 */
[----:B------:R-:W0:Y:S04]  /*2b680*/  LDS.U8 R0, [R31+UR4+0x1088] ;  /* 0x001088041f007984 */ /* 0x000e280008000000 */
[----:B------:R-:W-:Y:S04]  /*2b690*/  STL [R1+0x2120], R33 ;  /* 0x0021202101007387 */ /* 0x000fe80000100800 */
[----:B------:R-:W0:Y:S04]  /*2b6a0*/  LDS.U8 R33, [R31+UR4+0x1180] ;  /* 0x001180041f217984 */ /* 0x000e280008000000 */
[----:B-1----:R-:W-:Y:S04]  /*2b6b0*/  STL [R1+0x211c], R32 ;  /* 0x00211c2001007387 */ /* 0x002fe80000100800 */
        /* <DEDUP_REMOVED lines=28> */
[----:B-1----:R-:W-:Y:S04]  /*2b880*/  STL [R1+0x2140], R32 ;  /* 0x0021402001007387 */ /* 0x002fe80000100800 */
[----:B------:R-:W-:Y:S04]  /*2b890*/  LDS.U8 R32, [R31+UR4+0x1098] ;  /* 0x001098041f207984 */ /* 0x000fe80008000000 */
[----:B0-----:R-:W-:Y:S04]  /*2b8a0*/  STL [R1+0x213c], R0 ;  /* 0x00213c0001007387 */ /* 0x001fe80000100800 */
[----:B------:R-:W0:Y:S01]  /*2b8b0*/  LDS.U8 R0, [R31+UR4+0x1190] ;  /* 0x001190041f007984 */ /* 0x000e220008000000 */
[----:B------:R-:W1:Y:S03]  /*2b8c0*/  S2R R60, SR_TID.X ;  /* 0x00000000003c7919 */ /* 0x000e660000002100 */
[----:B0-----:R-:W-:Y:S04]  /*2b8d0*/  STL [R1+0x34b0], R0 ;  /* 0x0034b00001007387 */ /* 0x001fe80000100800 */
[----:B------:R-:W-:Y:S04]  /*2b8e0*/  STL [R1+0x1344], R32 ;  /* 0x0013442001007387 */ /* 0x000fe80000100800 */
[----:B------:R-:W0:Y:S04]  /*2b8f0*/  LDS.U8 R32, [R31+UR4+0x1288] ;  /* 0x001288041f207984 */ /* 0x000e280008000000 */
[----:B------:R-:W2:Y:S01]  /*2b900*/  LDS.U8 R0, [R31+UR4+0x1380] ;  /* 0x001380041f007984 */ /* 0x000ea20008000000 */
[----:B-1----:R-:W-:Y:S01]  /*2b910*/  LOP3.LUT R60, R60, 0x1f, RZ, 0xc0, !PT ;  /* 0x0000001f3c3c7812 */ /* 0x002fe200078ec0ff */
[----:B------:R-:W-:Y:S06]  /*2b920*/  BAR.SYNC.DEFER_BLOCKING 0x0 ;  /* 0x0000000000007b1d */ /* 0x000fec0000010000 */
[----:B0-----:R0:W-:Y:S04]  /*2b930*/  STL [R1+0x2148], R32 ;  /* 0x0021482001007387 */ /* 0x0011e80000100800 */
[----:B--2---:R-:W-:Y:S04]  /*2b940*/  STL [R1+0x2144], R0 ;  /* 0x0021440001007387 */ /* 0x004fe80000100800 */
[----:B------:R-:W2:Y:S04]  /*2b950*/  LDL.LU R31, [R1+0x1100] ;  /* 0x00110000011f7983 */ /* 0x000ea80000300800 */
[----:B0-----:R-:W2:Y:S04]  /*2b960*/  LDL.LU R32, [R1+0x10fc] ;  /* 0x0010fc0001207983 */ /* 0x001ea80000300800 */
[----:B------:R-:W2:Y:S04]  /*2b970*/  LDL.LU R33, [R1+0x10f8] ;  /* 0x0010f80001217983 */ /* 0x000ea80000300800 */
        /* <DEDUP_REMOVED lines=21> */
[----:B------:R0:W-:Y:S04]  /*2bad0*/  STS.U8 [R60+UR4], R56 ;  /* 0x000000383c007988 */ /* 0x0001e80008000004 */
[----:B------:R-:W2:Y:S04]  /*2bae0*/  LDL.LU R55, [R1+0x30] ;  /* 0x0000300001377983 */ /* 0x000ea80000300800 */
[----:B---3--:R1:W-:Y:S04]  /*2baf0*/  STS.U8 [R60+UR4+0x20], R57 ;  /* 0x000020393c007988 */ /* 0x0083e80008000004 */
[----:B----4-:R3:W-:Y:S04]  /*2bb00*/  STS.U8 [R60+UR4+0x40], R58 ;  /* 0x0000403a3c007988 */ /* 0x0107e80008000004 */
[----:B0-----:R-:W4:Y:S04]  /*2bb10*/  LDL.LU R56, [R1+0x2c] ;  /* 0x00002c0001387983 */ /* 0x001f280000300800 */
[----:B-1----:R-:W4:Y:S04]  /*2bb20*/  LDL.LU R57, [R1+0x28] ;  /* 0x0000280001397983 */ /* 0x002f280000300800 */
[----:B---3--:R-:W3:Y:S04]  /*2bb30*/  LDL.LU R58, [R1+0x14] ;  /* 0x00001400013a7983 */ /* 0x008ee80000300800 */
[----:B------:R0:W-:Y:S04]  /*2bb40*/  STS.U8 [R60+UR4+0x60], R59 ;  /* 0x0000603b3c007988 */ /* 0x0001e80008000004 */
[----:B------:R-:W3:Y:S04]  /*2bb50*/  LDL.LU R0, [R1+0x10] ;  /* 0x0000100001007983 */ /* 0x000ee80000300800 */
[----:B------:R1:W-:Y:S04]  /*2bb60*/  STS.U8 [R60+UR4+0x100], R61 ;  /* 0x0001003d3c007988 */ /* 0x0003e80008000004 */
[----:B0-----:R-:W3:Y:S04]  /*2bb70*/  LDL.LU R59, [R1+0xc] ;  /* 0x00000c00013b7983 */ /* 0x001ee80000300800 */
[----:B-1----:R-:W3:Y:S04]  /*2bb80*/  LDL.LU R61, [R1+0x8] ;  /* 0x00000800013d7983 */ /* 0x002ee80000300800 */
[----:B--2---:R0:W-:Y:S04]  /*2bb90*/  STS.U8 [R60+UR4+0x120], R31 ;  /* 0x0001201f3c007988 */ /* 0x0041e80008000004 */
[----:B------:R1:W-:Y:S04]  /*2bba0*/  STS.U8 [R60+UR4+0x140], R32 ;  /* 0x000140203c007988 */ /* 0x0003e80008000004 */
[----:B0-----:R-:W2:Y:S04]  /*2bbb0*/  LDL.LU R31, [R1+0x3688] ;  /* 0x00368800011f7983 */ /* 0x001ea80000300800 */
[----:B------:R0:W-:Y:S04]  /*2bbc0*/  STS.U8 [R60+UR4+0x160], R33 ;  /* 0x000160213c007988 */ /* 0x0001e80008000004 */
[----:B------:R0:W-:Y:S04]  /*2bbd0*/  STS.U8 [R60+UR4+0x200], R34 ;  /* 0x000200223c007988 */ /* 0x0001e80008000004 */
[----:B------:R0:W-:Y:S04]  /*2bbe0*/  STS.U8 [R60+UR4+0x220], R35 ;  /* 0x000220233c007988 */ /* 0x0001e80008000004 */
[----:B------:R0:W-:Y:S04]  /*2bbf0*/  STS.U8 [R60+UR4+0x240], R36 ;  /* 0x000240243c007988 */ /* 0x0001e80008000004 */
[----:B------:R0:W-:Y:S04]  /*2bc00*/  STS.U8 [R60+UR4+0x260], R37 ;  /* 0x000260253c007988 */ /* 0x0001e80008000004 */
[----:B-1----:R-:W2:Y:S04]  /*2bc10*/  LDL.LU R32, [R1+0x3684] ;  /* 0x0036840001207983 */ /* 0x002ea80000300800 */
[----:B0-----:R-:W2:Y:S04]  /*2bc20*/  LDL.LU R33, [R1+0x3680] ;  /* 0x0036800001217983 */ /* 0x001ea80000300800 */
[----:B------:R-:W2:Y:S04]  /*2bc30*/  LDL.LU R34, [R1+0x367c] ;  /* 0x00367c0001227983 */ /* 0x000ea80000300800 */
[----:B------:R-:W2:Y:S04]  /*2bc40*/  LDL.LU R35, [R1+0x3678] ;  /* 0x0036780001237983 */ /* 0x000ea80000300800 */
[----:B------:R-:W2:Y:S04]  /*2bc50*/  LDL.LU R36, [R1+0x3674] ;  /* 0x0036740001247983 */ /* 0x000ea80000300800 */
[----:B------:R-:W2:Y:S04]  /*2bc60*/  LDL.LU R37, [R1+0x3670] ;  /* 0x0036700001257983 */ /* 0x000ea80000300800 */
[----:B------:R0:W-:Y:S04]  /*2bc70*/  STS.U8 [R60+UR4+0x300], R38 ;  /* 0x000300263c007988 */ /* 0x0001e80008000004 */
[----:B------:R1:W-:Y:S04]  /*2bc80*/  STS.U8 [R60+UR4+0x320], R39 ;  /* 0x000320273c007988 */ /* 0x0003e80008000004 */
[----:B------:R1:W-:Y:S04]  /*2bc90*/  STS.U8 [R60+UR4+0x340], R40 ;  /* 0x000340283c007988 */ /* 0x0003e80008000004 */
[----:B------:R1:W-:Y:S04]  /*2bca0*/  STS.U8 [R60+UR4+0x360], R41 ;  /* 0x000360293c007988 */ /* 0x0003e80008000004 */
[----:B------:R1:W-:Y:S04]  /*2bcb0*/  STS.U8 [R60+UR4+0x400], R42 ;  /* 0x0004002a3c007988 */ /* 0x0003e80008000004 */
[----:B------:R1:W-:Y:S04]  /*2bcc0*/  STS.U8 [R60+UR4+0x420], R43 ;  /* 0x0004202b3c007988 */ /* 0x0003e80008000004 */
[----:B0-----:R-:W2:Y:S04]  /*2bcd0*/  LDL.LU R38, [R1+0x366c] ;  /* 0x00366c0001267983 */ /* 0x001ea80000300800 */
[----:B-1----:R-:W2:Y:S04]  /*2bce0*/  LDL.LU R39, [R1+0x3668] ;  /* 0x0036680001277983 */ /* 0x002ea80000300800 */
        /* <DEDUP_REMOVED lines=12> */
[----:B----4-:R-:W4:Y:S04]  /*2bdb0*/  LDL.LU R46, [R1+0x364c] ;  /* 0x00364c00012e7983 */ /* 0x010f280000300800 */
[----:B------:R-:W2:Y:S04]  /*2bdc0*/  LDL.LU R47, [R1+0x3648] ;  /* 0x00364800012f7983 */ /* 0x000ea80000300800 */
[----:B------:R-:W4:Y:S04]  /*2bdd0*/  LDL.LU R48, [R1+0x3644] ;  /* 0x0036440001307983 */ /* 0x000f280000300800 */
[----:B---3--:R-:W3:Y:S04]  /*2bde0*/  LDL.LU R49, [R1+0x3640] ;  /* 0x0036400001317983 */ /* 0x008ee80000300800 */
[----:B------:R0:W-:Y:S04]  /*2bdf0*/  STS.U8 [R60+UR4+0x600], R50 ;  /* 0x000600323c007988 */ /* 0x0001e80008000004 */
[----:B------:R1:W-:Y:S04]  /*2be00*/  STS.U8 [R60+UR4+0x620], R51 ;  /* 0x000620333c007988 */ /* 0x0003e80008000004 */
[----:B------:R1:W-:Y:S04]  /*2be10*/  STS.U8 [R60+UR4+0x640], R52 ;  /* 0x000640343c007988 */ /* 0x0003e80008000004 */
[----:B------:R1:W-:Y:S04]  /*2be20*/  STS.U8 [R60+UR4+0x660], R53 ;  /* 0x000660353c007988 */ /* 0x0003e80008000004 */
[----:B------:R1:W-:Y:S04]  /*2be30*/  STS.U8 [R60+UR4+0x700], R54 ;  /* 0x000700363c007988 */ /* 0x0003e80008000004 */
[----:B------:R1:W-:Y:S04]  /*2be40*/  STS.U8 [R60+UR4+0x720], R55 ;  /* 0x000720373c007988 */ /* 0x0003e80008000004 */
[----:B0-----:R-:W2:Y:S04]  /*2be50*/  LDL.LU R50, [R1+0x363c] ;  /* 0x00363c0001327983 */ /* 0x001ea80000300800 */
[----:B-1----:R-:W4:Y:S04]  /*2be60*/  LDL.LU R51, [R1+0x3638] ;  /* 0x0036380001337983 */ /* 0x002f280000300800 */
[----:B------:R-:W4:Y:S04]  /*2be70*/  LDL.LU R52, [R1+0x3634] ;  /* 0x0036340001347983 */ /* 0x000f280000300800 */
[----:B------:R-:W4:Y:S04]  /*2be80*/  LDL.LU R53, [R1+0x3630] ;  /* 0x0036300001357983 */ /* 0x000f280000300800 */
[----:B------:R-:W4:Y:S04]  /*2be90*/  LDL.LU R54, [R1+0x362c] ;  /* 0x00362c0001367983 */ /* 0x000f280000300800 */
[----:B------:R-:W3:Y:S04]  /*2bea0*/  LDL.LU R55, [R1+0x3628] ;  /* 0x0036280001377983 */ /* 0x000ee80000300800 */
[----:B------:R0:W-:Y:S04]  /*2beb0*/  STS.U8 [R60+UR4+0x740], R56 ;  /* 0x000740383c007988 */ /* 0x0001e80008000004 */
[----:B------:R1:W-:Y:S04]  /*2bec0*/  STS.U8 [R60+UR4+0x760], R57 ;  /* 0x000760393c007988 */ /* 0x0003e80008000004 */
[----:B------:R1:W-:Y:S04]  /*2bed0*/  STS.U8 [R60+UR4+0x800], R58 ;  /* 0x0008003a3c007988 */ /* 0x0003e80008000004 */
[----:B0-----:R-:W2:Y:S04]  /*2bee0*/  LDL.LU R56, [R1+0x3624] ;  /* 0x0036240001387983 */ /* 0x001ea80000300800 */
[----:B-1----:R-:W4:Y:S04]  /*2bef0*/  LDL.LU R57, [R1+0x3620] ;  /* 0x0036200001397983 */ /* 0x002f280000300800 */
[----:B------:R-:W3:Y:S04]  /*2bf00*/  LDL.LU R58, [R1+0x361c] ;  /* 0x00361c00013a7983 */ /* 0x000ee80000300800 */
[----:B------:R0:W-:Y:S04]  /*2bf10*/  STS.U8 [R60+UR4+0x820], R0 ;  /* 0x000820003c007988 */ /* 0x0001e80008000004 */
[----:B------:R1:W-:Y:S04]  /*2bf20*/  STS.U8 [R60+UR4+0x840], R59 ;  /* 0x0008403b3c007988 */ /* 0x0003e80008000004 */
[----:B------:R1:W-:Y:S04]  /*2bf30*/  STS.U8 [R60+UR4+0x860], R61 ;  /* 0x0008603d3c007988 */ /* 0x0003e80008000004 */
[----:B0-----:R-:W2:Y:S04]  /*2bf40*/  LDL.LU R0, [R1+0x1114] ;  /* 0x0011140001007983 */ /* 0x001ea80000300800 */
[----:B-1----:R-:W2:Y:S04]  /*2bf50*/  LDL.LU R59, [R1+0x1110] ;  /* 0x00111000013b7983 */ /* 0x002ea80000300800 */
[----:B------:R-:W2:Y:S04]  /*2bf60*/  LDL.LU R61, [R1+0x110c] ;  /* 0x00110c00013d7983 */ /* 0x000ea80000300800 */
[----:B---3--:R0:W-:Y:S04]  /*2bf70*/  STS.U8 [R60+UR4+0x900], R58 ;  /* 0x0009003a3c007988 */ /* 0x0081e80008000004 */
[----:B0-----:R-:W3:Y:S01]  /*2bf80*/  LDL.LU R60, [R1+0x3618] ;  /* 0x00361800013c7983 */ /* 0x001ee20000300800 */
[----:B------:R-:W0:Y:S02]  /*2bf90*/  S2R R58, SR_TID.X ;  /* 0x00000000003a7919 */ /* 0x000e240000002100 */
[----:B0-----:R-:W-:-:S05]  /*2bfa0*/  LOP3.LUT R58, R58, 0x1f, RZ, 0xc0, !PT ;  /* 0x0000001f3a3a7812 */ /* 0x001fca00078ec0ff */
[----:B----4-:R-:W-:Y:S04]  /*2bfb0*/  STS.U8 [R58+UR4+0x920], R57 ;  /* 0x000920393a007988 */ /* 0x010fe80008000004 */
[----:B--2---:R-:W-:Y:S04]  /*2bfc0*/  STS.U8 [R58+UR4+0x940], R56 ;  /* 0x000940383a007988 */ /* 0x004fe80008000004 */
        /* <DEDUP_REMOVED lines=25> */
[----:B---3--:R0:W-:Y:S04]  /*2c160*/  STS.U8 [R60+UR4+0xa0], R59 ;  /* 0x0000a03b3c007988 */ /* 0x0081e80008000004 */
[----:B0-----:R-:W2:Y:S04]  /*2c170*/  LDL.LU R59, [R1+0x1108] ;  /* 0x00110800013b7983 */ /* 0x001ea80000300800 */
[----:B------:R0:W-:Y:S04]  /*2c180*/  STS.U8 [R60+UR4+0xc0], R61 ;  /* 0x0000c03d3c007988 */ /* 0x0001e80008000004 */
[----:B0-----:R-:W3:Y:S04]  /*2c190*/  LDL.LU R61, [R1+0x10f4] ;  /* 0x0010f400013d7983 */ /* 0x001ee80000300800 */
        /* <DEDUP_REMOVED lines=29> */
[----:B0-----:R-:W4:Y:S04]  /*2c370*/  LDL.LU R0, [R1] ;  /* 0x0000000001007983 */ /* 0x001f280000300800 */
[----:B--2---:R0:W-:Y:S04]  /*2c380*/  STS.U8 [R60+UR4+0xe0], R59 ;  /* 0x0000e03b3c007988 */ /* 0x0041e80008000004 */
[----:B0-----:R-:W2:Y:S04]  /*2c390*/  LDL.LU R59, [R1+0x3614] ;  /* 0x00361400013b7983 */ /* 0x001ea80000300800 */
[----:B---3--:R0:W-:Y:S04]  /*2c3a0*/  STS.U8 [R60+UR4+0x180], R61 ;  /* 0x0001803d3c007988 */ /* 0x0081e80008000004 */
[----:B0-----:R-:W3:Y:S04]  /*2c3b0*/  LDL.LU R61, [R1+0x3610] ;  /* 0x00361000013d7983 */ /* 0x001ee80000300800 */
[----:B----4-:R0:W-:Y:S04]  /*2c3c0*/  STS.U8 [R60+UR4+0x6a0], R47 ;  /* 0x0006a02f3c007988 */ /* 0x0101e80008000004 */
[----:B0-----:R-:W4:Y:S04]  /*2c3d0*/  LDL.LU R47, [R1+0x1120] ;  /* 0x00112000012f7983 */ /* 0x001f280000300800 */
        /* <DEDUP_REMOVED lines=13> */
[----:B0-----:R-:W4:Y:S04]  /*2c4b0*/  LDL R0, [R1+0x1048] ;  /* 0x0010480001007983 */ /* 0x001f280000100800 */
[----:B------:R-:W-:Y:S04]  /*2c4c0*/  STS.U8 [R60+UR4+0x7c0], R56 ;  /* 0x0007c0383c007988 */ /* 0x000fe80008000004 */
[----:B------:R0:W-:Y:S04]  /*2c4d0*/  STS.U8 [R60+UR4+0x7e0], R57 ;  /* 0x0007e0393c007988 */ /* 0x0001e80008000004 */
[----:B------:R-:W-:Y:S04]  /*2c4e0*/  STS.U8 [R60+UR4+0x880], R58 ;  /* 0x0008803a3c007988 */ /* 0x000fe80008000004 */
[----:B------:R-:W-:Y:S04]  /*2c4f0*/  STS.U8 [R60+UR4+0x9a0], R53 ;  /* 0x0009a0353c007988 */ /* 0x000fe80008000004 */
[----:B------:R-:W-:Y:S04]  /*2c500*/  STS.U8 [R60+UR4+0x9c0], R52 ;  /* 0x0009c0343c007988 */ /* 0x000fe80008000004 */
[----:B------:R-:W-:Y:S04]  /*2c510*/  STS.U8 [R60+UR4+0x7a0], R55 ;  /* 0x0007a0373c007988 */ /* 0x000fe80008000004 */
[----:B------:R-:W-:Y:S04]  /*2c520*/  STS.U8 [R60+UR4+0x980], R54 ;  /* 0x000980363c007988 */ /* 0x000fe80008000004 */
[----:B0-----:R-:W4:Y:S04]  /*2c530*/  LDL.LU.64 R56, [R1+0x80] ;  /* 0x0000800001387983 */ /* 0x001f280000300a00 */
[----:B------:R-:W-:Y:S04]  /*2c540*/  STS.U8 [R60+UR4+0x1a0], R7 ;  /* 0x0001a0073c007988 */ /* 0x000fe80008000004 */
[----:B------:R-:W-:Y:S04]  /*2c550*/  STS.U8 [R60+UR4+0x1c0], R8 ;  /* 0x0001c0083c007988 */ /* 0x000fe80008000004 */
[----:B------:R-:W-:Y:S04]  /*2c560*/  STS.U8 [R60+UR4+0x1e0], R9 ;  /* 0x0001e0093c007988 */ /* 0x000fe80008000004 */
[----:B------:R-:W-:Y:S04]  /*2c570*/  STS.U8 [R60+UR4+0x280], R10 ;  /* 0x0002800a3c007988 */ /* 0x000fe80008000004 */
[----:B--2---:R0:W-:Y:S04]  /*2c580*/  STS.U8 [R60+UR4+0x8e0], R59 ;  /* 0x0008e03b3c007988 */ /* 0x0041e80008000004 */
[----:B0-----:R-:W2:Y:S04]  /*2c590*/  LDL.LU.64 R58, [R1+0x88] ;  /* 0x00008800013a7983 */ /* 0x001ea80000300a00 */
[----:B------:R-:W2:Y:S04]  /*2c5a0*/  LDL.LU.64 R52, [R1+0x60] ;  /* 0x0000600001347983 */ /* 0x000ea80000300a00 */
[----:B------:R-:W2:Y:S04]  /*2c5b0*/  LDL.LU.64 R54, [R1+0x68] ;  /* 0x0000680001367983 */ /* 0x000ea80000300a00 */
[----:B------:R-:W-:Y:S04]  /*2c5c0*/  STS.U8 [R60+UR4+0x2a0], R15 ;  /* 0x0002a00f3c007988 */ /* 0x000fe80008000004 */
[----:B------:R-:W-:Y:S04]  /*2c5d0*/  STS.U8 [R60+UR4+0x2c0], R16 ;  /* 0x0002c0103c007988 */ /* 0x000fe80008000004 */
[----:B------:R0:W-:Y:S04]  /*2c5e0*/  STS.U8 [R60+UR4+0x2e0], R17 ;  /* 0x0002e0113c007988 */ /* 0x0001e80008000004 */
        /* <DEDUP_REMOVED lines=10> */
[----:B---3--:R-:W-:Y:S04]  /*2c690*/  STS.U8 [R60+UR4+0x8c0], R61 ;  /* 0x0008c03d3c007988 */ /* 0x008fe80008000004 */
        /* <DEDUP_REMOVED lines=23> */
[----:B------:R3:W-:Y:S04]  /*2c810*/  STS.U8 [R60+UR4+0xfc0], R4 ;  /* 0x000fc0043c007988 */ /* 0x0007e80008000004 */
[----:B----4-:R-:W-:Y:S01]  /*2c820*/  STS.U8 [R60+UR4+0xfe0], R47 ;  /* 0x000fe02f3c007988 */ /* 0x010fe20008000004 */
[----:B------:R-:W-:Y:S06]  /*2c830*/  BAR.SYNC.DEFER_BLOCKING 0x0 ;  /* 0x0000000000007b1d */ /* 0x000fec0000010000 */
[----:B------:R-:W4:Y:S04]  /*2c840*/  LDSM.16.M88.4 R44, [R0] ;  /* 0x00000000002c783b */ /* 0x000f280000000200 */
[----:B------:R-:W-:Y:S04]  /*2c850*/  STL [R1+0x2a4c], R60 ;  /* 0x002a4c3c01007387 */ /* 0x000fe80000100800 */
[----:B0-----:R-:W2:Y:S04]  /*2c860*/  LDL.LU.64 R16, [R1+0xa0] ;  /* 0x0000a00001107983 */ /* 0x001ea80000300a00 */
[----:B-1----:R-:W2:Y:S01]  /*2c870*/  LDL.LU.64 R18, [R1+0xa8] ;  /* 0x0000a80001127983 */ /* 0x002ea20000300a00 */
[----:B---3--:R-:W-:-:S02]  /*2c880*/  IMAD R4, R2, 0x100, R3 ;  /* 0x0000010002047824 */ /* 0x008fc400078e0203 */
[----:B------:R-:W-:Y:S02]  /*2c890*/  IMAD R5, R41, 0x100, R40 ;  /* 0x0000010029057824 */ /* 0x000fe400078e0228 */
[----:B------:R-:W-:Y:S02]  /*2c8a0*/  IMAD R6, R48, 0x100, R42 ;  /* 0x0000010030067824 */ /* 0x000fe400078e022a */
[----:B------:R-:W-:Y:S01]  /*2c8b0*/  IMAD R7, R50, 0x100, R49 ;  /* 0x0000010032077824 */ /* 0x000fe200078e0231 */
[----:B------:R-:W-:Y:S01]  /*2c8c0*/  LDSM.16.M88.4 R28, [R0+0x800] ;  /* 0x00080000001c783b */ /* 0x000fe20000000200 */
[----:B------:R-:W-:Y:S02]  /*2c8d0*/  F2FP.F16.E4M3.UNPACK_B R4, R4 ;  /* 0x00000004ff04723e */ /* 0x000fe400020006ff */
[----:B------:R-:W-:Y:S02]  /*2c8e0*/  F2FP.F16.E4M3.UNPACK_B R5, R5 ;  /* 0x00000005ff05723e */ /* 0x000fe400020006ff */
[----:B------:R-:W-:-:S02]  /*2c8f0*/  F2FP.F16.E4M3.UNPACK_B R6, R6 ;  /* 0x00000006ff06723e */ /* 0x000fc400020006ff */
[----:B------:R-:W-:Y:S01]  /*2c900*/  F2FP.F16.E4M3.UNPACK_B R7, R7 ;  /* 0x00000007ff07723e */ /* 0x000fe200020006ff */
[----:B------:R-:W0:Y:S04]  /*2c910*/  LDSM.16.M88.4 R48, [R0+0x200] ;  /* 0x000200000030783b */ /* 0x000e280000000200 */
[----:B----4-:R-:W-:Y:S04]  /*2c920*/  STL [R1+0x31dc], R44 ;  /* 0x0031dc2c01007387 */ /* 0x010fe80000100800 */
[----:B------:R-:W-:Y:S04]  /*2c930*/  STL [R1+0x31d8], R45 ;  /* 0x0031d82d01007387 */ /* 0x000fe80000100800 */
[----:B------:R-:W3:Y:S04]  /*2c940*/  LDL.LU.64 R12, [R1+0xc0] ;  /* 0x0000c000010c7983 */ /* 0x000ee80000300a00 */
[----:B------:R-:W3:Y:S01]  /*2c950*/  LDL.LU.64 R14, [R1+0xc8] ;  /* 0x0000c800010e7983 */ /* 0x000ee20000300a00 */
[----:B------:R-:W-:-:S02]  /*2c960*/  F2FP.F16.E4M3.UNPACK_B R38, R44 ;  /* 0x0000002cff26723e */ /* 0x000fc400020006ff */
[----:B------:R-:W-:-:S07]  /*2c970*/  F2FP.F16.E4M3.UNPACK_B R39, R45 ;  /* 0x0000002dff27723e */ /* 0x000fce00020006ff */
[----:B--2---:R-:W-:Y:S01]  /*2c980*/  HMMA.16816.F32 R8, R4, R38, R52 ;  /* 0x000000260408723c */ /* 0x004fe20000001834 */
[----:B------:R-:W1:-:S15]  /*2c990*/  LDSM.16.M88.4 R52, [R0+0x400] ;  /* 0x000400000034783b */ /* 0x000e5e0000000200 */
[----:B------:R-:W-:-:S07]  /*2c9a0*/  NOP ;  /* 0x0000000000007918 */ /* 0x000fce0000000000 */
[----:B------:R2:W-:Y:S04]  /*2c9b0*/  STL.64 [R1+0x60], R8 ;  /* 0x0000600801007387 */ /* 0x0005e80000100a00 */
[----:B------:R4:W-:Y:S04]  /*2c9c0*/  STL.64 [R1+0x68], R10 ;  /* 0x0000680a01007387 */ /* 0x0009e80000100a00 */
[----:B------:R-:W-:Y:S04]  /*2c9d0*/  STL [R1+0x31e0], R46 ;  /* 0x0031e02e01007387 */ /* 0x000fe80000100800 */
[----:B------:R-:W-:Y:S04]  /*2c9e0*/  STL [R1+0x31e4], R47 ;  /* 0x0031e42f01007387 */ /* 0x000fe80000100800 */
[----:B--2---:R-:W2:Y:S04]  /*2c9f0*/  LDL.LU.64 R8, [R1+0xe0] ;  /* 0x0000e00001087983 */ /* 0x004ea80000300a00 */
[----:B----4-:R-:W2:Y:S01]  /*2ca00*/  LDL.LU.64 R10, [R1+0xe8] ;  /* 0x0000e800010a7983 */ /* 0x010ea20000300a00 */
[----:B------:R-:W-:-:S02]  /*2ca10*/  F2FP.F16.E4M3.UNPACK_B R36, R46 ;  /* 0x0000002eff24723e */ /* 0x000fc400020006ff */
[----:B------:R-:W-:Y:S02]  /*2ca20*/  F2FP.F16.E4M3.UNPACK_B R37, R47 ;  /* 0x0000002fff25723e */ /* 0x000fe400020006ff */
[----:B0-----:R-:W-:Y:S02]  /*2ca30*/  F2FP.F16.E4M3.UNPACK_B R32, R50 ;  /* 0x00000032ff20723e */ /* 0x001fe400020006ff */
[----:B------:R-:W-:Y:S02]  /*2ca40*/  F2FP.F16.E4M3.UNPACK_B R33, R51 ;  /* 0x00000033ff21723e */ /* 0x000fe400020006ff */
[----:B------:R-:W-:Y:S02]  /*2ca50*/  F2FP.F16.E4M3.UNPACK_B R34, R48 ;  /* 0x00000030ff22723e */ /* 0x000fe400020006ff */
[----:B------:R-:W-:Y:S01]  /*2ca60*/  F2FP.F16.E4M3.UNPACK_B R35, R49 ;  /* 0x00000031ff23723e */ /* 0x000fe200020006ff */
[----:B------:R-:W-:Y:S01]  /*2ca70*/  HMMA.16816.F32 R20, R4, R36, R56 ;  /* 0x000000240414723c */ /* 0x000fe20000001838 */
[----:B-1----:R-:W-:-:S02]  /*2ca80*/  F2FP.F16.E4M3.UNPACK_B R26, R52 ;  /* 0x00000034ff1a723e */ /* 0x002fc400020006ff */
[----:B------:R-:W-:Y:S01]  /*2ca90*/  F2FP.F16.E4M3.UNPACK_B R27, R53 ;  /* 0x00000035ff1b723e */ /* 0x000fe200020006ff */
[----:B------:R-:W0:Y:S02]  /*2caa0*/  LDSM.16.M88.4 R56, [R0+0x600] ;  /* 0x000600000038783b */ /* 0x000e240000000200 */
[----:B------:R-:W-:-:S15]  /*2cab0*/  HMMA.16816.F32 R16, R4, R34, R16 ;  /* 0x000000220410723c */ /* 0x000fde0000001810 */
[----:B------:R-:W-:-:S02]  /*2cac0*/  NOP ;  /* 0x0000000000007918 */ /* 0x000fc40000000000 */
[----:B------:R1:W-:Y:S04]  /*2cad0*/  STL.64 [R1+0x80], R20 ;  /* 0x0000801401007387 */ /* 0x0003e80000100a00 */
[----:B------:R4:W-:Y:S04]  /*2cae0*/  STL.64 [R1+0x88], R22 ;  /* 0x0000881601007387 */ /* 0x0009e80000100a00 */
[----:B------:R-:W-:Y:S04]  /*2caf0*/  STL [R1+0x31e8], R48 ;  /* 0x0031e83001007387 */ /* 0x000fe80000100800 */
[----:B------:R0:W-:Y:S01]  /*2cb00*/  STL [R1+0x31ec], R49 ;  /* 0x0031ec3101007387 */ /* 0x0001e20000100800 */
[----:B---3--:R-:W-:Y:S03]  /*2cb10*/  HMMA.16816.F32 R12, R4, R32, R12 ;  /* 0x00000020040c723c */ /* 0x008fe6000000180c */
[----:B------:R3:W-:Y:S04]  /*2cb20*/  STL.64 [R1+0xa0], R16 ;  /* 0x0000a01001007387 */ /* 0x0007e80000100a00 */
[----:B------:R-:W-:Y:S04]  /*2cb30*/  STL.64 [R1+0xa8], R18 ;  /* 0x0000a81201007387 */ /* 0x000fe80000100a00 */
[----:B------:R-:W-:Y:S04]  /*2cb40*/  STL.64 [R1+0x35f8], R34 ;  /* 0x0035f82201007387 */ /* 0x000fe80000100a00 */
[----:B------:R-:W-:Y:S09]  /*2cb50*/  STL.64 [R1+0x35f0], R32 ;  /* 0x0035f02001007387 */ /* 0x000ff20000100a00 */
[----:B------:R-:W-:-:S05]  /*2cb60*/  IMAD.MOV.U32 R43, RZ, RZ, R14 ;  /* 0x000000ffff2b7224 */ /* 0x000fca00078e000e */
[----:B------:R-:W-:Y:S04]  /*2cb70*/  STL [R1+0x3538], R43 ;  /* 0x0035382b01007387 */ /* 0x000fe80000100800 */
[----:B-1----:R-:W3:Y:S04]  /*2cb80*/  LDL.LU.64 R20, [R1+0x100] ;  /* 0x0001000001147983 */ /* 0x002ee80000300a00 */
[----:B----4-:R-:W4:Y:S01]  /*2cb90*/  LDL.LU.64 R22, [R1+0x108] ;  /* 0x0001080001167983 */ /* 0x010f220000300a00 */
[----:B--2---:R-:W-:-:S15]  /*2cba0*/  HMMA.16816.F32 R8, R4, R26, R8 ;  /* 0x0000001a0408723c */ /* 0x004fde0000001808 */
[----:B------:R-:W-:-:S09]  /*2cbb0*/  NOP ;  /* 0x0000000000007918 */ /* 0x000fd20000000000 */
[----:B0-----:R-:W-:Y:S02]  /*2cbc0*/  IMAD.MOV.U32 R49, RZ, RZ, R8 ;  /* 0x000000ffff317224 */ /* 0x001fe400078e0008 */
[----:B------:R-:W-:Y:S02]  /*2cbd0*/  IMAD.MOV.U32 R48, RZ, RZ, R9 ;  /* 0x000000ffff307224 */ /* 0x000fe400078e0009 */
[----:B------:R-:W-:Y:S02]  /*2cbe0*/  IMAD.MOV.U32 R47, RZ, RZ, R10 ;  /* 0x000000ffff2f7224 */ /* 0x000fe400078e000a */
[----:B------:R-:W-:Y:S01]  /*2cbf0*/  IMAD.MOV.U32 R46, RZ, RZ, R11 ;  /* 0x000000ffff2e7224 */ /* 0x000fe200078e000b */
[----:B------:R-:W2:Y:S04]  /*2cc00*/  LDL.LU.64 R8, [R1+0x120] ;  /* 0x0001200001087983 */ /* 0x000ea80000300a00 */
[----:B------:R-:W2:Y:S01]  /*2cc10*/  LDL.LU.64 R10, [R1+0x128] ;  /* 0x00012800010a7983 */ /* 0x000ea20000300a00 */
[----:B------:R-:W-:-:S02]  /*2cc20*/  F2FP.F16.E4M3.UNPACK_B R24, R54 ;  /* 0x00000036ff18723e */ /* 0x000fc400020006ff */
[----:B------:R-:W-:Y:S01]  /*2cc30*/  F2FP.F16.E4M3.UNPACK_B R25, R55 ;  /* 0x00000037ff19723e */ /* 0x000fe200020006ff */
[----:B------:R-:W-:Y:S02]  /*2cc40*/  IMAD.MOV.U32 R44, RZ, RZ, R12 ;  /* 0x000000ffff2c7224 */ /* 0x000fe400078e000c */
[----:B------:R-:W-:Y:S01]  /*2cc50*/  IMAD.MOV.U32 R45, RZ, RZ, R13 ;  /* 0x000000ffff2d7224 */ /* 0x000fe200078e000d */
[----:B------:R-:W-:Y:S04]  /*2cc60*/  STL.64 [R1+0x3208], R46 ;  /* 0x0032082e01007387 */ /* 0x000fe80000100a00 */
[----:B------:R-:W-:Y:S04]  /*2cc70*/  STL.64 [R1+0x3200], R44 ;  /* 0x0032002c01007387 */ /* 0x000fe80000100a00 */
[----:B------:R-:W-:Y:S04]  /*2cc80*/  STL.64 [R1+0x31f8], R50 ;  /* 0x0031f83201007387 */ /* 0x000fe80000100a00 */
[----:B------:R-:W-:Y:S04]  /*2cc90*/  STL.64 [R1+0x31f0], R48 ;  /* 0x0031f03001007387 */ /* 0x000fe80000100a00 */
[----:B------:R0:W-:Y:S04]  /*2cca0*/  STL.64 [R1], R28 ;  /* 0x0000001c01007387 */ /* 0x0001e80000100a00 */
[----:B------:R1:W-:Y:S04]  /*2ccb0*/  STL.64 [R1+0x8], R30 ;  /* 0x0000081e01007387 */ /* 0x0003e80000100a00 */
[----:B------:R-:W-:Y:S01]  /*2ccc0*/  STL.64 [R1+0x3218], R54 ;  /* 0x0032183601007387 */ /* 0x000fe20000100a00 */
[----:B------:R-:W-:-:S02]  /*2ccd0*/  IMAD.MOV.U32 R42, RZ, RZ, R15 ;  /* 0x000000ffff2a7224 */ /* 0x000fc400078e000f */
[----:B---3--:R-:W-:Y:S02]  /*2cce0*/  IMAD.MOV.U32 R17, RZ, RZ, R28 ;  /* 0x000000ffff117224 */ /* 0x008fe400078e001c */
[----:B------:R-:W-:Y:S01]  /*2ccf0*/  IMAD.MOV.U32 R16, RZ, RZ, R29 ;  /* 0x000000ffff107224 */ /* 0x000fe200078e001d */
[----:B------:R-:W-:Y:S01]  /*2cd00*/  STL.64 [R1+0x3210], R52 ;  /* 0x0032103401007387 */ /* 0x000fe20000100a00 */
[----:B------:R-:W-:Y:S02]  /*2cd10*/  IMAD.MOV.U32 R15, RZ, RZ, R30 ;  /* 0x000000ffff0f7224 */ /* 0x000fe400078e001e */
[----:B------:R-:W-:Y:S01]  /*2cd20*/  IMAD.MOV.U32 R14, RZ, RZ, R31 ;  /* 0x000000ffff0e7224 */ /* 0x000fe200078e001f */
[----:B0-----:R-:W3:Y:S04]  /*2cd30*/  LDL.LU.64 R28, [R1+0x140] ;  /* 0x00014000011c7983 */ /* 0x001ee80000300a00 */
[----:B-1----:R-:W3:Y:S01]  /*2cd40*/  LDL.LU.64 R30, [R1+0x148] ;  /* 0x00014800011e7983 */ /* 0x002ee20000300a00 */
[----:B----4-:R-:W-:-:S15]  /*2cd50*/  HMMA.16816.F32 R20, R4, R24, R20 ;  /* 0x000000180414723c */ /* 0x010fde0000001814 */
[----:B------:R-:W-:-:S08]  /*2cd60*/  NOP ;  /* 0x0000000000007918 */ /* 0x000fd00000000000 */
[----:B------:R-:W-:Y:S04]  /*2cd70*/  STL.64 [R1+0x100], R20 ;  /* 0x0001001401007387 */ /* 0x000fe80000100a00 */
[----:B------:R0:W-:Y:S04]  /*2cd80*/  STL.64 [R1+0x108], R22 ;  /* 0x0001081601007387 */ /* 0x0001e80000100a00 */
[----:B------:R-:W-:Y:S04]  /*2cd90*/  STL.64 [R1+0x3608], R26 ;  /* 0x0036081a01007387 */ /* 0x000fe80000100a00 */
[----:B------:R2:W-:Y:S01]  /*2cda0*/  STL.64 [R1+0x3600], R24 ;  /* 0x0036001801007387 */ /* 0x0005e20000100a00 */
[----:B0-----:R-:W-:-:S02]  /*2cdb0*/  F2FP.F16.E4M3.UNPACK_B R22, R56 ;  /* 0x00000038ff16723e */ /* 0x001fc400020006ff */
[----:B------:R-:W-:Y:S01]  /*2cdc0*/  F2FP.F16.E4M3.UNPACK_B R23, R57 ;  /* 0x00000039ff17723e */ /* 0x000fe200020006ff */
[----:B------:R-:W-:Y:S04]  /*2cdd0*/  STL [R1+0x31a8], R56 ;  /* 0x0031a83801007387 */ /* 0x000fe80000100800 */
[----:B------:R-:W-:Y:S02]  /*2cde0*/  STL [R1+0x31ac], R57 ;  /* 0x0031ac3901007387 */ /* 0x000fe40000100800 */
[----:B--2---:R-:W-:Y:S02]  /*2cdf0*/  HMMA.16816.F32 R24, R4, R22, R8 ;  /* 0x000000160418723c */ /* 0x004fe40000001808 */
[----:B------:R-:W2:Y:S04]  /*2ce00*/  LDL.LU.64 R8, [R1+0x160] ;  /* 0x0001600001087983 */ /* 0x000ea80000300a00 */
[----:B------:R-:W2:-:S15]  /*2ce10*/  LDL.LU.64 R10, [R1+0x168] ;  /* 0x00016800010a7983 */ /* 0x000e9e0000300a00 */
[----:B------:R-:W-:-:S02]  /*2ce20*/  NOP ;  /* 0x0000000000007918 */ /* 0x000fc40000000000 */
[----:B------:R-:W-:Y:S04]  /*2ce30*/  STL.64 [R1+0x120], R24 ;  /* 0x0001201801007387 */ /* 0x000fe80000100a00 */
[----:B------:R-:W-:Y:S04]  /*2ce40*/  STL.64 [R1+0x128], R26 ;  /* 0x0001281a01007387 */ /* 0x000fe80000100a00 */
[----:B------:R-:W0:Y:S04]  /*2ce50*/  LDSM.16.M88.4 R24, [R0+0xa00] ;  /* 0x000a00000018783b */ /* 0x000e280000000200 */
[----:B0-----:R0:W-:Y:S01]  /*2ce60*/  STL.64 [R1+0x10], R24 ;  /* 0x0000101801007387 */ /* 0x0011e20000100a00 */
[----:B------:R-:W-:-:S02]  /*2ce70*/  IMAD.MOV.U32 R3, RZ, RZ, R24 ;  /* 0x000000ffff037224 */ /* 0x000fc400078e0018 */
[----:B------:R-:W-:Y:S01]  /*2ce80*/  IMAD.MOV.U32 R2, RZ, RZ, R25 ;  /* 0x000000ffff027224 */ /* 0x000fe200078e0019 */
[----:B------:R1:W-:Y:S01]  /*2ce90*/  STL.64 [R1+0x18], R26 ;  /* 0x0000181a01007387 */ /* 0x0003e20000100a00 */
[----:B------:R-:W-:Y:S02]  /*2cea0*/  IMAD.MOV.U32 R12, RZ, RZ, R26 ;  /* 0x000000ffff0c7224 */ /* 0x000fe400078e001a */
[----:B------:R-:W-:Y:S01]  /*2ceb0*/  IMAD.MOV.U32 R13, RZ, RZ, R27 ;  /* 0x000000ffff0d7224 */ /* 0x000fe200078e001b */
[----:B0-----:R-:W4:Y:S04]  /*2cec0*/  LDL.LU.64 R24, [R1+0x180] ;  /* 0x0001800001187983 */ /* 0x001f280000300a00 */
[----:B-1----:R-:W4:Y:S01]  /*2ced0*/  LDL.LU.64 R26, [R1+0x188] ;  /* 0x00018800011a7983 */ /* 0x002f220000300a00 */
[----:B------:R-:W-:-:S02]  /*2cee0*/  F2FP.F16.E4M3.UNPACK_B R20, R58 ;  /* 0x0000003aff14723e */ /* 0x000fc400020006ff */
[----:B------:R-:W-:-:S07]  /*2cef0*/  F2FP.F16.E4M3.UNPACK_B R21, R59 ;  /* 0x0000003bff15723e */ /* 0x000fce00020006ff */
[----:B---3--:R-:W-:Y:S01]  /*2cf00*/  HMMA.16816.F32 R28, R4, R20, R28 ;  /* 0x00000014041c723c */ /* 0x008fe2000000181c */
[----:B------:R-:W-:Y:S02]  /*2cf10*/  F2FP.F16.E4M3.UNPACK_B R18, R17 ;  /* 0x00000011ff12723e */ /* 0x000fe400020006ff */
[----:B------:R-:W-:Y:S02]  /*2cf20*/  F2FP.F16.E4M3.UNPACK_B R19, R16 ;  /* 0x00000010ff13723e */ /* 0x000fe400020006ff */
[----:B------:R-:W-:Y:S02]  /*2cf30*/  F2FP.F16.E4M3.UNPACK_B R16, R15 ;  /* 0x0000000fff10723e */ /* 0x000fe400020006ff */
[----:B------:R-:W-:Y:S01]  /*2cf40*/  F2FP.F16.E4M3.UNPACK_B R17, R14 ;  /* 0x0000000eff11723e */ /* 0x000fe200020006ff */
[----:B------:R-:W-:Y:S04]  /*2cf50*/  STL [R1+0x31b0], R58 ;  /* 0x0031b03a01007387 */ /* 0x000fe80000100800 */
[----:B------:R0:W-:Y:S11]  /*2cf60*/  STL [R1+0x31b4], R59 ;  /* 0x0031b43b01007387 */ /* 0x0001f60000100800 */
[----:B------:R-:W-:Y:S01]  /*2cf70*/  STL.64 [R1+0x140], R28 ;  /* 0x0001401c01007387 */ /* 0x000fe20000100a00 */
[----:B------:R-:W-:-:S02]  /*2cf80*/  IMAD.MOV.U32 R57, RZ, RZ, R30 ;  /* 0x000000ffff397224 */ /* 0x000fc400078e001e */
[----:B------:R-:W-:Y:S02]  /*2cf90*/  IMAD.MOV.U32 R56, RZ, RZ, R31 ;  /* 0x000000ffff387224 */ /* 0x000fe400078e001f */
[----:B------:R-:W1:Y:S04]  /*2cfa0*/  LDSM.16.M88.4 R28, [R0+0xc00] ;  /* 0x000c0000001c783b */ /* 0x000e680000000200 */
[----:B------:R-:W-:Y:S04]  /*2cfb0*/  STL [R1+0x31bc], R56 ;  /* 0x0031bc3801007387 */ /* 0x000fe80000100800 */
[----:B------:R-:W-:Y:S01]  /*2cfc0*/  STL [R1+0x31b8], R57 ;  /* 0x0031b83901007387 */ /* 0x000fe20000100800 */
[----:B------:R-:W-:-:S02]  /*2cfd0*/  F2FP.F16.E4M3.UNPACK_B R14, R3 ;  /* 0x00000003ff0e723e */ /* 0x000fc400020006ff */
[----:B------:R-:W-:Y:S01]  /*2cfe0*/  F2FP.F16.E4M3.UNPACK_B R15, R2 ;  /* 0x00000002ff0f723e */ /* 0x000fe200020006ff */
[----:B--2---:R-:W-:-:S15]  /*2cff0*/  HMMA.16816.F32 R8, R4, R18, R8 ;  /* 0x000000120408723c */ /* 0x004fde0000001808 */
[----:B------:R-:W-:-:S09]  /*2d000*/  NOP ;  /* 0x0000000000007918 */ /* 0x000fd20000000000 */
[----:B0-----:R-:W-:Y:S02]  /*2d010*/  IMAD.MOV.U32 R59, RZ, RZ, R10 ;  /* 0x000000ffff3b7224 */ /* 0x001fe400078e000a */
[----:B------:R-:W-:Y:S01]  /*2d020*/  IMAD.MOV.U32 R58, RZ, RZ, R11 ;  /* 0x000000ffff3a7224 */ /* 0x000fe200078e000b */
[----:B------:R-:W-:Y:S04]  /*2d030*/  STL.64 [R1+0x160], R8 ;  /* 0x0001600801007387 */ /* 0x000fe80000100a00 */
[----:B------:R0:W-:Y:S04]  /*2d040*/  STL [R1+0x31c4], R59 ;  /* 0x0031c43b01007387 */ /* 0x0001e80000100800 */
[----:B------:R2:W-:Y:S04]  /*2d050*/  STL [R1+0x31c0], R58 ;  /* 0x0031c03a01007387 */ /* 0x0005e80000100800 */
[----:B-1----:R-:W-:Y:S04]  /*2d060*/  STL.64 [R1+0x20], R28 ;  /* 0x0000201c01007387 */ /* 0x002fe80000100a00 */
[----:B------:R-:W-:Y:S04]  /*2d070*/  STL.64 [R1+0x28], R30 ;  /* 0x0000281e01007387 */ /* 0x000fe80000100a00 */
[----:B------:R-:W3:Y:S04]  /*2d080*/  LDL.LU.64 R44, [R1+0x1a0] ;  /* 0x0001a000012c7983 */ /* 0x000ee80000300a00 */
[----:B------:R-:W3:Y:S01]  /*2d090*/  LDL.LU.64 R46, [R1+0x1a8] ;  /* 0x0001a800012e7983 */ /* 0x000ee20000300a00 */
[----:B----4-:R-:W-:-:S15]  /*2d0a0*/  HMMA.16816.F32 R24, R4, R16, R24 ;  /* 0x000000100418723c */ /* 0x010fde0000001818 */
[----:B------:R-:W-:-:S09]  /*2d0b0*/  NOP ;  /* 0x0000000000007918 */ /* 0x000fd20000000000 */
[----:B0-----:R-:W-:Y:S02]  /*2d0c0*/  IMAD.MOV.U32 R59, RZ, RZ, R24 ;  /* 0x000000ffff3b7224 */ /* 0x001fe400078e0018 */
[----:B--2---:R-:W-:Y:S02]  /*2d0d0*/  IMAD.MOV.U32 R58, RZ, RZ, R25 ;  /* 0x000000ffff3a7224 */ /* 0x004fe400078e0019 */
[----:B------:R-:W-:Y:S02]  /*2d0e0*/  IMAD.MOV.U32 R56, RZ, RZ, R26 ;  /* 0x000000ffff387224 */ /* 0x000fe400078e001a */
[----:B------:R-:W-:Y:S02]  /*2d0f0*/  IMAD.MOV.U32 R57, RZ, RZ, R27 ;  /* 0x000000ffff397224 */ /* 0x000fe400078e001b */
[----:B------:R-:W0:Y:S04]  /*2d100*/  LDSM.16.M88.4 R24, [R0+0xe00] ;  /* 0x000e00000018783b */ /* 0x000e280000000200 */
[----:B------:R-:W-:Y:S04]  /*2d110*/  STL [R1+0x31d4], R58 ;  /* 0x0031d43a01007387 */ /* 0x000fe80000100800 */
[----:B------:R-:W-:Y:S04]  /*2d120*/  STL [R1+0x31d0], R59 ;  /* 0x0031d03b01007387 */ /* 0x000fe80000100800 */
[----:B------:R-:W-:Y:S04]  /*2d130*/  STL [R1+0x31cc], R56 ;  /* 0x0031cc3801007387 */ /* 0x000fe80000100800 */
[----:B------:R-:W-:Y:S04]  /*2d140*/  STL [R1+0x31c8], R57 ;  /* 0x0031c83901007387 */ /* 0x000fe80000100800 */
[----:B0-----:R0:W-:Y:S01]  /*2d150*/  STL.64 [R1+0x30], R24 ;  /* 0x0000301801007387 */ /* 0x0011e20000100a00 */
[----:B------:R-:W-:-:S02]  /*2d160*/  IMAD.MOV.U32 R2, RZ, RZ, R24 ;  /* 0x000000ffff027224 */ /* 0x000fc400078e0018 */
[----:B------:R-:W-:Y:S01]  /*2d170*/  IMAD.MOV.U32 R3, RZ, RZ, R25 ;  /* 0x000000ffff037224 */ /* 0x000fe200078e0019 */
[----:B------:R1:W-:Y:S01]  /*2d180*/  STL.64 [R1+0x38], R26 ;  /* 0x0000381a01007387 */ /* 0x0003e20000100a00 */
[----:B------:R-:W-:Y:S02]  /*2d190*/  IMAD.MOV.U32 R33, RZ, RZ, R26 ;  /* 0x000000ffff217224 */ /* 0x000fe400078e001a */
[----:B------:R-:W-:Y:S01]  /*2d1a0*/  IMAD.MOV.U32 R32, RZ, RZ, R27 ;  /* 0x000000ffff207224 */ /* 0x000fe200078e001b */
[----:B0-----:R-:W2:Y:S04]  /*2d1b0*/  LDL.LU.64 R24, [R1+0x1c0] ;  /* 0x0001c00001187983 */ /* 0x001ea80000300a00 */
[----:B-1----:R-:W2:Y:S04]  /*2d1c0*/  LDL.LU.64 R26, [R1+0x1c8] ;  /* 0x0001c800011a7983 */ /* 0x002ea80000300a00 */
[----:B------:R-:W4:Y:S01]  /*2d1d0*/  LDL.LU R35, [R1+0x1148] ;  /* 0x0011480001237983 */ /* 0x000f220000300800 */
[----:B------:R-:W-:-:S03]  /*2d1e0*/  IMAD.MOV.U32 R10, RZ, RZ, R28 ;  /* 0x000000ffff0a7224 */ /* 0x000fc600078e001c */
[----:B------:R-:W4:Y:S01]  /*2d1f0*/  LDL.LU R60, [R1+0x1144] ;  /* 0x00114400013c7983 */ /* 0x000f220000300800 */
[----:B------:R-:W-:-:S03]  /*2d200*/  IMAD.MOV.U32 R11, RZ, RZ, R29 ;  /* 0x000000ffff0b7224 */ /* 0x000fc600078e001d */
[----:B------:R-:W4:Y:S01]  /*2d210*/  LDL.LU R28, [R1+0x1150] ;  /* 0x00115000011c7983 */ /* 0x000f220000300800 */
[----:B------:R-:W-:-:S03]  /*2d220*/  IMAD.MOV.U32 R8, RZ, RZ, R30 ;  /* 0x000000ffff087224 */ /* 0x000fc600078e001e */
[----:B------:R-:W4:Y:S04]  /*2d230*/  LDL.LU R29, [R1+0x114c] ;  /* 0x00114c00011d7983 */ /* 0x000f280000300800 */
[----:B------:R-:W4:Y:S01]  /*2d240*/  LDL.LU R30, [R1+0x1158] ;  /* 0x00115800011e7983 */ /* 0x000f220000300800 */
[----:B------:R-:W-:-:S03]  /*2d250*/  IMAD.MOV.U32 R9, RZ, RZ, R31 ;  /* 0x000000ffff097224 */ /* 0x000fc600078e001f */
[----:B------:R-:W4:Y:S01]  /*2d260*/  LDL.LU R61, [R1+0x1154] ;  /* 0x00115400013d7983 */ /* 0x000f220000300800 */
[----:B------:R-:W-:Y:S02]  /*2d270*/  F2FP.F16.E4M3.UNPACK_B R12, R12 ;  /* 0x0000000cff0c723e */ /* 0x000fe400020006ff */
[----:B------:R-:W-:Y:S01]  /*2d280*/  F2FP.F16.E4M3.UNPACK_B R13, R13 ;  /* 0x0000000dff0d723e */ /* 0x000fe200020006ff */
[----:B------:R-:W4:Y:S04]  /*2d290*/  LDL.LU R31, [R1+0x1160] ;  /* 0x00116000011f7983 */ /* 0x000f280000300800 */
[----:B------:R-:W4:Y:S01]  /*2d2a0*/  LDL.LU R0, [R1+0x115c] ;  /* 0x00115c0001007983 */ /* 0x000f220000300800 */
[----:B---3--:R-:W-:-:S15]  /*2d2b0*/  HMMA.16816.F32 R44, R4, R14, R44 ;  /* 0x0000000e042c723c */ /* 0x008fde000000182c */
[----:B------:R-:W-:-:S08]  /*2d2c0*/  NOP ;  /* 0x0000000000007918 */ /* 0x000fd00000000000 */
[----:B------:R0:W-:Y:S04]  /*2d2d0*/  STL.64 [R1+0x1a8], R46 ;  /* 0x0001a82e01007387 */ /* 0x0001e80000100a00 */
[----:B------:R-:W3:Y:S04]  /*2d2e0*/  LDL.LU.64 R52, [R1+0x1e0] ;  /* 0x0001e00001347983 */ /* 0x000ee80000300a00 */
[----:B------:R-:W3:Y:S04]  /*2d2f0*/  LDL.LU.64 R54, [R1+0x1e8] ;  /* 0x0001e80001367983 */ /* 0x000ee80000300a00 */
[----:B------:R-:W4:Y:S04]  /*2d300*/  LDL.LU.64 R48, [R1+0x200] ;  /* 0x0002000001307983 */ /* 0x000f280000300a00 */
[----:B------:R-:W4:Y:S01]  /*2d310*/  LDL.LU.64 R50, [R1+0x208] ;  /* 0x0002080001327983 */ /* 0x000f220000300a00 */
[----:B------:R-:W-:-:S02]  /*2d320*/  IMAD.MOV.U32 R56, RZ, RZ, R44 ;  /* 0x000000ffff387224 */ /* 0x000fc400078e002c */
[----:B------:R-:W-:Y:S01]  /*2d330*/  IMAD.MOV.U32 R57, RZ, RZ, R45 ;  /* 0x000000ffff397224 */ /* 0x000fe200078e002d */
[----:B--2---:R-:W-:-:S15]  /*2d340*/  HMMA.16816.F32 R24, R4, R12, R24 ;  /* 0x0000000c0418723c */ /* 0x004fde0000001818 */
[----:B------:R-:W-:-:S08]  /*2d350*/  NOP ;  /* 0x0000000000007918 */ /* 0x000fd00000000000 */
[----:B------:R1:W-:Y:S04]  /*2d360*/  STL.64 [R1+0x1c0], R24 ;  /* 0x0001c01801007387 */ /* 0x0003e80000100a00 */
[----:B------:R-:W2:Y:S04]  /*2d370*/  LDL.LU.64 R44, [R1+0x2b0] ;  /* 0x0002b000012c7983 */ /* 0x000ea80000300a00 */
[----:B0-----:R-:W2:Y:S01]  /*2d380*/  LDL.LU.64 R46, [R1+0x2b8] ;  /* 0x0002b800012e7983 */ /* 0x001ea20000300a00 */
[----:B------:R-:W-:Y:S02]  /*2d390*/  IMAD.MOV.U32 R58, RZ, RZ, R26 ;  /* 0x000000ffff3a7224 */ /* 0x000fe400078e001a */
[----:B------:R-:W-:Y:S01]  /*2d3a0*/  IMAD.MOV.U32 R59, RZ, RZ, R27 ;  /* 0x000000ffff3b7224 */ /* 0x000fe200078e001b */
[----:B-1----:R-:W2:Y:S04]  /*2d3b0*/  LDL.LU.64 R24, [R1+0x2a0] ;  /* 0x0002a00001187983 */ /* 0x002ea80000300a00 */
[----:B------:R-:W2:Y:S01]  /*2d3c0*/  LDL.LU.64 R26, [R1+0x2a8] ;  /* 0x0002a800011a7983 */ /* 0x000ea20000300a00 */
[----:B------:R-:W-:-:S02]  /*2d3d0*/  F2FP.F16.E4M3.UNPACK_B R10, R10 ;  /* 0x0000000aff0a723e */ /* 0x000fc400020006ff */
[----:B------:R-:W-:Y:S01]  /*2d3e0*/  F2FP.F16.E4M3.UNPACK_B R11, R11 ;  /* 0x0000000bff0b723e */ /* 0x000fe200020006ff */
[----:B------:R-:W-:Y:S04]  /*2d3f0*/  STL.64 [R1+0x35d8], R14 ;  /* 0x0035d80e01007387 */ /* 0x000fe80000100a00 */
[----:B------:R3:W-:Y:S01]  /*2d400*/  STL.64 [R1+0x35d0], R12 ;  /* 0x0035d00c01007387 */ /* 0x0007e20000100a00 */
[----:B------:R-:W-:Y:S02]  /*2d410*/  F2FP.F16.E4M3.UNPACK_B R8, R8 ;  /* 0x00000008ff08723e */ /* 0x000fe400020006ff */
[----:B------:R-:W-:Y:S02]  /*2d420*/  F2FP.F16.E4M3.UNPACK_B R9, R9 ;  /* 0x00000009ff09723e */ /* 0x000fe400020006ff */
[----:B------:R-:W-:-:S02]  /*2d430*/  F2FP.F16.E4M3.UNPACK_B R2, R2 ;  /* 0x00000002ff02723e */ /* 0x000fc400020006ff */
[----:B------:R-:W-:Y:S01]  /*2d440*/  F2FP.F16.E4M3.UNPACK_B R3, R3 ;  /* 0x00000003ff03723e */ /* 0x000fe200020006ff */
[----:B------:R-:W-:Y:S04]  /*2d450*/  STL.64 [R1+0x3228], R58 ;  /* 0x0032283a01007387 */ /* 0x000fe80000100a00 */
[----:B------:R-:W-:Y:S01]  /*2d460*/  STL.64 [R1+0x3220], R56 ;  /* 0x0032203801007387 */ /* 0x000fe20000100a00 */
[----:B------:R-:W-:Y:S02]  /*2d470*/  F2FP.F16.E4M3.UNPACK_B R40, R33 ;  /* 0x00000021ff28723e */ /* 0x000fe400020006ff */
[----:B------:R-:W-:Y:S01]  /*2d480*/  F2FP.F16.E4M3.UNPACK_B R41, R32 ;  /* 0x00000020ff29723e */ /* 0x000fe200020006ff */
[----:B---3--:R-:W-:-:S15]  /*2d490*/  HMMA.16816.F32 R12, R4, R10, R52 ;  /* 0x0000000a040c723c */ /* 0x008fde0000001834 */
[----:B------:R-:W-:-:S08]  /*2d4a0*/  NOP ;  /* 0x0000000000007918 */ /* 0x000fd00000000000 */
[----:B------:R-:W-:Y:S04]  /*2d4b0*/  STL.64 [R1+0x1e0], R12 ;  /* 0x0001e00c01007387 */ /* 0x000fe80000100a00 */
[----:B------:R4:W-:Y:S04]  /*2d4c0*/  STL.64 [R1+0x1e8], R14 ;  /* 0x0001e80e01007387 */ /* 0x0009e80000100a00 */
[----:B------:R-:W-:Y:S04]  /*2d4d0*/  STL.64 [R1+0x35e8], R10 ;  /* 0x0035e80a01007387 */ /* 0x000fe80000100a00 */
[----:B------:R2:W-:Y:S01]  /*2d4e0*/  STL.64 [R1+0x35e0], R8 ;  /* 0x0035e00801007387 */ /* 0x0005e20000100a00 */
[----:B----4-:R-:W-:-:S15]  /*2d4f0*/  HMMA.16816.F32 R12, R4, R8, R48 ;  /* 0x00000008040c723c */ /* 0x010fde0000001830 */
[----:B------:R-:W-:-:S08]  /*2d500*/  NOP ;  /* 0x0000000000007918 */ /* 0x000fd00000000000 */
[----:B------:R-:W-:Y:S04]  /*2d510*/  STL.64 [R1+0x200], R12 ;  /* 0x0002000c01007387 */ /* 0x000fe80000100a00 */
[----:B------:R-:W-:Y:S01]  /*2d520*/  STL.64 [R1+0x208], R14 ;  /* 0x0002080e01007387 */ /* 0x000fe20000100a00 */
[----:B--2---:R-:W-:-:S15]  /*2d530*/  HMMA.16816.F32 R8, R4, R2, R44 ;  /* 0x000000020408723c */ /* 0x004fde000000182c */
[----:B------:R-:W-:-:S08]  /*2d540*/  NOP ;  /* 0x0000000000007918 */ /* 0x000fd00000000000 */
[----:B------:R-:W-:Y:S04]  /*2d550*/  STL.64 [R1+0x2b0], R8 ;  /* 0x0002b00801007387 */ /* 0x000fe80000100a00 */
[----:B------:R0:W-:Y:S02]  /*2d560*/  STL.64 [R1+0x2b8], R10 ;  /* 0x0002b80a01007387 */ /* 0x0001e40000100a00 */
[----:B0-----:R-:W-:Y:S07]  /*2d570*/  HMMA.16816.F32 R8, R4, R40, R24 ;  /* 0x000000280408723c */ /* 0x001fee0000001818 */
[----:B------:R-:W-:-:S15]  /*2d580*/  IMAD R4, R60, 0x100, R35 ;  /* 0x000001003c047824 */ /* 0x000fde00078e0223 */
[----:B------:R-:W-:-:S01]  /*2d590*/  NOP ;  /* 0x0000000000007918 */ /* 0x000fc20000000000 */
[----:B------:R0:W-:Y:S04]  /*2d5a0*/  STL.64 [R1+0x2a0], R8 ;  /* 0x0002a00801007387 */ /* 0x0001e80000100a00 */
[----:B------:R1:W-:Y:S04]  /*2d5b0*/  STL.64 [R1+0x2a8], R10 ;  /* 0x0002a80a01007387 */ /* 0x0003e80000100a00 */
[----:B------:R-:W2:Y:S04]  /*2d5c0*/  LDL.LU.64 R24, [R1+0xf70] ;  /* 0x000f700001187983 */ /* 0x000ea80000300a00 */
[----:B------:R-:W2:Y:S04]  /*2d5d0*/  LDL.LU.64 R26, [R1+0xf78] ;  /* 0x000f7800011a7983 */ /* 0x000ea80000300a00 */
[----:B------:R-:W3:Y:S04]  /*2d5e0*/  LDL.LU.64 R32, [R1+0xf60] ;  /* 0x000f600001207983 */ /* 0x000ee80000300a00 */
[----:B------:R-:W3:Y:S01]  /*2d5f0*/  LDL.LU.64 R34, [R1+0xf68] ;  /* 0x000f680001227983 */ /* 0x000ee20000300a00 */
[----:B------:R-:W-:-:S02]  /*2d600*/  IMAD R5, R29, 0x100, R28 ;  /* 0x000001001d057824 */ /* 0x000fc400078e021c */
[----:B------:R-:W-:Y:S02]  /*2d610*/  IMAD R6, R61, 0x100, R30 ;  /* 0x000001003d067824 */ /* 0x000fe400078e021e */
[----:B------:R-:W-:Y:S01]  /*2d620*/  IMAD R7, R0, 0x100, R31 ;  /* 0x0000010000077824 */ /* 0x000fe200078e021f */
[----:B------:R-:W-:Y:S01]  /*2d630*/  F2FP.F16.E4M3.UNPACK_B R4, R4 ;  /* 0x00000004ff04723e */ /* 0x000fe200020006ff */
[----:B------:R-:W4:Y:S01]  /*2d640*/  LDL.LU.64 R56, [R1+0xf50] ;  /* 0x000f500001387983 */ /* 0x000f220000300a00 */
[----:B------:R-:W-:Y:S02]  /*2d650*/  F2FP.F16.E4M3.UNPACK_B R5, R5 ;  /* 0x00000005ff05723e */ /* 0x000fe400020006ff */
[----:B------:R-:W-:Y:S02]  /*2d660*/  F2FP.F16.E4M3.UNPACK_B R6, R6 ;  /* 0x00000006ff06723e */ /* 0x000fe400020006ff */
[----:B------:R-:W-:Y:S01]  /*2d670*/  F2FP.F16.E4M3.UNPACK_B R7, R7 ;  /* 0x00000007ff07723e */ /* 0x000fe200020006ff */
[----:B------:R-:W4:Y:S04]  /*2d680*/  LDL.LU.64 R58, [R1+0xf58] ;  /* 0x000f5800013a7983 */ /* 0x000f280000300a00 */
[----:B------:R-:W4:Y:S04]  /*2d690*/  LDL.LU.64 R12, [R1+0xf40] ;  /* 0x000f4000010c7983 */ /* 0x000f280000300a00 */
[----:B------:R-:W4:Y:S04]  /*2d6a0*/  LDL.LU.64 R14, [R1+0xf48] ;  /* 0x000f4800010e7983 */ /* 0x000f280000300a00 */
[----:B0-----:R-:W4:Y:S04]  /*2d6b0*/  LDL.LU.64 R8, [R1+0xf30] ;  /* 0x000f300001087983 */ /* 0x001f280000300a00 */
[----:B-1----:R-:W4:Y:S04]  /*2d6c0*/  LDL.LU.64 R10, [R1+0xf38] ;  /* 0x000f3800010a7983 */ /* 0x002f280000300a00 */
[----:B------:R-:W4:Y:S04]  /*2d6d0*/  LDL.LU.64 R52, [R1+0xf20] ;  /* 0x000f200001347983 */ /* 0x000f280000300a00 */
[----:B------:R-:W4:Y:S04]  /*2d6e0*/  LDL.LU.64 R54, [R1+0xf28] ;  /* 0x000f280001367983 */ /* 0x000f280000300a00 */
[----:B------:R-:W4:Y:S04]  /*2d6f0*/  LDL.LU.64 R48, [R1+0xf10] ;  /* 0x000f100001307983 */ /* 0x000f280000300a00 */
[----:B------:R-:W4:Y:S04]  /*2d700*/  LDL.LU.64 R50, [R1+0xf18] ;  /* 0x000f180001327983 */ /* 0x000f280000300a00 */
[----:B------:R-:W4:Y:S04]  /*2d710*/  LDL.LU.64 R44, [R1+0xf00] ;  /* 0x000f0000012c7983 */ /* 0x000f280000300a00 */
[----:B------:R-:W4:Y:S04]  /*2d720*/  LDL.LU.64 R46, [R1+0xf08] ;  /* 0x000f0800012e7983 */ /* 0x000f280000300a00 */
[----:B------:R-:W4:Y:S04]  /*2d730*/  LDL.LU R43, [R1+0x1168] ;  /* 0x00116800012b7983 */ /* 0x000f280000300800 */
[----:B------:R-:W4:Y:S04]  /*2d740*/  LDL.LU R60, [R1+0x1164] ;  /* 0x00116400013c7983 */ /* 0x000f280000300800 */
[----:B------:R-:W4:Y:S04]  /*2d750*/  LDL.LU R28, [R1+0x1170] ;  /* 0x00117000011c7983 */ /* 0x000f280000300800 */
[----:B------:R-:W4:Y:S04]  /*2d760*/  LDL.LU R29, [R1+0x116c] ;  /* 0x00116c00011d7983 */ /* 0x000f280000300800 */
[----:B------:R-:W4:Y:S04]  /*2d770*/  LDL.LU R30, [R1+0x1178] ;  /* 0x00117800011e7983 */ /* 0x000f280000300800 */
[----:B------:R-:W4:Y:S04]  /*2d780*/  LDL.LU R61, [R1+0x1174] ;  /* 0x00117400013d7983 */ /* 0x000f280000300800 */
[----:B------:R-:W4:Y:S04]  /*2d790*/  LDL.LU R31, [R1+0x1180] ;  /* 0x00118000011f7983 */ /* 0x000f280000300800 */
[----:B------:R-:W4:Y:S01]  /*2d7a0*/  LDL.LU R0, [R1+0x117c] ;  /* 0x00117c0001007983 */ /* 0x000f220000300800 */
[C---:B--2---:R-:W-:Y:S06]  /*2d7b0*/  HMMA.16816.F32 R24, R4.reuse, R38, R24 ;  /* 0x000000260418723c */ /* 0x044fec0000001818 */
[----:B---3--:R-:W-:-:S15]  /*2d7c0*/  HMMA.16816.F32 R32, R4, R36, R32 ;  /* 0x000000240420723c */ /* 0x008fde0000001820 */
[----:B------:R-:W-:-:S02]  /*2d7d0*/  NOP ;  /* 0x0000000000007918 */ /* 0x000fc40000000000 */
[----:B------:R-:W-:Y:S04]  /*2d7e0*/  STL.64 [R1+0xf70], R24 ;  /* 0x000f701801007387 */ /* 0x000fe80000100a00 */
[----:B------:R0:W-:Y:S04]  /*2d7f0*/  STL.64 [R1+0xf78], R26 ;  /* 0x000f781a01007387 */ /* 0x0001e80000100a00 */
[----:B0-----:R-:W2:Y:S04]  /*2d800*/  LDL.LU.64 R26, [R1+0x3608] ;  /* 0x00360800011a7983 */ /* 0x001ea80000300a00 */
[----:B------:R-:W3:Y:S04]  /*2d810*/  LDL.LU.64 R24, [R1+0x3600] ;  /* 0x0036000001187983 */ /* 0x000ee80000300a00 */
[----:B------:R-:W-:Y:S04]  /*2d820*/  STL.64 [R1+0xf60], R32 ;  /* 0x000f602001007387 */ /* 0x000fe80000100a00 */
[----:B------:R0:W-:Y:S04]  /*2d830*/  STL.64 [R1+0xf68], R34 ;  /* 0x000f682201007387 */ /* 0x0001e80000100a00 */
[----:B0-----:R-:W4:Y:S04]  /*2d840*/  LDL.LU.64 R34, [R1+0x35f8] ;  /* 0x0035f80001227983 */ /* 0x001f280000300a00 */
[----:B------:R-:W2:Y:S01]  /*2d850*/  LDL.LU.64 R32, [R1+0x35f0] ;  /* 0x0035f00001207983 */ /* 0x000ea20000300a00 */
[----:B----4-:R-:W-:-:S15]  /*2d860*/  HMMA.16816.F32 R56, R4, R34, R56 ;  /* 0x000000220438723c */ /* 0x010fde0000001838 */
[----:B------:R-:W-:-:S08]  /*2d870*/  NOP ;  /* 0x0000000000007918 */ /* 0x000fd00000000000 */
[----:B------:R-:W-:Y:S04]  /*2d880*/  STL.64 [R1+0xf50], R56 ;  /* 0x000f503801007387 */ /* 0x000fe80000100a00 */
[----:B------:R2:W-:Y:S02]  /*2d890*/  STL.64 [R1+0xf58], R58 ;  /* 0x000f583a01007387 */ /* 0x0005e40000100a00 */
[C---:B--2---:R-:W-:Y:S06]  /*2d8a0*/  HMMA.16816.F32 R56, R4.reuse, R32, R12 ;  /* 0x000000200438723c */ /* 0x044fec000000180c */
[----:B------:R-:W-:Y:S01]  /*2d8b0*/  HMMA.16816.F32 R12, R4, R26, R8 ;  /* 0x0000001a040c723c */ /* 0x000fe20000001808 */
[----:B------:R-:W2:-:S15]  /*2d8c0*/  LDL.LU.64 R8, [R1+0xef0] ;  /* 0x000ef00001087983 */ /* 0x000e9e0000300a00 */
[----:B------:R-:W-:-:S01]  /*2d8d0*/  NOP ;  /* 0x0000000000007918 */ /* 0x000fc20000000000 */
[----:B------:R-:W-:Y:S04]  /*2d8e0*/  STL.64 [R1+0xf40], R56 ;  /* 0x000f403801007387 */ /* 0x000fe80000100a00 */
[----:B------:R-:W-:Y:S04]  /*2d8f0*/  STL.64 [R1+0xf48], R58 ;  /* 0x000f483a01007387 */ /* 0x000fe80000100a00 */
[----:B------:R-:W2:Y:S04]  /*2d900*/  LDL.LU.64 R10, [R1+0xef8] ;  /* 0x000ef800010a7983 */ /* 0x000ea80000300a00 */
[----:B------:R0:W-:Y:S04]  /*2d910*/  STL.64 [R1+0xf30], R12 ;  /* 0x000f300c01007387 */ /* 0x0001e80000100a00 */
[----:B------:R1:W-:Y:S04]  /*2d920*/  STL.64 [R1+0xf38], R14 ;  /* 0x000f380e01007387 */ /* 0x0003e80000100a00 */
[----:B0-----:R-:W4:Y:S04]  /*2d930*/  LDL.LU.64 R12, [R1+0xee0] ;  /* 0x000ee000010c7983 */ /* 0x001f280000300a00 */
[----:B-1----:R-:W4:Y:S01]  /*2d940*/  LDL.LU.64 R14, [R1+0xee8] ;  /* 0x000ee800010e7983 */ /* 0x002f220000300a00 */
[C---:B---3--:R-:W-:Y:S06]  /*2d950*/  HMMA.16816.F32 R52, R4.reuse, R24, R52 ;  /* 0x000000180434723c */ /* 0x048fec0000001834 */
[C---:B------:R-:W-:Y:S06]  /*2d960*/  HMMA.16816.F32 R48, R4.reuse, R22, R48 ;  /* 0x000000160430723c */ /* 0x040fec0000001830 */
[C---:B------:R-:W-:Y:S11]  /*2d970*/  HMMA.16816.F32 R44, R4.reuse, R20, R44 ;  /* 0x00000014042c723c */ /* 0x040ff6000000182c */
[----:B------:R0:W-:Y:S04]  /*2d980*/  STL.64 [R1+0xf20], R52 ;  /* 0x000f203401007387 */ /* 0x0001e80000100a00 */
[----:B------:R1:W-:Y:S04]  /*2d990*/  STL.64 [R1+0xf28], R54 ;  /* 0x000f283601007387 */ /* 0x0003e80000100a00 */
[----:B------:R-:W3:Y:S04]  /*2d9a0*/  LDL.LU.64 R56, [R1+0xeb0] ;  /* 0x000eb00001387983 */ /* 0x000ee80000300a00 */
[----:B------:R1:W-:Y:S04]  /*2d9b0*/  STL.64 [R1+0xf10], R48 ;  /* 0x000f103001007387 */ /* 0x0003e80000100a00 */
[----:B------:R1:W-:Y:S04]  /*2d9c0*/  STL.64 [R1+0xf18], R50 ;  /* 0x000f183201007387 */ /* 0x0003e80000100a00 */
[----:B------:R-:W3:Y:S04]  /*2d9d0*/  LDL.LU.64 R58, [R1+0xeb8] ;  /* 0x000eb800013a7983 */ /* 0x000ee80000300a00 */
[----:B------:R1:W-:Y:S04]  /*2d9e0*/  STL.64 [R1+0xf00], R44 ;  /* 0x000f002c01007387 */ /* 0x0003e80000100a00 */
[----:B------:R1:W-:Y:S04]  /*2d9f0*/  STL.64 [R1+0xf08], R46 ;  /* 0x000f082e01007387 */ /* 0x0003e80000100a00 */
[----:B0-----:R-:W3:Y:S04]  /*2da00*/  LDL.LU.64 R52, [R1+0xea0] ;  /* 0x000ea00001347983 */ /* 0x001ee80000300a00 */
[----:B-1----:R-:W3:Y:S04]  /*2da10*/  LDL.LU.64 R54, [R1+0xea8] ;  /* 0x000ea80001367983 */ /* 0x002ee80000300a00 */
[----:B------:R-:W3:Y:S04]  /*2da20*/  LDL.LU.64 R48, [R1+0xe90] ;  /* 0x000e900001307983 */ /* 0x000ee80000300a00 */
[----:B------:R-:W3:Y:S04]  /*2da30*/  LDL.LU.64 R50, [R1+0xe98] ;  /* 0x000e980001327983 */ /* 0x000ee80000300a00 */
[----:B------:R-:W3:Y:S04]  /*2da40*/  LDL.LU.64 R44, [R1+0x290] ;  /* 0x00029000012c7983 */ /* 0x000ee80000300a00 */
[----:B------:R-:W3:Y:S04]  /*2da50*/  LDL.LU.64 R46, [R1+0x298] ;  /* 0x00029800012e7983 */ /* 0x000ee80000300a00 */
[----:B------:R-:W-:Y:S04]  /*2da60*/  STL.64 [R1+0x35b8], R22 ;  /* 0x0035b81601007387 */ /* 0x000fe80000100a00 */
[----:B------:R0:W-:Y:S04]  /*2da70*/  STL.64 [R1+0x35b0], R20 ;  /* 0x0035b01401007387 */ /* 0x0001e80000100a00 */
[----:B0-----:R-:W3:Y:S04]  /*2da80*/  LDL.LU.64 R20, [R1+0xec0] ;  /* 0x000ec00001147983 */ /* 0x001ee80000300a00 */
[----:B------:R-:W3:Y:S01]  /*2da90*/  LDL.LU.64 R22, [R1+0xec8] ;  /* 0x000ec80001167983 */ /* 0x000ee20000300a00 */
[C---:B--2---:R-:W-:Y:S06]  /*2daa0*/  HMMA.16816.F32 R8, R4.reuse, R18, R8 ;  /* 0x000000120408723c */ /* 0x044fec0000001808 */
[----:B----4-:R-:W-:-:S15]  /*2dab0*/  HMMA.16816.F32 R12, R4, R16, R12 ;  /* 0x00000010040c723c */ /* 0x010fde000000180c */
[----:B------:R-:W-:-:S02]  /*2dac0*/  NOP ;  /* 0x0000000000007918 */ /* 0x000fc40000000000 */
[----:B------:R-:W-:Y:S04]  /*2dad0*/  STL.64 [R1+0xef0], R8 ;  /* 0x000ef00801007387 */ /* 0x000fe80000100a00 */
[----:B------:R0:W-:Y:S04]  /*2dae0*/  STL.64 [R1+0xef8], R10 ;  /* 0x000ef80a01007387 */ /* 0x0001e80000100a00 */
[----:B0-----:R-:W2:Y:S04]  /*2daf0*/  LDL.LU.64 R10, [R1+0x35e8] ;  /* 0x0035e800010a7983 */ /* 0x001ea80000300a00 */
[----:B------:R-:W4:Y:S04]  /*2db00*/  LDL.LU.64 R8, [R1+0x35e0] ;  /* 0x0035e00001087983 */ /* 0x000f280000300a00 */
[----:B------:R-:W-:Y:S04]  /*2db10*/  STL.64 [R1+0xee0], R12 ;  /* 0x000ee00c01007387 */ /* 0x000fe80000100a00 */
[----:B------:R0:W-:Y:S04]  /*2db20*/  STL.64 [R1+0xee8], R14 ;  /* 0x000ee80e01007387 */ /* 0x0001e80000100a00 */
[----:B0-----:R-:W3:Y:S04]  /*2db30*/  LDL.LU.64 R14, [R1+0x35d8] ;  /* 0x0035d800010e7983 */ /* 0x001ee80000300a00 */
[----:B------:R-:W2:Y:S04]  /*2db40*/  LDL.LU.64 R12, [R1+0x35d0] ;  /* 0x0035d000010c7983 */ /* 0x000ea80000300a00 */
[----:B------:R-:W-:Y:S04]  /*2db50*/  STL.64 [R1+0x3598], R18 ;  /* 0x0035981201007387 */ /* 0x000fe80000100a00 */
[----:B------:R0:W-:Y:S04]  /*2db60*/  STL.64 [R1+0x3590], R16 ;  /* 0x0035901001007387 */ /* 0x0001e80000100a00 */
[----:B0-----:R-:W3:Y:S04]  /*2db70*/  LDL.LU.64 R16, [R1+0xed0] ;  /* 0x000ed00001107983 */ /* 0x001ee80000300a00 */
[----:B------:R-:W3:Y:S02]  /*2db80*/  LDL.LU.64 R18, [R1+0xed8] ;  /* 0x000ed80001127983 */ /* 0x000ee40000300a00 */
[----:B---3--:R-:W-:-:S15]  /*2db90*/  HMMA.16816.F32 R16, R4, R14, R16 ;  /* 0x0000000e0410723c */ /* 0x008fde0000001810 */
[----:B------:R-:W-:-:S08]  /*2dba0*/  NOP ;  /* 0x0000000000007918 */ /* 0x000fd00000000000 */
[----:B------:R0:W-:Y:S04]  /*2dbb0*/  STL.64 [R1+0xed0], R16 ;  /* 0x000ed01001007387 */ /* 0x0001e80000100a00 */
[----:B------:R1:W-:Y:S04]  /*2dbc0*/  STL.64 [R1+0xed8], R18 ;  /* 0x000ed81201007387 */ /* 0x0003e80000100a00 */
[----:B0-----:R-:W3:Y:S04]  /*2dbd0*/  LDL.LU.64 R16, [R1+0xe80] ;  /* 0x000e800001107983 */ /* 0x001ee80000300a00 */
[----:B-1----:R-:W3:Y:S01]  /*2dbe0*/  LDL.LU.64 R18, [R1+0xe88] ;  /* 0x000e880001127983 */ /* 0x002ee20000300a00 */
[----:B--2---:R-:W-:-:S15]  /*2dbf0*/  HMMA.16816.F32 R20, R4, R12, R20 ;  /* 0x0000000c0414723c */ /* 0x004fde0000001814 */
[----:B------:R-:W-:-:S08]  /*2dc00*/  NOP ;  /* 0x0000000000007918 */ /* 0x000fd00000000000 */
[----:B------:R-:W-:Y:S04]  /*2dc10*/  STL.64 [R1+0xec0], R20 ;  /* 0x000ec01401007387 */ /* 0x000fe80000100a00 */
[----:B------:R0:W-:Y:S04]  /*2dc20*/  STL.64 [R1+0xec8], R22 ;  /* 0x000ec81601007387 */ /* 0x0001e80000100a00 */
[----:B------:R-:W-:Y:S04]  /*2dc30*/  STL.64 [R1+0x3588], R14 ;  /* 0x0035880e01007387 */ /* 0x000fe80000100a00 */
[----:B------:R4:W-:Y:S01]  /*2dc40*/  STL.64 [R1+0x3580], R12 ;  /* 0x0035800c01007387 */ /* 0x0009e20000100a00 */
[C---:B0-----:R-:W-:Y:S06]  /*2dc50*/  HMMA.16816.F32 R20, R4.reuse, R10, R56 ;  /* 0x0000000a0414723c */ /* 0x041fec0000001838 */
[----:B----4-:R-:W-:Y:S01]  /*2dc60*/  HMMA.16816.F32 R12, R4, R8, R52 ;  /* 0x00000008040c723c */ /* 0x010fe20000001834 */
[----:B------:R-:W-:-:S15]  /*2dc70*/  STL.64 [R1+0x3578], R10 ;  /* 0x0035780a01007387 */ /* 0x000fde0000100a00 */
[----:B------:R-:W-:-:S01]  /*2dc80*/  NOP ;  /* 0x0000000000007918 */ /* 0x000fc20000000000 */
[----:B------:R-:W-:Y:S04]  /*2dc90*/  STL.64 [R1+0xeb0], R20 ;  /* 0x000eb01401007387 */ /* 0x000fe80000100a00 */
[----:B------:R-:W-:Y:S04]  /*2dca0*/  STL.64 [R1+0xeb8], R22 ;  /* 0x000eb81601007387 */ /* 0x000fe80000100a00 */
[----:B------:R0:W-:Y:S04]  /*2dcb0*/  STL.64 [R1+0x3570], R8 ;  /* 0x0035700801007387 */ /* 0x0001e80000100a00 */
[----:B------:R-:W-:Y:S04]  /*2dcc0*/  STL.64 [R1+0xea0], R12 ;  /* 0x000ea00c01007387 */ /* 0x000fe80000100a00 */
[----:B------:R1:W-:Y:S01]  /*2dcd0*/  STL.64 [R1+0xea8], R14 ;  /* 0x000ea80e01007387 */ /* 0x0003e20000100a00 */
[C---:B0-----:R-:W-:Y:S06]  /*2dce0*/  HMMA.16816.F32 R8, R4.reuse, R40, R44 ;  /* 0x000000280408723c */ /* 0x041fec000000182c */
[----:B-1----:R-:W-:Y:S07]  /*2dcf0*/  HMMA.16816.F32 R12, R4, R2, R48 ;  /* 0x00000002040c723c */ /* 0x002fee0000001830 */
[----:B------:R-:W-:-:S02]  /*2dd00*/  IMAD R4, R60, 0x100, R43 ;  /* 0x000001003c047824 */ /* 0x000fc400078e022b */
[----:B------:R-:W-:Y:S02]  /*2dd10*/  IMAD R5, R29, 0x100, R28 ;  /* 0x000001001d057824 */ /* 0x000fe400078e021c */
[----:B------:R-:W-:Y:S02]  /*2dd20*/  IMAD R6, R61, 0x100, R30 ;  /* 0x000001003d067824 */ /* 0x000fe400078e021e */
[----:B------:R-:W-:Y:S01]  /*2dd30*/  IMAD R7, R0, 0x100, R31 ;  /* 0x0000010000077824 */ /* 0x000fe200078e021f */
[----:B------:R-:W-:Y:S02]  /*2dd40*/  F2FP.F16.E4M3.UNPACK_B R4, R4 ;  /* 0x00000004ff04723e */ /* 0x000fe400020006ff */
[----:B------:R-:W-:Y:S02]  /*2dd50*/  F2FP.F16.E4M3.UNPACK_B R5, R5 ;  /* 0x00000005ff05723e */ /* 0x000fe400020006ff */
[----:B------:R-:W-:Y:S02]  /*2dd60*/  F2FP.F16.E4M3.UNPACK_B R6, R6 ;  /* 0x00000006ff06723e */ /* 0x000fe400020006ff */
[----:B------:R-:W-:-:S03]  /*2dd70*/  F2FP.F16.E4M3.UNPACK_B R7, R7 ;  /* 0x00000007ff07723e */ /* 0x000fc600020006ff */
[----:B------:R-:W-:Y:S04]  /*2dd80*/  STL.64 [R1+0xe90], R12 ;  /* 0x000e900c01007387 */ /* 0x000fe80000100a00 */
[----:B------:R-:W-:Y:S04]  /*2dd90*/  STL.64 [R1+0xe98], R14 ;  /* 0x000e980e01007387 */ /* 0x000fe80000100a00 */
[----:B------:R-:W-:Y:S04]  /*2dda0*/  STL.64 [R1+0x290], R8 ;  /* 0x0002900801007387 */ /* 0x000fe80000100a00 */
[----:B------:R3:W-:Y:S04]  /*2ddb0*/  STL.64 [R1+0x298], R10 ;  /* 0x0002980a01007387 */ /* 0x0007e80000100a00 */
[----:B------:R-:W2:Y:S04]  /*2ddc0*/  LDL.LU.64 R48, [R1+0xe70] ;  /* 0x000e700001307983 */ /* 0x000ea80000300a00 */
[----:B------:R-:W2:Y:S01]  /*2ddd0*/  LDL.LU.64 R50, [R1+0xe78] ;  /* 0x000e780001327983 */ /* 0x000ea20000300a00 */
[----:B---3--:R-:W-:-:S15]  /*2dde0*/  HMMA.16816.F32 R8, R4, R38, R16 ;  /* 0x000000260408723c */ /* 0x008fde0000001810 */
[----:B------:R-:W-:-:S08]  /*2ddf0*/  NOP ;  /* 0x0000000000007918 */ /* 0x000fd00000000000 */
[----:B------:R0:W-:Y:S04]  /*2de00*/  STL.64 [R1+0xe80], R8 ;  /* 0x000e800801007387 */ /* 0x0001e80000100a00 */
[----:B------:R1:W-:Y:S04]  /*2de10*/  STL.64 [R1+0xe88], R10 ;  /* 0x000e880a01007387 */ /* 0x0003e80000100a00 */
[----:B------:R-:W3:Y:S04]  /*2de20*/  LDL.LU.64 R28, [R1+0xe60] ;  /* 0x000e6000011c7983 */ /* 0x000ee80000300a00 */
[----:B------:R-:W3:Y:S04]  /*2de30*/  LDL.LU.64 R30, [R1+0xe68] ;  /* 0x000e6800011e7983 */ /* 0x000ee80000300a00 */
[----:B0-----:R-:W4:Y:S04]  /*2de40*/  LDL.LU.64 R8, [R1+0xe50] ;  /* 0x000e500001087983 */ /* 0x001f280000300a00 */
[----:B-1----:R-:W4:Y:S04]  /*2de50*/  LDL.LU.64 R10, [R1+0xe58] ;  /* 0x000e5800010a7983 */ /* 0x002f280000300a00 */
[----:B------:R-:W2:Y:S04]  /*2de60*/  LDL.LU.64 R20, [R1+0xe30] ;  /* 0x000e300001147983 */ /* 0x000ea80000300a00 */
[----:B------:R-:W3:Y:S04]  /*2de70*/  LDL.LU.64 R22, [R1+0xe38] ;  /* 0x000e380001167983 */ /* 0x000ee80000300a00 */
[----:B---3--:R-:W-:Y:S04]  /*2de80*/  STL.64 [R1+0x35c8], R22 ;  /* 0x0035c81601007387 */ /* 0x008fe80000100a00 */
[----:B--2---:R0:W-:Y:S04]  /*2de90*/  STL.64 [R1+0x35c0], R20 ;  /* 0x0035c01401007387 */ /* 0x0041e80000100a00 */
[----:B0-----:R-:W2:Y:S04]  /*2dea0*/  LDL.LU.64 R20, [R1+0xe40] ;  /* 0x000e400001147983 */ /* 0x001ea80000300a00 */
[----:B------:R-:W2:Y:S04]  /*2deb0*/  LDL.LU.64 R22, [R1+0xe48] ;  /* 0x000e480001167983 */ /* 0x000ea80000300a00 */
[----:B------:R-:W3:Y:S04]  /*2dec0*/  LDL.LU.64 R16, [R1+0xe10] ;  /* 0x000e100001107983 */ /* 0x000ee80000300a00 */
[----:B------:R-:W2:Y:S01]  /*2ded0*/  LDL.LU.64 R18, [R1+0xe18] ;  /* 0x000e180001127983 */ /* 0x000ea20000300a00 */
[C---:B------:R-:W-:Y:S06]  /*2dee0*/  HMMA.16816.F32 R56, R4.reuse, R36, R48 ;  /* 0x000000240438723c */ /* 0x040fec0000001830 */
[C---:B------:R-:W-:Y:S06]  /*2def0*/  HMMA.16816.F32 R48, R4.reuse, R34, R28 ;  /* 0x000000220430723c */ /* 0x040fec000000181c */
[C---:B----4-:R-:W-:Y:S01]  /*2df00*/  HMMA.16816.F32 R28, R4.reuse, R32, R8 ;  /* 0x00000020041c723c */ /* 0x050fe20000001808 */
[----:B--2---:R-:W-:Y:S04]  /*2df10*/  STL.64 [R1+0x35a8], R18 ;  /* 0x0035a81201007387 */ /* 0x004fe80000100a00 */
[----:B---3--:R0:W-:Y:S01]  /*2df20*/  STL.64 [R1+0x35a0], R16 ;  /* 0x0035a01001007387 */ /* 0x0081e20000100a00 */
[C---:B------:R-:W-:Y:S03]  /*2df30*/  HMMA.16816.F32 R20, R4.reuse, R26, R20 ;  /* 0x0000001a0414723c */ /* 0x040fe60000001814 */
[----:B0-----:R-:W2:Y:S04]  /*2df40*/  LDL.LU.64 R16, [R1+0xe20] ;  /* 0x000e200001107983 */ /* 0x001ea80000300a00 */
[----:B------:R-:W2:Y:S04]  /*2df50*/  LDL.LU.64 R18, [R1+0xe28] ;  /* 0x000e280001127983 */ /* 0x000ea80000300a00 */
[----:B------:R-:W3:Y:S04]  /*2df60*/  LDL.LU.64 R12, [R1+0xe00] ;  /* 0x000e0000010c7983 */ /* 0x000ee80000300a00 */
[----:B------:R-:W3:Y:S04]  /*2df70*/  LDL.LU.64 R14, [R1+0xe08] ;  /* 0x000e0800010e7983 */ /* 0x000ee80000300a00 */
        /* <DEDUP_REMOVED lines=10> */
[----:B------:R0:W-:Y:S04]  /*2e020*/  STL.64 [R1+0xe70], R56 ;  /* 0x000e703801007387 */ /* 0x0001e80000100a00 */
[----:B------:R1:W-:Y:S04]  /*2e030*/  STL.64 [R1+0xe78], R58 ;  /* 0x000e783a01007387 */ /* 0x0003e80000100a00 */
[----:B------:R-:W4:Y:S04]  /*2e040*/  LDL.LU.64 R8, [R1+0xde0] ;  /* 0x000de00001087983 */ /* 0x000f280000300a00 */
[----:B------:R1:W-:Y:S04]  /*2e050*/  STL.64 [R1+0xe60], R48 ;  /* 0x000e603001007387 */ /* 0x0003e80000100a00 */
[----:B------:R1:W-:Y:S04]  /*2e060*/  STL.64 [R1+0xe68], R50 ;  /* 0x000e683201007387 */ /* 0x0003e80000100a00 */
[----:B------:R-:W4:Y:S04]  /*2e070*/  LDL.LU.64 R10, [R1+0xde8] ;  /* 0x000de800010a7983 */ /* 0x000f280000300a00 */
[----:B------:R1:W-:Y:S04]  /*2e080*/  STL.64 [R1+0xe50], R28 ;  /* 0x000e501c01007387 */ /* 0x0003e80000100a00 */
[----:B------:R1:W-:Y:S04]  /*2e090*/  STL.64 [R1+0xe58], R30 ;  /* 0x000e581e01007387 */ /* 0x0003e80000100a00 */
[----:B0-----:R-:W4:Y:S04]  /*2e0a0*/  LDL.LU.64 R56, [R1+0xdc0] ;  /* 0x000dc00001387983 */ /* 0x001f280000300a00 */
[----:B-1----:R-:W4:Y:S04]  /*2e0b0*/  LDL.LU.64 R58, [R1+0xdc8] ;  /* 0x000dc800013a7983 */ /* 0x002f280000300a00 */
[----:B------:R-:W4:Y:S04]  /*2e0c0*/  LDL.LU.64 R48, [R1+0xdb0] ;  /* 0x000db00001307983 */ /* 0x000f280000300a00 */
[----:B------:R-:W4:Y:S04]  /*2e0d0*/  LDL.LU.64 R50, [R1+0xdb8] ;  /* 0x000db80001327983 */ /* 0x000f280000300a00 */
[----:B------:R-:W4:Y:S04]  /*2e0e0*/  LDL.LU.64 R28, [R1+0xda0] ;  /* 0x000da000011c7983 */ /* 0x000f280000300a00 */
[----:B------:R-:W4:Y:S04]  /*2e0f0*/  LDL.LU.64 R30, [R1+0xda8] ;  /* 0x000da800011e7983 */ /* 0x000f280000300a00 */
[----:B------:R-:W-:Y:S04]  /*2e100*/  STL.64 [R1+0xe40], R20 ;  /* 0x000e401401007387 */ /* 0x000fe80000100a00 */
[----:B------:R0:W-:Y:S04]  /*2e110*/  STL.64 [R1+0xe48], R22 ;  /* 0x000e481601007387 */ /* 0x0001e80000100a00 */
[----:B0-----:R-:W2:Y:S04]  /*2e120*/  LDL.LU.64 R22, [R1+0x35c8] ;  /* 0x0035c80001167983 */ /* 0x001ea80000300a00 */
[----:B------:R-:W2:Y:S02]  /*2e130*/  LDL.LU.64 R20, [R1+0x35c0] ;  /* 0x0035c00001147983 */ /* 0x000ea40000300a00 */
[----:B--2---:R-:W-:-:S15]  /*2e140*/  HMMA.16816.F32 R20, R4, R24, R20 ;  /* 0x000000180414723c */ /* 0x004fde0000001814 */
[----:B------:R-:W-:-:S08]  /*2e150*/  NOP ;  /* 0x0000000000007918 */ /* 0x000fd00000000000 */
[----:B------:R-:W-:Y:S04]  /*2e160*/  STL.64 [R1+0xe30], R20 ;  /* 0x000e301401007387 */ /* 0x000fe80000100a00 */
[----:B------:R0:W-:Y:S04]  /*2e170*/  STL.64 [R1+0xe38], R22 ;  /* 0x000e381601007387 */ /* 0x0001e80000100a00 */
[----:B0-----:R-:W2:Y:S04]  /*2e180*/  LDL.LU.64 R22, [R1+0x35b8] ;  /* 0x0035b80001167983 */ /* 0x001ea80000300a00 */
[----:B------:R-:W3:Y:S01]  /*2e190*/  LDL.LU.64 R20, [R1+0x35b0] ;  /* 0x0035b00001147983 */ /* 0x000ee20000300a00 */
[----:B--2---:R-:W-:-:S15]  /*2e1a0*/  HMMA.16816.F32 R16, R4, R22, R16 ;  /* 0x000000160410723c */ /* 0x004fde0000001810 */
[----:B------:R-:W-:-:S08]  /*2e1b0*/  NOP ;  /* 0x0000000000007918 */ /* 0x000fd00000000000 */
[----:B------:R-:W-:Y:S04]  /*2e1c0*/  STL.64 [R1+0xe20], R16 ;  /* 0x000e201001007387 */ /* 0x000fe80000100a00 */
[----:B------:R0:W-:Y:S04]  /*2e1d0*/  STL.64 [R1+0xe28], R18 ;  /* 0x000e281201007387 */ /* 0x0001e80000100a00 */
[----:B0-----:R-:W3:Y:S04]  /*2e1e0*/  LDL.LU.64 R18, [R1+0x35a8] ;  /* 0x0035a80001127983 */ /* 0x001ee80000300a00 */
[----:B------:R-:W3:Y:S02]  /*2e1f0*/  LDL.LU.64 R16, [R1+0x35a0] ;  /* 0x0035a00001107983 */ /* 0x000ee40000300a00 */
[----:B---3--:R-:W-:-:S15]  /*2e200*/  HMMA.16816.F32 R16, R4, R20, R16 ;  /* 0x000000140410723c */ /* 0x008fde0000001810 */
[----:B------:R-:W-:-:S08]  /*2e210*/  NOP ;  /* 0x0000000000007918 */ /* 0x000fd00000000000 */
[----:B------:R-:W-:Y:S04]  /*2e220*/  STL.64 [R1+0xe10], R16 ;  /* 0x000e101001007387 */ /* 0x000fe80000100a00 */
[----:B------:R0:W-:Y:S04]  /*2e230*/  STL.64 [R1+0xe18], R18 ;  /* 0x000e181201007387 */ /* 0x0001e80000100a00 */
[----:B0-----:R-:W2:Y:S04]  /*2e240*/  LDL.LU.64 R18, [R1+0x3598] ;  /* 0x0035980001127983 */ /* 0x001ea80000300a00 */
[----:B------:R-:W4:Y:S01]  /*2e250*/  LDL.LU.64 R16, [R1+0x3590] ;  /* 0x0035900001107983 */ /* 0x000f220000300a00 */
[----:B--2---:R-:W-:-:S15]  /*2e260*/  HMMA.16816.F32 R12, R4, R18, R12 ;  /* 0x00000012040c723c */ /* 0x004fde000000180c */
[----:B------:R-:W-:-:S08]  /*2e270*/  NOP ;  /* 0x0000000000007918 */ /* 0x000fd00000000000 */
[----:B------:R-:W-:Y:S04]  /*2e280*/  STL.64 [R1+0xe00], R12 ;  /* 0x000e000c01007387 */ /* 0x000fe80000100a00 */
[----:B------:R0:W-:Y:S04]  /*2e290*/  STL.64 [R1+0xe08], R14 ;  /* 0x000e080e01007387 */ /* 0x0001e80000100a00 */
[----:B0-----:R-:W2:Y:S01]  /*2e2a0*/  LDL.LU.64 R14, [R1+0x3588] ;  /* 0x00358800010e7983 */ /* 0x001ea20000300a00 */
[----:B----4-:R-:W-:Y:S03]  /*2e2b0*/  HMMA.16816.F32 R52, R4, R16, R52 ;  /* 0x000000100434723c */ /* 0x010fe60000001834 */
[----:B------:R-:W3:-:S15]  /*2e2c0*/  LDL.LU.64 R12, [R1+0x3580] ;  /* 0x00358000010c7983 */ /* 0x000ede0000300a00 */
[----:B------:R-:W-:-:S05]  /*2e2d0*/  NOP ;  /* 0x0000000000007918 */ /* 0x000fca0000000000 */
[----:B------:R0:W-:Y:S04]  /*2e2e0*/  STL.64 [R1+0xdf0], R52 ;  /* 0x000df03401007387 */ /* 0x0001e80000100a00 */
[----:B------:R1:W-:Y:S04]  /*2e2f0*/  STL.64 [R1+0xdf8], R54 ;  /* 0x000df83601007387 */ /* 0x0003e80000100a00 */
[----:B0-----:R-:W4:Y:S04]  /*2e300*/  LDL.LU.64 R52, [R1+0x280] ;  /* 0x0002800001347983 */ /* 0x001f280000300a00 */
[----:B-1----:R-:W4:Y:S04]  /*2e310*/  LDL.LU.64 R54, [R1+0x288] ;  /* 0x0002880001367983 */ /* 0x002f280000300a00 */
[----:B------:R-:W-:Y:S04]  /*2e320*/  STL.64 [R1+0x3558], R18 ;  /* 0x0035581201007387 */ /* 0x000fe80000100a00 */
[----:B------:R0:W-:Y:S04]  /*2e330*/  STL.64 [R1+0x3550], R16 ;  /* 0x0035501001007387 */ /* 0x0001e80000100a00 */
[----:B0-----:R-:W3:Y:S04]  /*2e340*/  LDL.LU.64 R16, [R1+0xdd0] ;  /* 0x000dd00001107983 */ /* 0x001ee80000300a00 */
[----:B------:R-:W3:Y:S01]  /*2e350*/  LDL.LU.64 R18, [R1+0xdd8] ;  /* 0x000dd80001127983 */ /* 0x000ee20000300a00 */
[----:B--2---:R-:W-:-:S15]  /*2e360*/  HMMA.16816.F32 R8, R4, R14, R8 ;  /* 0x0000000e0408723c */ /* 0x004fde0000001808 */
[----:B------:R-:W-:-:S08]  /*2e370*/  NOP ;  /* 0x0000000000007918 */ /* 0x000fd00000000000 */
[----:B------:R-:W-:Y:S04]  /*2e380*/  STL.64 [R1+0xde0], R8 ;  /* 0x000de00801007387 */ /* 0x000fe80000100a00 */
[----:B------:R0:W-:Y:S04]  /*2e390*/  STL.64 [R1+0xde8], R10 ;  /* 0x000de80a01007387 */ /* 0x0001e80000100a00 */
[----:B0-----:R-:W2:Y:S04]  /*2e3a0*/  LDL.LU.64 R10, [R1+0x3578] ;  /* 0x00357800010a7983 */ /* 0x001ea80000300a00 */
[----:B------:R-:W4:Y:S01]  /*2e3b0*/  LDL.LU.64 R8, [R1+0x3570] ;  /* 0x0035700001087983 */ /* 0x000f220000300a00 */
[C---:B---3--:R-:W-:Y:S03]  /*2e3c0*/  HMMA.16816.F32 R16, R4.reuse, R12, R16 ;  /* 0x0000000c0410723c */ /* 0x048fe60000001810 */
[----:B------:R-:W-:Y:S04]  /*2e3d0*/  STL.64 [R1+0x3568], R14 ;  /* 0x0035680e01007387 */ /* 0x000fe80000100a00 */
[----:B------:R0:W-:Y:S02]  /*2e3e0*/  STL.64 [R1+0x3560], R12 ;  /* 0x0035600c01007387 */ /* 0x0001e40000100a00 */
[----:B0-----:R-:W-:-:S14]  /*2e3f0*/  HMMA.16816.F32 R12, R4, R2, R28 ;  /* 0x00000002040c723c */ /* 0x001fdc000000181c */
[----:B------:R-:W-:Y:S04]  /*2e400*/  STL.64 [R1+0xdd0], R16 ;  /* 0x000dd01001007387 */ /* 0x000fe80000100a00 */
[----:B------:R4:W-:Y:S01]  /*2e410*/  STL.64 [R1+0xdd8], R18 ;  /* 0x000dd81201007387 */ /* 0x0009e20000100a00 */
[C---:B--2---:R-:W-:Y:S06]  /*2e420*/  HMMA.16816.F32 R56, R4.reuse, R10, R56 ;  /* 0x0000000a0438723c */ /* 0x044fec0000001838 */
[----:B----4-:R-:W-:-:S15]  /*2e430*/  HMMA.16816.F32 R16, R4, R8, R48 ;  /* 0x000000080410723c */ /* 0x010fde0000001830 */
[----:B------:R-:W-:-:S02]  /*2e440*/  NOP ;  /* 0x0000000000007918 */ /* 0x000fc40000000000 */
[----:B------:R-:W-:Y:S04]  /*2e450*/  STL.64 [R1+0xdc0], R56 ;  /* 0x000dc03801007387 */ /* 0x000fe80000100a00 */
[----:B------:R-:W-:Y:S04]  /*2e460*/  STL.64 [R1+0xdc8], R58 ;  /* 0x000dc83a01007387 */ /* 0x000fe80000100a00 */
[----:B------:R-:W2:Y:S04]  /*2e470*/  LDL.LU.64 R48, [R1+0xd90] ;  /* 0x000d900001307983 */ /* 0x000ea80000300a00 */
[----:B------:R0:W-:Y:S04]  /*2e480*/  STL.64 [R1+0xdb0], R16 ;  /* 0x000db01001007387 */ /* 0x0001e80000100a00 */
[----:B------:R1:W-:Y:S04]  /*2e490*/  STL.64 [R1+0xdb8], R18 ;  /* 0x000db81201007387 */ /* 0x0003e80000100a00 */
[----:B------:R-:W2:Y:S04]  /*2e4a0*/  LDL.LU.64 R50, [R1+0xd98] ;  /* 0x000d980001327983 */ /* 0x000ea80000300a00 */
[----:B------:R3:W-:Y:S04]  /*2e4b0*/  STL.64 [R1+0xda0], R12 ;  /* 0x000da00c01007387 */ /* 0x0007e80000100a00 */
[----:B------:R4:W-:Y:S04]  /*2e4c0*/  STL.64 [R1+0xda8], R14 ;  /* 0x000da80e01007387 */ /* 0x0009e80000100a00 */
[----:B------:R-:W2:Y:S04]  /*2e4d0*/  LDL.LU.64 R28, [R1+0xd80] ;  /* 0x000d8000011c7983 */ /* 0x000ea80000300a00 */
[----:B------:R-:W2:Y:S04]  /*2e4e0*/  LDL.LU.64 R30, [R1+0xd88] ;  /* 0x000d8800011e7983 */ /* 0x000ea80000300a00 */
[----:B0-----:R-:W2:Y:S04]  /*2e4f0*/  LDL.LU.64 R16, [R1+0xd70] ;  /* 0x000d700001107983 */ /* 0x001ea80000300a00 */
[----:B-1----:R-:W2:Y:S04]  /*2e500*/  LDL.LU.64 R18, [R1+0xd78] ;  /* 0x000d780001127983 */ /* 0x002ea80000300a00 */
[----:B---3--:R-:W3:Y:S04]  /*2e510*/  LDL.LU.64 R12, [R1+0xd60] ;  /* 0x000d6000010c7983 */ /* 0x008ee80000300a00 */
[----:B----4-:R-:W3:Y:S01]  /*2e520*/  LDL.LU.64 R14, [R1+0xd68] ;  /* 0x000d6800010e7983 */ /* 0x010ee20000300a00 */
[----:B------:R-:W-:Y:S07]  /*2e530*/  HMMA.16816.F32 R52, R4, R40, R52 ;  /* 0x000000280434723c */ /* 0x000fee0000001834 */
        /* <DEDUP_REMOVED lines=10> */
[----:B------:R-:W4:Y:S04]  /*2e5e0*/  LDL.LU.64 R44, [R1+0xd50] ;  /* 0x000d5000012c7983 */ /* 0x000f280000300a00 */
[----:B------:R-:W4:Y:S04]  /*2e5f0*/  LDL.LU.64 R46, [R1+0xd58] ;  /* 0x000d5800012e7983 */ /* 0x000f280000300a00 */
[----:B------:R-:W-:Y:S01]  /*2e600*/  STL.64 [R1+0x3548], R38 ;  /* 0x0035482601007387 */ /* 0x000fe20000100a00 */
[C---:B--2---:R-:W-:Y:S06]  /*2e610*/  HMMA.16816.F32 R48, R4.reuse, R38, R48 ;  /* 0x000000260430723c */ /* 0x044fec0000001830 */
[C---:B------:R-:W-:Y:S06]  /*2e620*/  HMMA.16816.F32 R28, R4.reuse, R36, R28 ;  /* 0x00000024041c723c */ /* 0x040fec000000181c */
[C---:B------:R-:W-:Y:S06]  /*2e630*/  HMMA.16816.F32 R16, R4.reuse, R34, R16 ;  /* 0x000000220410723c */ /* 0x040fec0000001810 */
[C---:B---3--:R-:W-:Y:S05]  /*2e640*/  HMMA.16816.F32 R12, R4.reuse, R32, R12 ;  /* 0x00000020040c723c */ /* 0x048fea000000180c */
[----:B------:R-:W-:Y:S04]  /*2e650*/  STL.64 [R1+0xd90], R48 ;  /* 0x000d903001007387 */ /* 0x000fe80000100a00 */
[----:B------:R-:W-:Y:S04]  /*2e660*/  STL.64 [R1+0xd98], R50 ;  /* 0x000d983201007387 */ /* 0x000fe80000100a00 */
[----:B------:R-:W-:Y:S04]  /*2e670*/  STL.64 [R1+0x3540], R36 ;  /* 0x0035402401007387 */ /* 0x000fe80000100a00 */
[----:B------:R0:W-:Y:S04]  /*2e680*/  STL.64 [R1+0xd80], R28 ;  /* 0x000d801c01007387 */ /* 0x0001e80000100a00 */
[----:B------:R1:W-:Y:S04]  /*2e690*/  STL.64 [R1+0xd88], R30 ;  /* 0x000d881e01007387 */ /* 0x0003e80000100a00 */
[----:B0-----:R-:W2:Y:S04]  /*2e6a0*/  LDL.LU.64 R28, [R1+0xd40] ;  /* 0x000d4000011c7983 */ /* 0x001ea80000300a00 */
[----:B------:R-:W-:Y:S04]  /*2e6b0*/  STL.64 [R1+0xd70], R16 ;  /* 0x000d701001007387 */ /* 0x000fe80000100a00 */
[----:B------:R-:W-:Y:S04]  /*2e6c0*/  STL.64 [R1+0xd78], R18 ;  /* 0x000d781201007387 */ /* 0x000fe80000100a00 */
[----:B-1----:R-:W2:Y:S04]  /*2e6d0*/  LDL.LU.64 R30, [R1+0xd48] ;  /* 0x000d4800011e7983 */ /* 0x002ea80000300a00 */
        /* <DEDUP_REMOVED lines=10> */
[----:B------:R-:W3:Y:S04]  /*2e780*/  LDL.LU.64 R52, [R1+0xd00] ;  /* 0x000d000001347983 */ /* 0x000ee80000300a00 */
[----:B------:R-:W3:Y:S01]  /*2e790*/  LDL.LU.64 R54, [R1+0xd08] ;  /* 0x000d080001367983 */ /* 0x000ee20000300a00 */
[----:B----4-:R-:W-:-:S15]  /*2e7a0*/  HMMA.16816.F32 R32, R4, R26, R44 ;  /* 0x0000001a0420723c */ /* 0x010fde000000182c */
[----:B------:R-:W-:-:S08]  /*2e7b0*/  NOP ;  /* 0x0000000000007918 */ /* 0x000fd00000000000 */
[----:B------:R0:W-:Y:S04]  /*2e7c0*/  STL.64 [R1+0xd50], R32 ;  /* 0x000d502001007387 */ /* 0x0001e80000100a00 */
[----:B------:R1:W-:Y:S04]  /*2e7d0*/  STL.64 [R1+0xd58], R34 ;  /* 0x000d582201007387 */ /* 0x0003e80000100a00 */
[----:B------:R-:W4:Y:S04]  /*2e7e0*/  LDL.LU.64 R48, [R1+0xcf0] ;  /* 0x000cf00001307983 */ /* 0x000f280000300a00 */
[----:B------:R-:W4:Y:S04]  /*2e7f0*/  LDL.LU.64 R50, [R1+0xcf8] ;  /* 0x000cf80001327983 */ /* 0x000f280000300a00 */
[----:B------:R-:W4:Y:S04]  /*2e800*/  LDL.LU.64 R44, [R1+0xce0] ;  /* 0x000ce000012c7983 */ /* 0x000f280000300a00 */
[----:B------:R-:W4:Y:S04]  /*2e810*/  LDL.LU.64 R46, [R1+0xce8] ;  /* 0x000ce800012e7983 */ /* 0x000f280000300a00 */
[----:B------:R-:W4:Y:S04]  /*2e820*/  LDL.LU.64 R36, [R1+0xcd0] ;  /* 0x000cd00001247983 */ /* 0x000f280000300a00 */
[----:B------:R-:W4:Y:S04]  /*2e830*/  LDL.LU.64 R38, [R1+0xcd8] ;  /* 0x000cd80001267983 */ /* 0x000f280000300a00 */
[----:B0-----:R-:W4:Y:S04]  /*2e840*/  LDL.LU.64 R32, [R1+0xcc0] ;  /* 0x000cc00001207983 */ /* 0x001f280000300a00 */
[----:B-1----:R-:W4:Y:S01]  /*2e850*/  LDL.LU.64 R34, [R1+0xcc8] ;  /* 0x000cc80001227983 */ /* 0x002f220000300a00 */
[C---:B--2---:R-:W-:Y:S06]  /*2e860*/  HMMA.16816.F32 R28, R4.reuse, R24, R28 ;  /* 0x00000018041c723c */ /* 0x044fec000000181c */
[C---:B---3--:R-:W-:Y:S06]  /*2e870*/  HMMA.16816.F32 R12, R4.reuse, R22, R12 ;  /* 0x00000016040c723c */ /* 0x048fec000000180c */
[C---:B------:R-:W-:Y:S11]  /*2e880*/  HMMA.16816.F32 R16, R4.reuse, R20, R16 ;  /* 0x000000140410723c */ /* 0x040ff60000001810 */
[----:B------:R0:W-:Y:S04]  /*2e890*/  STL.64 [R1+0xd40], R28 ;  /* 0x000d401c01007387 */ /* 0x0001e80000100a00 */
[----:B------:R1:W-:Y:S04]  /*2e8a0*/  STL.64 [R1+0xd48], R30 ;  /* 0x000d481e01007387 */ /* 0x0003e80000100a00 */
[----:B0-----:R-:W2:Y:S04]  /*2e8b0*/  LDL.LU.64 R28, [R1+0xcb0] ;  /* 0x000cb000011c7983 */ /* 0x001ea80000300a00 */
[----:B-1----:R-:W2:Y:S04]  /*2e8c0*/  LDL.LU.64 R30, [R1+0xcb8] ;  /* 0x000cb800011e7983 */ /* 0x002ea80000300a00 */
[----:B------:R-:W-:Y:S04]  /*2e8d0*/  STL.64 [R1+0xd30], R12 ;  /* 0x000d300c01007387 */ /* 0x000fe80000100a00 */
[----:B------:R0:W-:Y:S04]  /*2e8e0*/  STL.64 [R1+0xd38], R14 ;  /* 0x000d380e01007387 */ /* 0x0001e80000100a00 */
[----:B0-----:R-:W3:Y:S04]  /*2e8f0*/  LDL.LU.64 R14, [R1+0x3568] ;  /* 0x00356800010e7983 */ /* 0x001ee80000300a00 */
[----:B------:R-:W2:Y:S04]  /*2e900*/  LDL.LU.64 R12, [R1+0x3560] ;  /* 0x00356000010c7983 */ /* 0x000ea80000300a00 */
[----:B------:R-:W-:Y:S04]  /*2e910*/  STL.64 [R1+0xd20], R16 ;  /* 0x000d201001007387 */ /* 0x000fe80000100a00 */
[----:B------:R0:W-:Y:S04]  /*2e920*/  STL.64 [R1+0xd28], R18 ;  /* 0x000d281201007387 */ /* 0x0001e80000100a00 */
[----:B0-----:R-:W2:Y:S04]  /*2e930*/  LDL.LU.64 R18, [R1+0x3558] ;  /* 0x0035580001127983 */ /* 0x001ea80000300a00 */
[----:B------:R-:W2:Y:S04]  /*2e940*/  LDL.LU.64 R16, [R1+0x3550] ;  /* 0x0035500001107983 */ /* 0x000ea80000300a00 */
[----:B------:R-:W2:Y:S04]  /*2e950*/  LDL.LU R60, [R1+0x11d0] ;  /* 0x0011d000013c7983 */ /* 0x000ea80000300800 */
[----:B------:R-:W2:Y:S01]  /*2e960*/  LDL.LU R61, [R1+0x11dc] ;  /* 0x0011dc00013d7983 */ /* 0x000ea20000300800 */
[C---:B----4-:R-:W-:Y:S06]  /*2e970*/  HMMA.16816.F32 R36, R4.reuse, R10, R36 ;  /* 0x0000000a0424723c */ /* 0x050fec0000001824 */
[C---:B---3--:R-:W-:Y:S06]  /*2e980*/  HMMA.16816.F32 R48, R4.reuse, R14, R48 ;  /* 0x0000000e0430723c */ /* 0x048fec0000001830 */
[C---:B--2---:R-:W-:Y:S06]  /*2e990*/  HMMA.16816.F32 R56, R4.reuse, R18, R56 ;  /* 0x000000120438723c */ /* 0x044fec0000001838 */
[C---:B------:R-:W-:Y:S06]  /*2e9a0*/  HMMA.16816.F32 R52, R4.reuse, R16, R52 ;  /* 0x000000100434723c */ /* 0x040fec0000001834 */
[C---:B------:R-:W-:Y:S11]  /*2e9b0*/  HMMA.16816.F32 R44, R4.reuse, R12, R44 ;  /* 0x0000000c042c723c */ /* 0x040ff6000000182c */
[----:B------:R-:W-:Y:S04]  /*2e9c0*/  STL.64 [R1+0xd10], R56 ;  /* 0x000d103801007387 */ /* 0x000fe80000100a00 */
[----:B------:R-:W-:Y:S04]  /*2e9d0*/  STL.64 [R1+0xd18], R58 ;  /* 0x000d183a01007387 */ /* 0x000fe80000100a00 */
[----:B------:R-:W2:Y:S04]  /*2e9e0*/  LDL.LU R0, [R1+0x11d8] ;  /* 0x0011d80001007983 */ /* 0x000ea80000300800 */
[----:B------:R-:W3:Y:S04]  /*2e9f0*/  LDL.LU R43, [R1+0x11c4] ;  /* 0x0011c400012b7983 */ /* 0x000ee80000300800 */
[----:B------:R-:W-:Y:S04]  /*2ea00*/  STL.64 [R1+0xd00], R52 ;  /* 0x000d003401007387 */ /* 0x000fe80000100a00 */
[----:B------:R-:W-:Y:S04]  /*2ea10*/  STL.64 [R1+0xd08], R54 ;  /* 0x000d083601007387 */ /* 0x000fe80000100a00 */
[----:B------:R-:W-:Y:S04]  /*2ea20*/  STL.64 [R1+0x3510], R14 ;  /* 0x0035100e01007387 */ /* 0x000fe80000100a00 */
[----:B------:R-:W-:Y:S04]  /*2ea30*/  STL.64 [R1+0xcf0], R48 ;  /* 0x000cf03001007387 */ /* 0x000fe80000100a00 */
[----:B------:R-:W-:Y:S04]  /*2ea40*/  STL.64 [R1+0xcf8], R50 ;  /* 0x000cf83201007387 */ /* 0x000fe80000100a00 */
[----:B------:R0:W-:Y:S02]  /*2ea50*/  STL.64 [R1+0x3508], R12 ;  /* 0x0035080c01007387 */ /* 0x0001e40000100a00 */
[C---:B0-----:R-:W-:Y:S02]  /*2ea60*/  HMMA.16816.F32 R12, R4.reuse, R8, R32 ;  /* 0x00000008040c723c */ /* 0x041fe40000001820 */
[----:B------:R-:W-:Y:S04]  /*2ea70*/  STL.64 [R1+0xce0], R44 ;  /* 0x000ce02c01007387 */ /* 0x000fe80000100a00 */
[----:B------:R-:W-:Y:S04]  /*2ea80*/  STL.64 [R1+0xce8], R46 ;  /* 0x000ce82e01007387 */ /* 0x000fe80000100a00 */
[----:B------:R-:W-:Y:S04]  /*2ea90*/  STL.64 [R1+0x3520], R10 ;  /* 0x0035200a01007387 */ /* 0x000fe80000100a00 */
[----:B------:R0:W-:Y:S04]  /*2eaa0*/  STL.64 [R1+0xcd0], R36 ;  /* 0x000cd02401007387 */ /* 0x0001e80000100a00 */
[----:B------:R1:W-:Y:S04]  /*2eab0*/  STL.64 [R1+0xcd8], R38 ;  /* 0x000cd82601007387 */ /* 0x0003e80000100a00 */
[----:B------:R4:W-:Y:S04]  /*2eac0*/  STL.64 [R1+0x3518], R8 ;  /* 0x0035180801007387 */ /* 0x0009e80000100a00 */
[----:B------:R4:W-:Y:S04]  /*2ead0*/  STL.64 [R1+0xcc0], R12 ;  /* 0x000cc00c01007387 */ /* 0x0009e80000100a00 */
[----:B------:R4:W-:Y:S04]  /*2eae0*/  STL.64 [R1+0xcc8], R14 ;  /* 0x000cc80e01007387 */ /* 0x0009e80000100a00 */
[----:B0-----:R-:W2:Y:S04]  /*2eaf0*/  LDL.LU.64 R36, [R1+0x270] ;  /* 0x0002700001247983 */ /* 0x001ea80000300a00 */
[----:B-1----:R-:W2:Y:S01]  /*2eb00*/  LDL.LU.64 R38, [R1+0x278] ;  /* 0x0002780001267983 */ /* 0x002ea20000300a00 */
        /* <DEDUP_REMOVED lines=20> */
[----:B--2---:R-:W-:Y:S03]  /*2ec50*/  HMMA.16816.F32 R4, R4, R40, R36 ;  /* 0x000000280404723c */ /* 0x004fe60000001824 */
[----:B------:R-:W4:Y:S04]  /*2ec60*/  LDL.LU.64 R38, [R1+0x3548] ;  /* 0x0035480001267983 */ /* 0x000f280000300a00 */
[----:B------:R-:W2:-:S15]  /*2ec70*/  LDL.LU.64 R36, [R1+0x3540] ;  /* 0x0035400001247983 */ /* 0x000e9e0000300a00 */
[----:B------:R-:W-:-:S01]  /*2ec80*/  NOP ;  /* 0x0000000000007918 */ /* 0x000fc20000000000 */
[----:B------:R0:W-:Y:S04]  /*2ec90*/  STL.64 [R1+0x270], R4 ;  /* 0x0002700401007387 */ /* 0x0001e80000100a00 */
[----:B------:R1:W-:Y:S04]  /*2eca0*/  STL.64 [R1+0x278], R6 ;  /* 0x0002780601007387 */ /* 0x0003e80000100a00 */
[----:B0-----:R-:W3:Y:S04]  /*2ecb0*/  LDL.LU R4, [R1+0x11c0] ;  /* 0x0011c00001047983 */ /* 0x001ee80000300800 */
[----:B------:R-:W4:Y:S04]  /*2ecc0*/  LDL.LU R5, [R1+0x11cc] ;  /* 0x0011cc0001057983 */ /* 0x000f280000300800 */
[----:B-1----:R-:W4:Y:S04]  /*2ecd0*/  LDL.LU R6, [R1+0x11c8] ;  /* 0x0011c80001067983 */ /* 0x002f280000300800 */
[----:B------:R-:W2:Y:S01]  /*2ece0*/  LDL.LU R7, [R1+0x11d4] ;  /* 0x0011d40001077983 */ /* 0x000ea20000300800 */
[----:B---3--:R-:W-:-:S02]  /*2ecf0*/  IMAD R4, R4, 0x100, R43 ;  /* 0x0000010004047824 */ /* 0x008fc400078e022b */
[----:B----4-:R-:W-:Y:S02]  /*2ed00*/  IMAD R5, R6, 0x100, R5 ;  /* 0x0000010006057824 */ /* 0x010fe400078e0205 */
[----:B--2---:R-:W-:Y:S02]  /*2ed10*/  IMAD R6, R60, 0x100, R7 ;  /* 0x000001003c067824 */ /* 0x004fe400078e0207 */
[----:B------:R-:W-:Y:S01]  /*2ed20*/  IMAD R7, R0, 0x100, R61 ;  /* 0x0000010000077824 */ /* 0x000fe200078e023d */
[----:B------:R-:W-:Y:S01]  /*2ed30*/  F2FP.F16.E4M3.UNPACK_B R4, R4 ;  /* 0x00000004ff04723e */ /* 0x000fe200020006ff */
[----:B------:R-:W2:Y:S01]  /*2ed40*/  LDL.LU R43, [R1+0x3538] ;  /* 0x00353800012b7983 */ /* 0x000ea20000300800 */
[----:B------:R-:W-:Y:S02]  /*2ed50*/  F2FP.F16.E4M3.UNPACK_B R5, R5 ;  /* 0x00000005ff05723e */ /* 0x000fe400020006ff */
[----:B------:R-:W-:Y:S02]  /*2ed60*/  F2FP.F16.E4M3.UNPACK_B R6, R6 ;  /* 0x00000006ff06723e */ /* 0x000fe400020006ff */
[----:B------:R-:W-:-:S07]  /*2ed70*/  F2FP.F16.E4M3.UNPACK_B R7, R7 ;  /* 0x00000007ff07723e */ /* 0x000fce00020006ff */
[----:B------:R-:W-:-:S15]  /*2ed80*/  HMMA.16816.F32 R32, R4, R38, R32 ;  /* 0x000000260420723c */ /* 0x000fde0000001820 */
[----:B------:R-:W-:-:S08]  /*2ed90*/  NOP ;  /* 0x0000000000007918 */ /* 0x000fd00000000000 */
[----:B------:R-:W-:Y:S04]  /*2eda0*/  STL.64 [R1+0xca0], R32 ;  /* 0x000ca02001007387 */ /* 0x000fe80000100a00 */
[----:B------:R0:W-:Y:S04]  /*2edb0*/  STL.64 [R1+0xca8], R34 ;  /* 0x000ca82201007387 */ /* 0x0001e80000100a00 */
[----:B0-----:R-:W3:Y:S04]  /*2edc0*/  LDL.LU.64 R34, [R1+0x3530] ;  /* 0x0035300001227983 */ /* 0x001ee80000300a00 */
[----:B------:R-:W4:Y:S01]  /*2edd0*/  LDL.LU.64 R32, [R1+0x3528] ;  /* 0x0035280001207983 */ /* 0x000f220000300a00 */
[----:B------:R-:W-:-:S15]  /*2ede0*/  HMMA.16816.F32 R56, R4, R36, R56 ;  /* 0x000000240438723c */ /* 0x000fde0000001838 */
[----:B------:R-:W-:-:S08]  /*2edf0*/  NOP ;  /* 0x0000000000007918 */ /* 0x000fd00000000000 */
[----:B------:R-:W-:Y:S04]  /*2ee00*/  STL.64 [R1+0xc90], R56 ;  /* 0x000c903801007387 */ /* 0x000fe80000100a00 */
[----:B------:R3:W-:Y:S02]  /*2ee10*/  STL.64 [R1+0xc98], R58 ;  /* 0x000c983a01007387 */ /* 0x0007e40000100a00 */
[C---:B---3--:R-:W-:Y:S06]  /*2ee20*/  HMMA.16816.F32 R56, R4.reuse, R34, R52 ;  /* 0x000000220438723c */ /* 0x048fec0000001834 */
[C---:B----4-:R-:W-:Y:S06]  /*2ee30*/  HMMA.16816.F32 R52, R4.reuse, R32, R48 ;  /* 0x000000200434723c */ /* 0x050fec0000001830 */
[C---:B------:R-:W-:Y:S06]  /*2ee40*/  HMMA.16816.F32 R48, R4.reuse, R26, R44 ;  /* 0x0000001a0430723c */ /* 0x040fec000000182c */
[C---:B------:R-:W-:Y:S06]  /*2ee50*/  HMMA.16816.F32 R44, R4.reuse, R24, R28 ;  /* 0x00000018042c723c */ /* 0x040fec000000181c */
[C---:B------:R-:W-:Y:S06]  /*2ee60*/  HMMA.16816.F32 R28, R4.reuse, R22, R12 ;  /* 0x00000016041c723c */ /* 0x040fec000000180c */
[C---:B------:R-:W-:Y:S01]  /*2ee70*/  HMMA.16816.F32 R12, R4.reuse, R20, R8 ;  /* 0x00000014040c723c */ /* 0x040fe20000001808 */
[----:B------:R-:W-:Y:S04]  /*2ee80*/  STL.64 [R1+0xc80], R56 ;  /* 0x000c803801007387 */ /* 0x000fe80000100a00 */
[----:B------:R-:W-:Y:S04]  /*2ee90*/  STL.64 [R1+0xc88], R58 ;  /* 0x000c883a01007387 */ /* 0x000fe80000100a00 */
[----:B------:R-:W-:Y:S04]  /*2eea0*/  STL.64 [R1+0xc70], R52 ;  /* 0x000c703401007387 */ /* 0x000fe80000100a00 */
[----:B------:R-:W-:Y:S04]  /*2eeb0*/  STL.64 [R1+0xc78], R54 ;  /* 0x000c783601007387 */ /* 0x000fe80000100a00 */
[----:B------:R-:W-:Y:S04]  /*2eec0*/  STL.64 [R1+0xc60], R48 ;  /* 0x000c603001007387 */ /* 0x000fe80000100a00 */
[----:B------:R-:W-:Y:S04]  /*2eed0*/  STL.64 [R1+0xc68], R50 ;  /* 0x000c683201007387 */ /* 0x000fe80000100a00 */
[----:B------:R-:W-:Y:S04]  /*2eee0*/  STL.64 [R1+0xc50], R44 ;  /* 0x000c502c01007387 */ /* 0x000fe80000100a00 */
[----:B------:R-:W-:Y:S04]  /*2eef0*/  STL.64 [R1+0xc58], R46 ;  /* 0x000c582e01007387 */ /* 0x000fe80000100a00 */
[----:B------:R-:W3:Y:S04]  /*2ef00*/  LDL.LU.64 R8, [R1+0xc20] ;  /* 0x000c200001087983 */ /* 0x000ee80000300a00 */
[----:B------:R-:W-:Y:S04]  /*2ef10*/  STL.64 [R1+0xc40], R28 ;  /* 0x000c401c01007387 */ /* 0x000fe80000100a00 */
[----:B------:R-:W-:Y:S04]  /*2ef20*/  STL.64 [R1+0xc48], R30 ;  /* 0x000c481e01007387 */ /* 0x000fe80000100a00 */
[----:B------:R-:W3:Y:S04]  /*2ef30*/  LDL.LU.64 R10, [R1+0xc28] ;  /* 0x000c2800010a7983 */ /* 0x000ee80000300a00 */
[----:B------:R0:W-:Y:S04]  /*2ef40*/  STL.64 [R1+0xc30], R12 ;  /* 0x000c300c01007387 */ /* 0x0001e80000100a00 */
[----:B------:R1:W-:Y:S04]  /*2ef50*/  STL.64 [R1+0xc38], R14 ;  /* 0x000c380e01007387 */ /* 0x0003e80000100a00 */
[----:B0-----:R-:W4:Y:S04]  /*2ef60*/  LDL.LU.64 R12, [R1+0xc10] ;  /* 0x000c1000010c7983 */ /* 0x001f280000300a00 */
[----:B-1----:R-:W4:Y:S04]  /*2ef70*/  LDL.LU.64 R14, [R1+0xc18] ;  /* 0x000c1800010e7983 */ /* 0x002f280000300a00 */
[----:B------:R-:W2:Y:S04]  /*2ef80*/  LDL.LU.64 R52, [R1+0xbf0] ;  /* 0x000bf00001347983 */ /* 0x000ea80000300a00 */
[----:B------:R-:W2:Y:S04]  /*2ef90*/  LDL.LU.64 R54, [R1+0xbf8] ;  /* 0x000bf80001367983 */ /* 0x000ea80000300a00 */
[----:B------:R-:W2:Y:S04]  /*2efa0*/  LDL.LU.64 R56, [R1+0xbd0] ;  /* 0x000bd00001387983 */ /* 0x000ea80000300a00 */
[----:B------:R-:W2:Y:S04]  /*2efb0*/  LDL.LU.64 R58, [R1+0xbd8] ;  /* 0x000bd800013a7983 */ /* 0x000ea80000300a00 */
[----:B------:R-:W2:Y:S04]  /*2efc0*/  LDL.LU.64 R28, [R1+0xbc0] ;  /* 0x000bc000011c7983 */ /* 0x000ea80000300a00 */
[----:B------:R-:W2:Y:S04]  /*2efd0*/  LDL.LU.64 R30, [R1+0xbc8] ;  /* 0x000bc800011e7983 */ /* 0x000ea80000300a00 */
        /* <DEDUP_REMOVED lines=8> */
[----:B------:R-:W-:Y:S04]  /*2f060*/  STL.64 [R1+0x3500], R22 ;  /* 0x0035001601007387 */ /* 0x000fe80000100a00 */
[----:B------:R0:W-:Y:S04]  /*2f070*/  STL.64 [R1+0x34f8], R20 ;  /* 0x0034f81401007387 */ /* 0x0001e80000100a00 */
[----:B0-----:R-:W2:Y:S04]  /*2f080*/  LDL.LU.64 R20, [R1+0xbe0] ;  /* 0x000be00001147983 */ /* 0x001ea80000300a00 */
[----:B------:R-:W2:Y:S01]  /*2f090*/  LDL.LU.64 R22, [R1+0xbe8] ;  /* 0x000be80001167983 */ /* 0x000ea20000300a00 */
[C---:B---3--:R-:W-:Y:S06]  /*2f0a0*/  HMMA.16816.F32 R8, R4.reuse, R18, R8 ;  /* 0x000000120408723c */ /* 0x048fec0000001808 */
[----:B----4-:R-:W-:-:S15]  /*2f0b0*/  HMMA.16816.F32 R12, R4, R16, R12 ;  /* 0x00000010040c723c */ /* 0x010fde000000180c */
[----:B------:R-:W-:-:S02]  /*2f0c0*/  NOP ;  /* 0x0000000000007918 */ /* 0x000fc40000000000 */
[----:B------:R-:W-:Y:S04]  /*2f0d0*/  STL.64 [R1+0xc20], R8 ;  /* 0x000c200801007387 */ /* 0x000fe80000100a00 */
[----:B------:R0:W-:Y:S04]  /*2f0e0*/  STL.64 [R1+0xc28], R10 ;  /* 0x000c280a01007387 */ /* 0x0001e80000100a00 */
[----:B0-----:R-:W3:Y:S04]  /*2f0f0*/  LDL.LU.64 R10, [R1+0x3520] ;  /* 0x00352000010a7983 */ /* 0x001ee80000300a00 */
[----:B------:R-:W4:Y:S04]  /*2f100*/  LDL.LU.64 R8, [R1+0x3518] ;  /* 0x0035180001087983 */ /* 0x000f280000300a00 */
[----:B------:R-:W-:Y:S04]  /*2f110*/  STL.64 [R1+0xc10], R12 ;  /* 0x000c100c01007387 */ /* 0x000fe80000100a00 */
[----:B------:R0:W-:Y:S04]  /*2f120*/  STL.64 [R1+0xc18], R14 ;  /* 0x000c180e01007387 */ /* 0x0001e80000100a00 */
[----:B0-----:R-:W2:Y:S04]  /*2f130*/  LDL.LU.64 R14, [R1+0x3510] ;  /* 0x00351000010e7983 */ /* 0x001ea80000300a00 */
[----:B------:R-:W3:Y:S04]  /*2f140*/  LDL.LU.64 R12, [R1+0x3508] ;  /* 0x00350800010c7983 */ /* 0x000ee80000300a00 */
[----:B------:R-:W-:Y:S04]  /*2f150*/  STL.64 [R1+0x34e0], R18 ;  /* 0x0034e01201007387 */ /* 0x000fe80000100a00 */
[----:B------:R0:W-:Y:S04]  /*2f160*/  STL.64 [R1+0x34d8], R16 ;  /* 0x0034d81001007387 */ /* 0x0001e80000100a00 */
[----:B0-----:R-:W2:Y:S04]  /*2f170*/  LDL.LU.64 R16, [R1+0xc00] ;  /* 0x000c000001107983 */ /* 0x001ea80000300a00 */
[----:B------:R-:W2:Y:S02]  /*2f180*/  LDL.LU.64 R18, [R1+0xc08] ;  /* 0x000c080001127983 */ /* 0x000ea40000300a00 */
[----:B--2---:R-:W-:-:S15]  /*2f190*/  HMMA.16816.F32 R16, R4, R14, R16 ;  /* 0x0000000e0410723c */ /* 0x004fde0000001810 */
[----:B------:R-:W-:-:S08]  /*2f1a0*/  NOP ;  /* 0x0000000000007918 */ /* 0x000fd00000000000 */
[----:B------:R-:W-:Y:S04]  /*2f1b0*/  STL.64 [R1+0xc00], R16 ;  /* 0x000c001001007387 */ /* 0x000fe80000100a00 */
[----:B------:R3:W-:Y:S02]  /*2f1c0*/  STL.64 [R1+0xc08], R18 ;  /* 0x000c081201007387 */ /* 0x0007e40000100a00 */
[----:B---3--:R-:W-:Y:S02]  /*2f1d0*/  HMMA.16816.F32 R16, R4, R12, R52 ;  /* 0x0000000c0410723c */ /* 0x008fe40000001834 */
[----:B------:R-:W2:Y:S04]  /*2f1e0*/  LDL.LU.64 R52, [R1+0x260] ;  /* 0x0002600001347983 */ /* 0x000ea80000300a00 */
[----:B------:R-:W2:-:S15]  /*2f1f0*/  LDL.LU.64 R54, [R1+0x268] ;  /* 0x0002680001367983 */ /* 0x000e9e0000300a00 */
[----:B------:R-:W-:-:S02]  /*2f200*/  NOP ;  /* 0x0000000000007918 */ /* 0x000fc40000000000 */
[----:B------:R-:W-:Y:S04]  /*2f210*/  STL.64 [R1+0xbf0], R16 ;  /* 0x000bf01001007387 */ /* 0x000fe80000100a00 */
[----:B------:R0:W-:Y:S02]  /*2f220*/  STL.64 [R1+0xbf8], R18 ;  /* 0x000bf81201007387 */ /* 0x0001e40000100a00 */
[C---:B0-----:R-:W-:Y:S02]  /*2f230*/  HMMA.16816.F32 R16, R4.reuse, R10, R20 ;  /* 0x0000000a0410723c */ /* 0x041fe40000001814 */
[----:B------:R-:W-:Y:S04]  /*2f240*/  STL.64 [R1+0x34c0], R14 ;  /* 0x0034c00e01007387 */ /* 0x000fe80000100a00 */
[----:B------:R4:W-:Y:S04]  /*2f250*/  STL.64 [R1+0x34b8], R12 ;  /* 0x0034b80c01007387 */ /* 0x0009e80000100a00 */
[----:B------:R-:W-:Y:S01]  /*2f260*/  STL.64 [R1+0x34d0], R10 ;  /* 0x0034d00a01007387 */ /* 0x000fe20000100a00 */
[----:B----4-:R-:W-:-:S12]  /*2f270*/  HMMA.16816.F32 R12, R4, R8, R56 ;  /* 0x00000008040c723c */ /* 0x010fd80000001838 */
[----:B------:R-:W-:Y:S04]  /*2f280*/  STL.64 [R1+0xbe0], R16 ;  /* 0x000be01001007387 */ /* 0x000fe80000100a00 */
[----:B------:R-:W-:Y:S04]  /*2f290*/  STL.64 [R1+0xbe8], R18 ;  /* 0x000be81201007387 */ /* 0x000fe80000100a00 */
[----:B------:R0:W-:Y:S02]  /*2f2a0*/  STL.64 [R1+0x34c8], R8 ;  /* 0x0034c80801007387 */ /* 0x0001e40000100a00 */
[C---:B0-----:R-:W-:Y:S02]  /*2f2b0*/  HMMA.16816.F32 R8, R4.reuse, R2, R28 ;  /* 0x000000020408723c */ /* 0x041fe4000000181c */
[----:B------:R0:W-:Y:S04]  /*2f2c0*/  STL.64 [R1+0xbd0], R12 ;  /* 0x000bd00c01007387 */ /* 0x0001e80000100a00 */
[----:B------:R1:W-:Y:S04]  /*2f2d0*/  STL.64 [R1+0xbd8], R14 ;  /* 0x000bd80e01007387 */ /* 0x0003e80000100a00 */
[----:B------:R-:W3:Y:S04]  /*2f2e0*/  LDL.LU.64 R28, [R1+0xbb0] ;  /* 0x000bb000011c7983 */ /* 0x000ee80000300a00 */
[----:B------:R-:W3:Y:S09]  /*2f2f0*/  LDL.LU.64 R30, [R1+0xbb8] ;  /* 0x000bb800011e7983 */ /* 0x000ef20000300a00 */
[----:B------:R4:W-:Y:S04]  /*2f300*/  STL.64 [R1+0xbc0], R8 ;  /* 0x000bc00801007387 */ /* 0x0009e80000100a00 */
[----:B------:R4:W-:Y:S04]  /*2f310*/  STL.64 [R1+0xbc8], R10 ;  /* 0x000bc80a01007387 */ /* 0x0009e80000100a00 */
[----:B------:R-:W3:Y:S04]  /*2f320*/  LDL.LU.64 R20, [R1+0xba0] ;  /* 0x000ba00001147983 */ /* 0x000ee80000300a00 */
[----:B------:R-:W3:Y:S04]  /*2f330*/  LDL.LU.64 R22, [R1+0xba8] ;  /* 0x000ba80001167983 */ /* 0x000ee80000300a00 */
[----:B------:R-:W3:Y:S04]  /*2f340*/  LDL.LU.64 R16, [R1+0xb90] ;  /* 0x000b900001107983 */ /* 0x000ee80000300a00 */
[----:B------:R-:W3:Y:S04]  /*2f350*/  LDL.LU.64 R18, [R1+0xb98] ;  /* 0x000b980001127983 */ /* 0x000ee80000300a00 */
[----:B0-----:R-:W3:Y:S04]  /*2f360*/  LDL.LU.64 R12, [R1+0xb80] ;  /* 0x000b8000010c7983 */ /* 0x001ee80000300a00 */
[----:B-1----:R-:W3:Y:S04]  /*2f370*/  LDL.LU.64 R14, [R1+0xb88] ;  /* 0x000b8800010e7983 */ /* 0x002ee80000300a00 */
[----:B----4-:R-:W4:Y:S04]  /*2f380*/  LDL.LU.64 R8, [R1+0xb70] ;  /* 0x000b700001087983 */ /* 0x010f280000300a00 */
[----:B------:R-:W4:Y:S04]  /*2f390*/  LDL.LU.64 R10, [R1+0xb78] ;  /* 0x000b7800010a7983 */ /* 0x000f280000300a00 */
[----:B------:R-:W-:Y:S04]  /*2f3a0*/  STL.64 [R1+0x34f0], R42 ;  /* 0x0034f02a01007387 */ /* 0x000fe80000100a00 */
[----:B------:R-:W-:Y:S01]  /*2f3b0*/  STL.64 [R1+0x34e8], R40 ;  /* 0x0034e82801007387 */ /* 0x000fe20000100a00 */
[----:B--2---:R-:W-:-:S15]  /*2f3c0*/  HMMA.16816.F32 R4, R4, R40, R52 ;  /* 0x000000280404723c */ /* 0x004fde0000001834 */
[----:B------:R-:W-:-:S08]  /*2f3d0*/  NOP ;  /* 0x0000000000007918 */ /* 0x000fd00000000000 */
[----:B------:R0:W-:Y:S04]  /*2f3e0*/  STL.64 [R1+0x260], R4 ;  /* 0x0002600401007387 */ /* 0x0001e80000100a00 */
[----:B------:R1:W-:Y:S01]  /*2f3f0*/  STL.64 [R1+0x268], R6 ;  /* 0x0002680601007387 */ /* 0x0003e20000100a00 */
[----:B0-----:R-:W-:Y:S02]  /*2f400*/  IMAD R4, R44, 0x100, R51 ;  /* 0x000001002c047824 */ /* 0x001fe400078e0233 */
[----:B------:R-:W-:Y:S02]  /*2f410*/  IMAD R5, R46, 0x100, R45 ;  /* 0x000001002e057824 */ /* 0x000fe400078e022d */
[----:B-1----:R-:W-:Y:S02]  /*2f420*/  IMAD R6, R60, 0x100, R47 ;  /* 0x000001003c067824 */ /* 0x002fe400078e022f */
[----:B------:R-:W-:Y:S01]  /*2f430*/  IMAD R7, R0, 0x100, R61 ;  /* 0x0000010000077824 */ /* 0x000fe200078e023d */
[----:B------:R-:W-:-:S02]  /*2f440*/  F2FP.F16.E4M3.UNPACK_B R4, R4 ;  /* 0x00000004ff04723e */ /* 0x000fc400020006ff */
[----:B------:R-:W-:Y:S02]  /*2f450*/  F2FP.F16.E4M3.UNPACK_B R5, R5 ;  /* 0x00000005ff05723e */ /* 0x000fe400020006ff */
[----:B------:R-:W-:Y:S02]  /*2f460*/  F2FP.F16.E4M3.UNPACK_B R6, R6 ;  /* 0x00000006ff06723e */ /* 0x000fe400020006ff */
[----:B------:R-:W-:Y:S01]  /*2f470*/  F2FP.F16.E4M3.UNPACK_B R7, R7 ;  /* 0x00000007ff07723e */ /* 0x000fe200020006ff */
[----:B------:R-:W-:Y:S06]  /*2f480*/  STL [R1+0x34b4], R39 ;  /* 0x0034b42701007387 */ /* 0x000fec0000100800 */
[C---:B---3--:R-:W-:Y:S06]  /*2f490*/  HMMA.16816.F32 R28, R4.reuse, R38, R28 ;  /* 0x00000026041c723c */ /* 0x048fec000000181c */
[C---:B------:R-:W-:Y:S06]  /*2f4a0*/  HMMA.16816.F32 R20, R4.reuse, R36, R20 ;  /* 0x000000240414723c */ /* 0x040fec0000001814 */
[C---:B------:R-:W-:Y:S06]  /*2f4b0*/  HMMA.16816.F32 R16, R4.reuse, R34, R16 ;  /* 0x000000220410723c */ /* 0x040fec0000001810 */
[C---:B------:R-:W-:Y:S05]  /*2f4c0*/  HMMA.16816.F32 R12, R4.reuse, R32, R12 ;  /* 0x00000020040c723c */ /* 0x040fea000000180c */
[----:B------:R-:W-:Y:S04]  /*2f4d0*/  STL.64 [R1+0xbb0], R28 ;  /* 0x000bb01c01007387 */ /* 0x000fe80000100a00 */
[----:B------:R-:W-:Y:S04]  /*2f4e0*/  STL.64 [R1+0xbb8], R30 ;  /* 0x000bb81e01007387 */ /* 0x000fe80000100a00 */
[----:B------:R0:W-:Y:S04]  /*2f4f0*/  STL.64 [R1+0xba0], R20 ;  /* 0x000ba01401007387 */ /* 0x0001e80000100a00 */
[----:B------:R1:W-:Y:S04]  /*2f500*/  STL.64 [R1+0xba8], R22 ;  /* 0x000ba81601007387 */ /* 0x0003e80000100a00 */
[----:B------:R2:W-:Y:S04]  /*2f510*/  STL.64 [R1+0xb90], R16 ;  /* 0x000b901001007387 */ /* 0x0005e80000100a00 */
[----:B------:R3:W-:Y:S04]  /*2f520*/  STL.64 [R1+0xb98], R18 ;  /* 0x000b981201007387 */ /* 0x0007e80000100a00 */
[----:B0-----:R-:W3:Y:S04]  /*2f530*/  LDL.LU.64 R20, [R1+0xb60] ;  /* 0x000b600001147983 */ /* 0x001ee80000300a00 */
[----:B------:R-:W-:Y:S04]  /*2f540*/  STL.64 [R1+0xb80], R12 ;  /* 0x000b800c01007387 */ /* 0x000fe80000100a00 */
[----:B------:R-:W-:Y:S04]  /*2f550*/  STL.64 [R1+0xb88], R14 ;  /* 0x000b880e01007387 */ /* 0x000fe80000100a00 */
[----:B-1----:R-:W3:Y:S01]  /*2f560*/  LDL.LU.64 R22, [R1+0xb68] ;  /* 0x000b680001167983 */ /* 0x002ee20000300a00 */
[----:B----4-:R-:W-:-:S15]  /*2f570*/  HMMA.16816.F32 R8, R4, R26, R8 ;  /* 0x0000001a0408723c */ /* 0x010fde0000001808 */
[----:B------:R-:W-:-:S08]  /*2f580*/  NOP ;  /* 0x0000000000007918 */ /* 0x000fd00000000000 */
[----:B------:R0:W-:Y:S04]  /*2f590*/  STL.64 [R1+0xb70], R8 ;  /* 0x000b700801007387 */ /* 0x0001e80000100a00 */
[----:B------:R1:W-:Y:S04]  /*2f5a0*/  STL.64 [R1+0xb78], R10 ;  /* 0x000b780a01007387 */ /* 0x0003e80000100a00 */
[----:B------:R-:W4:Y:S04]  /*2f5b0*/  LDL.LU.64 R40, [R1+0xb50] ;  /* 0x000b500001287983 */ /* 0x000f280000300a00 */
[----:B------:R-:W4:Y:S04]  /*2f5c0*/  LDL.LU.64 R42, [R1+0xb58] ;  /* 0x000b5800012a7983 */ /* 0x000f280000300a00 */
[----:B--2---:R-:W2:Y:S04]  /*2f5d0*/  LDL.LU.64 R16, [R1+0xb40] ;  /* 0x000b400001107983 */ /* 0x004ea80000300a00 */
[----:B---3--:R-:W2:Y:S04]  /*2f5e0*/  LDL.LU.64 R18, [R1+0xb48] ;  /* 0x000b480001127983 */ /* 0x008ea80000300a00 */
[----:B0-----:R-:W3:Y:S04]  /*2f5f0*/  LDL.LU.64 R8, [R1+0xb30] ;  /* 0x000b300001087983 */ /* 0x001ee80000300a00 */
[----:B-1----:R-:W3:Y:S04]  /*2f600*/  LDL.LU.64 R10, [R1+0xb38] ;  /* 0x000b3800010a7983 */ /* 0x002ee80000300a00 */
[----:B------:R-:W3:Y:S04]  /*2f610*/  LDL.LU.64 R12, [R1+0xb20] ;  /* 0x000b2000010c7983 */ /* 0x000ee80000300a00 */
        /* <DEDUP_REMOVED lines=10> */
[----:B------:R-:W3:Y:S01]  /*2f6c0*/  LDL.LU.64 R30, [R1+0x258] ;  /* 0x00025800011e7983 */ /* 0x000ee20000300a00 */
[----:B------:R-:W-:-:S15]  /*2f6d0*/  HMMA.16816.F32 R20, R4, R24, R20 ;  /* 0x000000180414723c */ /* 0x000fde0000001814 */
[----:B------:R-:W-:-:S08]  /*2f6e0*/  NOP ;  /* 0x0000000000007918 */ /* 0x000fd00000000000 */
[----:B------:R-:W-:Y:S04]  /*2f6f0*/  STL.64 [R1+0xb60], R20 ;  /* 0x000b601401007387 */ /* 0x000fe80000100a00 */
[----:B------:R0:W-:Y:S04]  /*2f700*/  STL.64 [R1+0xb68], R22 ;  /* 0x000b681601007387 */ /* 0x0001e80000100a00 */
[----:B0-----:R-:W4:Y:S04]  /*2f710*/  LDL.LU.64 R22, [R1+0x3500] ;  /* 0x0035000001167983 */ /* 0x001f280000300a00 */
[----:B------:R-:W2:Y:S01]  /*2f720*/  LDL.LU.64 R20, [R1+0x34f8] ;  /* 0x0034f80001147983 */ /* 0x000ea20000300a00 */
[C---:B----4-:R-:W-:Y:S06]  /*2f730*/  HMMA.16816.F32 R40, R4.reuse, R22, R40 ;  /* 0x000000160428723c */ /* 0x050fec0000001828 */
[----:B--2---:R-:W-:-:S15]  /*2f740*/  HMMA.16816.F32 R16, R4, R20, R16 ;  /* 0x000000140410723c */ /* 0x004fde0000001810 */
[----:B------:R-:W-:-:S02]  /*2f750*/  NOP ;  /* 0x0000000000007918 */ /* 0x000fc40000000000 */
[----:B------:R-:W-:Y:S04]  /*2f760*/  STL.64 [R1+0xb50], R40 ;  /* 0x000b502801007387 */ /* 0x000fe80000100a00 */
[----:B------:R0:W-:Y:S04]  /*2f770*/  STL.64 [R1+0xb58], R42 ;  /* 0x000b582a01007387 */ /* 0x0001e80000100a00 */
[----:B0-----:R-:W2:Y:S04]  /*2f780*/  LDL.LU.64 R42, [R1+0x34f0] ;  /* 0x0034f000012a7983 */ /* 0x001ea80000300a00 */
[----:B------:R-:W4:Y:S04]  /*2f790*/  LDL.LU.64 R40, [R1+0x34e8] ;  /* 0x0034e80001287983 */ /* 0x000f280000300a00 */
[----:B------:R-:W2:Y:S04]  /*2f7a0*/  LDL.LU R60, [R1+0x1224] ;  /* 0x00122400013c7983 */ /* 0x000ea80000300800 */
[----:B------:R-:W2:Y:S04]  /*2f7b0*/  LDL.LU R61, [R1+0x1220] ;  /* 0x00122000013d7983 */ /* 0x000ea80000300800 */
[----:B------:R-:W-:Y:S04]  /*2f7c0*/  STL.64 [R1+0xb40], R16 ;  /* 0x000b401001007387 */ /* 0x000fe80000100a00 */
[----:B------:R0:W-:Y:S04]  /*2f7d0*/  STL.64 [R1+0xb48], R18 ;  /* 0x000b481201007387 */ /* 0x0001e80000100a00 */
[----:B0-----:R-:W3:Y:S04]  /*2f7e0*/  LDL.LU.64 R18, [R1+0x34e0] ;  /* 0x0034e00001127983 */ /* 0x001ee80000300a00 */
[----:B------:R-:W4:Y:S04]  /*2f7f0*/  LDL.LU.64 R16, [R1+0x34d8] ;  /* 0x0034d80001107983 */ /* 0x000f280000300a00 */
[----:B------:R-:W2:Y:S04]  /*2f800*/  LDL.LU R39, [R1+0x1204] ;  /* 0x0012040001277983 */ /* 0x000ea80000300800 */
[----:B------:R-:W2:Y:S01]  /*2f810*/  LDL.LU R0, [R1+0x120c] ;  /* 0x00120c0001007983 */ /* 0x000ea20000300800 */
        /* <DEDUP_REMOVED lines=14> */
[----:B------:R-:W2:Y:S01]  /*2f900*/  LDL.LU.64 R18, [R1+0xb18] ;  /* 0x000b180001127983 */ /* 0x000ea20000300a00 */
[C---:B------:R-:W-:Y:S06]  /*2f910*/  HMMA.16816.F32 R44, R4.reuse, R2, R44 ;  /* 0x00000002042c723c */ /* 0x040fec000000182c */
[C---:B----4-:R-:W-:Y:S06]  /*2f920*/  HMMA.16816.F32 R48, R4.reuse, R8, R48 ;  /* 0x000000080430723c */ /* 0x050fec0000001830 */
[C---:B--2---:R-:W-:Y:S06]  /*2f930*/  HMMA.16816.F32 R16, R4.reuse, R14, R16 ;  /* 0x0000000e0410723c */ /* 0x044fec0000001810 */
[----:B---3--:R-:W-:-:S15]  /*2f940*/  HMMA.16816.F32 R56, R4, R12, R56 ;  /* 0x0000000c0438723c */ /* 0x008fde0000001838 */
[----:B------:R-:W-:-:S02]  /*2f950*/  NOP ;  /* 0x0000000000007918 */ /* 0x000fc40000000000 */
[----:B------:R-:W-:Y:S04]  /*2f960*/  STL.64 [R1+0xb10], R16 ;  /* 0x000b101001007387 */ /* 0x000fe80000100a00 */
[----:B------:R0:W-:Y:S02]  /*2f970*/  STL.64 [R1+0xb18], R18 ;  /* 0x000b181201007387 */ /* 0x0001e40000100a00 */
[----:B0-----:R-:W-:Y:S02]  /*2f980*/  HMMA.16816.F32 R16, R4, R10, R52 ;  /* 0x0000000a0410723c */ /* 0x001fe40000001834 */
[----:B------:R-:W-:Y:S04]  /*2f990*/  STL.64 [R1+0xb00], R56 ;  /* 0x000b003801007387 */ /* 0x000fe80000100a00 */
[----:B------:R-:W-:-:S15]  /*2f9a0*/  STL.64 [R1+0xb08], R58 ;  /* 0x000b083a01007387 */ /* 0x000fde0000100a00 */
[----:B------:R-:W-:-:S02]  /*2f9b0*/  NOP ;  /* 0x0000000000007918 */ /* 0x000fc40000000000 */
[----:B------:R-:W-:Y:S04]  /*2f9c0*/  STL.64 [R1+0xaf0], R16 ;  /* 0x000af01001007387 */ /* 0x000fe80000100a00 */
[----:B------:R0:W-:Y:S04]  /*2f9d0*/  STL.64 [R1+0xaf8], R18 ;  /* 0x000af81201007387 */ /* 0x0001e80000100a00 */
[----:B------:R1:W-:Y:S04]  /*2f9e0*/  STL.64 [R1+0xae0], R48 ;  /* 0x000ae03001007387 */ /* 0x0003e80000100a00 */
[----:B------:R2:W-:Y:S01]  /*2f9f0*/  STL.64 [R1+0xae8], R50 ;  /* 0x000ae83201007387 */ /* 0x0005e20000100a00 */
[----:B0-----:R-:W-:Y:S03]  /*2fa00*/  HMMA.16816.F32 R16, R4, R40, R28 ;  /* 0x000000280410723c */ /* 0x001fe6000000181c */
[----:B------:R-:W3:Y:S04]  /*2fa10*/  LDL.LU R4, [R1+0x1200] ;  /* 0x0012000001047983 */ /* 0x000ee80000300800 */
[----:B------:R0:W-:Y:S04]  /*2fa20*/  STL.64 [R1+0xad0], R44 ;  /* 0x000ad02c01007387 */ /* 0x0001e80000100a00 */
[----:B------:R4:W-:Y:S04]  /*2fa30*/  STL.64 [R1+0xad8], R46 ;  /* 0x000ad82e01007387 */ /* 0x0009e80000100a00 */
[----:B------:R-:W3:Y:S08]  /*2fa40*/  LDL.LU R5, [R1+0x1208] ;  /* 0x0012080001057983 */ /* 0x000ef00000300800 */
[----:B------:R4:W-:Y:S04]  /*2fa50*/  STL.64 [R1+0x250], R16 ;  /* 0x0002501001007387 */ /* 0x0009e80000100a00 */
[----:B------:R4:W-:Y:S04]  /*2fa60*/  STL.64 [R1+0x258], R18 ;  /* 0x0002581201007387 */ /* 0x0009e80000100a00 */
[----:B------:R-:W3:Y:S04]  /*2fa70*/  LDL.LU R6, [R1+0x121c] ;  /* 0x00121c0001067983 */ /* 0x000ee80000300800 */
[----:B------:R-:W3:Y:S04]  /*2fa80*/  LDL.LU R7, [R1+0x1210] ;  /* 0x0012100001077983 */ /* 0x000ee80000300800 */
[----:B------:R-:W3:Y:S04]  /*2fa90*/  LDL.LU.64 R56, [R1+0xab0] ;  /* 0x000ab00001387983 */ /* 0x000ee80000300a00 */
[----:B------:R-:W3:Y:S04]  /*2faa0*/  LDL.LU.64 R58, [R1+0xab8] ;  /* 0x000ab800013a7983 */ /* 0x000ee80000300a00 */
[----:B------:R-:W3:Y:S04]  /*2fab0*/  LDL.LU.64 R52, [R1+0xaa0] ;  /* 0x000aa00001347983 */ /* 0x000ee80000300a00 */
[----:B------:R-:W3:Y:S04]  /*2fac0*/  LDL.LU.64 R54, [R1+0xaa8] ;  /* 0x000aa80001367983 */ /* 0x000ee80000300a00 */
[----:B-1----:R-:W3:Y:S04]  /*2fad0*/  LDL.LU.64 R48, [R1+0xa90] ;  /* 0x000a900001307983 */ /* 0x002ee80000300a00 */
[----:B--2---:R-:W2:Y:S04]  /*2fae0*/  LDL.LU.64 R50, [R1+0xa98] ;  /* 0x000a980001327983 */ /* 0x004ea80000300a00 */
[----:B0-----:R-:W2:Y:S04]  /*2faf0*/  LDL.LU.64 R44, [R1+0xa80] ;  /* 0x000a8000012c7983 */ /* 0x001ea80000300a00 */
[----:B----4-:R-:W4:Y:S04]  /*2fb00*/  LDL.LU.64 R46, [R1+0xa88] ;  /* 0x000a8800012e7983 */ /* 0x010f280000300a00 */
[----:B------:R-:W4:Y:S04]  /*2fb10*/  LDL.LU.64 R28, [R1+0xa70] ;  /* 0x000a7000011c7983 */ /* 0x000f280000300a00 */
[----:B------:R-:W4:Y:S04]  /*2fb20*/  LDL.LU.64 R30, [R1+0xa78] ;  /* 0x000a7800011e7983 */ /* 0x000f280000300a00 */
[----:B------:R-:W4:Y:S04]  /*2fb30*/  LDL.LU.64 R16, [R1+0xa60] ;  /* 0x000a600001107983 */ /* 0x000f280000300a00 */
[----:B------:R-:W4:Y:S04]  /*2fb40*/  LDL.LU.64 R18, [R1+0xa68] ;  /* 0x000a680001127983 */ /* 0x000f280000300a00 */
[----:B------:R-:W-:Y:S04]  /*2fb50*/  STL.64 [R1+0x3498], R42 ;  /* 0x0034982a01007387 */ /* 0x000fe80000100a00 */
[----:B------:R0:W-:Y:S04]  /*2fb60*/  STL.64 [R1+0x3490], R40 ;  /* 0x0034902801007387 */ /* 0x0001e80000100a00 */
[----:B0-----:R-:W4:Y:S04]  /*2fb70*/  LDL.LU.64 R40, [R1+0xac0] ;  /* 0x000ac00001287983 */ /* 0x001f280000300a00 */
[----:B------:R-:W4:Y:S01]  /*2fb80*/  LDL.LU.64 R42, [R1+0xac8] ;  /* 0x000ac800012a7983 */ /* 0x000f220000300a00 */
[----:B---3--:R-:W-:-:S03]  /*2fb90*/  IMAD R4, R4, 0x100, R39 ;  /* 0x0000010004047824 */ /* 0x008fc600078e0227 */
[----:B------:R-:W4:Y:S01]  /*2fba0*/  LDL.LU R39, [R1+0x34b4] ;  /* 0x0034b40001277983 */ /* 0x000f220000300800 */
[----:B------:R-:W-:-:S03]  /*2fbb0*/  IMAD R5, R5, 0x100, R0 ;  /* 0x0000010005057824 */ /* 0x000fc600078e0200 */
[----:B------:R-:W3:Y:S01]  /*2fbc0*/  LDL.LU R0, [R1+0x34b0] ;  /* 0x0034b00001007983 */ /* 0x000ee20000300800 */
[----:B------:R-:W-:Y:S02]  /*2fbd0*/  F2FP.F16.E4M3.UNPACK_B R4, R4 ;  /* 0x00000004ff04723e */ /* 0x000fe400020006ff */
[----:B------:R-:W-:Y:S01]  /*2fbe0*/  F2FP.F16.E4M3.UNPACK_B R5, R5 ;  /* 0x00000005ff05723e */ /* 0x000fe200020006ff */
[----:B------:R-:W-:Y:S02]  /*2fbf0*/  IMAD R6, R7, 0x100, R6 ;  /* 0x0000010007067824 */ /* 0x000fe400078e0206 */
[----:B------:R-:W-:-:S03]  /*2fc00*/  IMAD R7, R61, 0x100, R60 ;  /* 0x000001003d077824 */ /* 0x000fc600078e023c */
[----:B------:R-:W-:Y:S02]  /*2fc10*/  F2FP.F16.E4M3.UNPACK_B R6, R6 ;  /* 0x00000006ff06723e */ /* 0x000fe400020006ff */
[----:B------:R-:W-:-:S07]  /*2fc20*/  F2FP.F16.E4M3.UNPACK_B R7, R7 ;  /* 0x00000007ff07723e */ /* 0x000fce00020006ff */
[C---:B--2---:R-:W-:Y:S06]  /*2fc30*/  HMMA.16816.F32 R48, R4.reuse, R32, R48 ;  /* 0x000000200430723c */ /* 0x044fec0000001830 */
[----:B----4-:R-:W-:-:S15]  /*2fc40*/  HMMA.16816.F32 R40, R4, R38, R40 ;  /* 0x000000260428723c */ /* 0x010fde0000001828 */
[----:B------:R-:W-:-:S08]  /*2fc50*/  NOP ;  /* 0x0000000000007918 */ /* 0x000fd00000000000 */
[----:B------:R-:W-:Y:S04]  /*2fc60*/  STL.64 [R1+0xac0], R40 ;  /* 0x000ac02801007387 */ /* 0x000fe80000100a00 */
[----:B------:R0:W-:Y:S04]  /*2fc70*/  STL.64 [R1+0xac8], R42 ;  /* 0x000ac82a01007387 */ /* 0x0001e80000100a00 */
[----:B------:R-:W-:Y:S04]  /*2fc80*/  STL.64 [R1+0x3488], R38 ;  /* 0x0034882601007387 */ /* 0x000fe80000100a00 */
[----:B------:R1:W-:Y:S01]  /*2fc90*/  STL.64 [R1+0x3480], R36 ;  /* 0x0034802401007387 */ /* 0x0003e20000100a00 */
[C---:B0-----:R-:W-:Y:S06]  /*2fca0*/  HMMA.16816.F32 R40, R4.reuse, R36, R56 ;  /* 0x000000240428723c */ /* 0x041fec0000001838 */
[----:B-1----:R-:W-:-:S15]  /*2fcb0*/  HMMA.16816.F32 R36, R4, R34, R52 ;  /* 0x000000220424723c */ /* 0x002fde0000001834 */
[----:B------:R-:W-:-:S02]  /*2fcc0*/  NOP ;  /* 0x0000000000007918 */ /* 0x000fc40000000000 */
[----:B------:R-:W-:Y:S04]  /*2fcd0*/  STL.64 [R1+0xab0], R40 ;  /* 0x000ab02801007387 */ /* 0x000fe80000100a00 */
[----:B------:R0:W-:Y:S04]  /*2fce0*/  STL.64 [R1+0xab8], R42 ;  /* 0x000ab82a01007387 */ /* 0x0001e80000100a00 */
[----:B------:R-:W-:Y:S04]  /*2fcf0*/  STL.64 [R1+0xaa0], R36 ;  /* 0x000aa02401007387 */ /* 0x000fe80000100a00 */
[----:B------:R1:W-:Y:S01]  /*2fd00*/  STL.64 [R1+0xaa8], R38 ;  /* 0x000aa82601007387 */ /* 0x0003e20000100a00 */
[C---:B0-----:R-:W-:Y:S06]  /*2fd10*/  HMMA.16816.F32 R40, R4.reuse, R26, R44 ;  /* 0x0000001a0428723c */ /* 0x041fec000000182c */
[C---:B-1----:R-:W-:Y:S01]  /*2fd20*/  HMMA.16816.F32 R36, R4.reuse, R24, R28 ;  /* 0x000000180424723c */ /* 0x042fe2000000181c */
[----:B------:R0:W-:Y:S04]  /*2fd30*/  STL.64 [R1+0xa90], R48 ;  /* 0x000a903001007387 */ /* 0x0001e80000100a00 */
[----:B------:R1:W-:Y:S01]  /*2fd40*/  STL.64 [R1+0xa98], R50 ;  /* 0x000a983201007387 */ /* 0x0003e20000100a00 */
        /* <DEDUP_REMOVED lines=9> */
[----:B------:R-:W3:Y:S04]  /*2fde0*/  LDL.LU.64 R52, [R1+0xa40] ;  /* 0x000a400001347983 */ /* 0x000ee80000300a00 */
[----:B------:R-:W3:Y:S04]  /*2fdf0*/  LDL.LU.64 R54, [R1+0xa48] ;  /* 0x000a480001367983 */ /* 0x000ee80000300a00 */
[----:B0-----:R-:W3:Y:S04]  /*2fe00*/  LDL.LU.64 R48, [R1+0xa30] ;  /* 0x000a300001307983 */ /* 0x001ee80000300a00 */
[----:B-1----:R-:W3:Y:S04]  /*2fe10*/  LDL.LU.64 R50, [R1+0xa38] ;  /* 0x000a380001327983 */ /* 0x002ee80000300a00 */
[----:B------:R-:W3:Y:S04]  /*2fe20*/  LDL.LU.64 R44, [R1+0xa20] ;  /* 0x000a2000012c7983 */ /* 0x000ee80000300a00 */
[----:B------:R-:W3:Y:S04]  /*2fe30*/  LDL.LU.64 R46, [R1+0xa28] ;  /* 0x000a2800012e7983 */ /* 0x000ee80000300a00 */
[----:B--2---:R-:W2:Y:S04]  /*2fe40*/  LDL.LU.64 R40, [R1+0xa10] ;  /* 0x000a100001287983 */ /* 0x004ea80000300a00 */
[----:B----4-:R-:W2:Y:S04]  /*2fe50*/  LDL.LU.64 R42, [R1+0xa18] ;  /* 0x000a1800012a7983 */ /* 0x010ea80000300a00 */
        /* <DEDUP_REMOVED lines=9> */
[----:B------:R-:W4:Y:S01]  /*2fef0*/  LDL.LU R61, [R1+0x1240] ;  /* 0x00124000013d7983 */ /* 0x000f220000300800 */
[----:B---3--:R-:W-:-:S15]  /*2ff00*/  HMMA.16816.F32 R16, R4, R20, R16 ;  /* 0x000000140410723c */ /* 0x008fde0000001810 */
[----:B------:R-:W-:-:S08]  /*2ff10*/  NOP ;  /* 0x0000000000007918 */ /* 0x000fd00000000000 */
[----:B------:R-:W-:Y:S04]  /*2ff20*/  STL.64 [R1+0xa50], R16 ;  /* 0x000a501001007387 */ /* 0x000fe80000100a00 */
[----:B------:R0:W-:Y:S04]  /*2ff30*/  STL.64 [R1+0xa58], R18 ;  /* 0x000a581201007387 */ /* 0x0001e80000100a00 */
[----:B0-----:R-:W3:Y:S04]  /*2ff40*/  LDL.LU.64 R18, [R1+0x34a8] ;  /* 0x0034a80001127983 */ /* 0x001ee80000300a00 */
[----:B------:R-:W2:Y:S01]  /*2ff50*/  LDL.LU.64 R16, [R1+0x34a0] ;  /* 0x0034a00001107983 */ /* 0x000ea20000300a00 */
[C---:B------:R-:W-:Y:S06]  /*2ff60*/  HMMA.16816.F32 R44, R4.reuse, R14, R44 ;  /* 0x0000000e042c723c */ /* 0x040fec000000182c */
[C---:B---3--:R-:W-:Y:S06]  /*2ff70*/  HMMA.16816.F32 R52, R4.reuse, R18, R52 ;  /* 0x000000120434723c */ /* 0x048fec0000001834 */
[----:B--2---:R-:W-:Y:S01]  /*2ff80*/  HMMA.16816.F32 R48, R4, R16, R48 ;  /* 0x000000100430723c */ /* 0x004fe20000001830 */
[----:B------:R-:W-:-:S15]  /*2ff90*/  STL.64 [R1+0x3478], R18 ;  /* 0x0034781201007387 */ /* 0x000fde0000100a00 */
[----:B------:R-:W-:-:S01]  /*2ffa0*/  NOP ;  /* 0x0000000000007918 */ /* 0x000fc20000000000 */
[----:B------:R-:W-:Y:S04]  /*2ffb0*/  STL.64 [R1+0xa40], R52 ;  /* 0x000a403401007387 */ /* 0x000fe80000100a00 */
[----:B------:R-:W-:Y:S04]  /*2ffc0*/  STL.64 [R1+0xa48], R54 ;  /* 0x000a483601007387 */ /* 0x000fe80000100a00 */
[----:B------:R0:W-:Y:S02]  /*2ffd0*/  STL.64 [R1+0x3470], R16 ;  /* 0x0034701001007387 */ /* 0x0001e40000100a00 */
[C---:B0-----:R-:W-:Y:S02]  /*2ffe0*/  HMMA.16816.F32 R16, R4.reuse, R12, R40 ;  /* 0x0000000c0410723c */ /* 0x041fe40000001828 */
[----:B------:R-:W-:Y:S04]  /*2fff0*/  STL.64 [R1+0xa30], R48 ;  /* 0x000a303001007387 */ /* 0x000fe80000100a00 */
[----:B------:R-:W-:Y:S04]  /*30000*/  STL.64 [R1+0xa38], R50 ;  /* 0x000a383201007387 */ /* 0x000fe80000100a00 */
[----:B------:R-:W-:Y:S04]  /*30010*/  STL.64 [R1+0x3458], R14 ;  /* 0x0034580e01007387 */ /* 0x000fe80000100a00 */
[----:B------:R-:W-:Y:S04]  /*30020*/  STL.64 [R1+0xa20], R44 ;  /* 0x000a202c01007387 */ /* 0x000fe80000100a00 */
[----:B------:R-:W-:Y:S04]  /*30030*/  STL.64 [R1+0xa28], R46 ;  /* 0x000a282e01007387 */ /* 0x000fe80000100a00 */
[----:B------:R-:W-:Y:S04]  /*30040*/  STL.64 [R1+0x3450], R12 ;  /* 0x0034500c01007387 */ /* 0x000fe80000100a00 */
[----:B------:R-:W-:Y:S04]  /*30050*/  STL.64 [R1+0xa10], R16 ;  /* 0x000a101001007387 */ /* 0x000fe80000100a00 */
[----:B------:R4:W-:Y:S04]  /*30060*/  STL.64 [R1+0xa18], R18 ;  /* 0x000a181201007387 */ /* 0x0009e80000100a00 */
[----:B------:R-:W2:Y:S01]  /*30070*/  LDL.LU.64 R40, [R1+0x9e0] ;  /* 0x0009e00001287983 */ /* 0x000ea20000300a00 */
[----:B----4-:R-:W-:-:S15]  /*30080*/  HMMA.16816.F32 R16, R4, R10, R36 ;  /* 0x0000000a0410723c */ /* 0x010fde0000001824 */
[----:B------:R-:W-:-:S08]  /*30090*/  NOP ;  /* 0x0000000000007918 */ /* 0x000fd00000000000 */
[----:B------:R0:W-:Y:S04]  /*300a0*/  STL.64 [R1+0xa00], R16 ;  /* 0x000a001001007387 */ /* 0x0001e80000100a00 */
[----:B------:R1:W-:Y:S04]  /*300b0*/  STL.64 [R1+0xa08], R18 ;  /* 0x000a081201007387 */ /* 0x0003e80000100a00 */
[----:B------:R-:W2:Y:S01]  /*300c0*/  LDL.LU.64 R42, [R1+0x9e8] ;  /* 0x0009e800012a7983 */ /* 0x000ea20000300a00 */
[----:B------:R-:W-:-:S15]  /*300d0*/  HMMA.16816.F32 R12, R4, R8, R28 ;  /* 0x00000008040c723c */ /* 0x000fde000000181c */
[----:B------:R-:W-:-:S08]  /*300e0*/  NOP ;  /* 0x0000000000007918 */ /* 0x000fd00000000000 */
[----:B------:R3:W-:Y:S04]  /*300f0*/  STL.64 [R1+0x9f0], R12 ;  /* 0x0009f00c01007387 */ /* 0x0007e80000100a00 */
[----:B------:R4:W-:Y:S04]  /*30100*/  STL.64 [R1+0x9f8], R14 ;  /* 0x0009f80e01007387 */ /* 0x0009e80000100a00 */
[----:B------:R-:W2:Y:S04]  /*30110*/  LDL.LU.64 R36, [R1+0x240] ;  /* 0x0002400001247983 */ /* 0x000ea80000300a00 */
        /* <DEDUP_REMOVED lines=9> */
[----:B0-----:R-:W2:Y:S04]  /*301b0*/  LDL.LU.64 R16, [R1+0x990] ;  /* 0x0009900001107983 */ /* 0x001ea80000300a00 */
[----:B-1----:R-:W2:Y:S04]  /*301c0*/  LDL.LU.64 R18, [R1+0x998] ;  /* 0x0009980001127983 */ /* 0x002ea80000300a00 */
[----:B---3--:R-:W3:Y:S04]  /*301d0*/  LDL.LU.64 R12, [R1+0x980] ;  /* 0x00098000010c7983 */ /* 0x008ee80000300a00 */
[----:B----4-:R-:W3:Y:S04]  /*301e0*/  LDL.LU.64 R14, [R1+0x988] ;  /* 0x00098800010e7983 */ /* 0x010ee80000300a00 */
[----:B------:R0:W-:Y:S04]  /*301f0*/  STL.64 [R1+0x3468], R10 ;  /* 0x0034680a01007387 */ /* 0x0001e80000100a00 */
[----:B0-----:R-:W4:Y:S04]  /*30200*/  LDL.LU R10, [R1+0x122c] ;  /* 0x00122c00010a7983 */ /* 0x001f280000300800 */
[----:B------:R-:W4:Y:S04]  /*30210*/  LDL.LU R11, [R1+0x1228] ;  /* 0x00122800010b7983 */ /* 0x000f280000300800 */
[----:B------:R-:W-:Y:S01]  /*30220*/  STL.64 [R1+0x3460], R8 ;  /* 0x0034600801007387 */ /* 0x000fe20000100a00 */
[----:B--2---:R-:W-:-:S15]  /*30230*/  HMMA.16816.F32 R40, R4, R2, R40 ;  /* 0x000000020428723c */ /* 0x004fde0000001828 */
[----:B------:R-:W-:-:S08]  /*30240*/  NOP ;  /* 0x0000000000007918 */ /* 0x000fd00000000000 */
[----:B------:R-:W-:Y:S04]  /*30250*/  STL.64 [R1+0x9e0], R40 ;  /* 0x0009e02801007387 */ /* 0x000fe80000100a00 */
[----:B------:R0:W-:Y:S04]  /*30260*/  STL.64 [R1+0x9e8], R42 ;  /* 0x0009e82a01007387 */ /* 0x0001e80000100a00 */
[----:B0-----:R-:W2:Y:S04]  /*30270*/  LDL.LU.64 R42, [R1+0x3498] ;  /* 0x00349800012a7983 */ /* 0x001ea80000300a00 */
[----:B------:R-:W3:Y:S02]  /*30280*/  LDL.LU.64 R40, [R1+0x3490] ;  /* 0x0034900001287983 */ /* 0x000ee40000300a00 */
[----:B---3--:R-:W-:Y:S02]  /*30290*/  HMMA.16816.F32 R4, R4, R40, R36 ;  /* 0x000000280404723c */ /* 0x008fe40000001824 */
[----:B------:R-:W3:Y:S04]  /*302a0*/  LDL.LU.64 R38, [R1+0x3488] ;  /* 0x0034880001267983 */ /* 0x000ee80000300a00 */
[----:B------:R-:W2:-:S15]  /*302b0*/  LDL.LU.64 R36, [R1+0x3480] ;  /* 0x0034800001247983 */ /* 0x000e9e0000300a00 */
[----:B------:R-:W-:-:S02]  /*302c0*/  NOP ;  /* 0x0000000000007918 */ /* 0x000fc40000000000 */
[----:B------:R4:W-:Y:S04]  /*302d0*/  STL.64 [R1+0x240], R4 ;  /* 0x0002400401007387 */ /* 0x0009e80000100a00 */
[----:B------:R0:W-:Y:S01]  /*302e0*/  STL.64 [R1+0x248], R6 ;  /* 0x0002480601007387 */ /* 0x0001e20000100a00 */
[----:B----4-:R-:W-:Y:S02]  /*302f0*/  IMAD R4, R11, 0x100, R10 ;  /* 0x000001000b047824 */ /* 0x010fe400078e020a */
[----:B------:R-:W-:Y:S02]  /*30300*/  IMAD R5, R57, 0x100, R56 ;  /* 0x0000010039057824 */ /* 0x000fe400078e0238 */
[----:B0-----:R-:W-:Y:S02]  /*30310*/  IMAD R6, R59, 0x100, R58 ;  /* 0x000001003b067824 */ /* 0x001fe400078e023a */
[----:B------:R-:W-:Y:S01]  /*30320*/  IMAD R7, R61, 0x100, R60 ;  /* 0x000001003d077824 */ /* 0x000fe200078e023c */
[----:B------:R-:W-:-:S02]  /*30330*/  F2FP.F16.E4M3.UNPACK_B R4, R4 ;  /* 0x00000004ff04723e */ /* 0x000fc400020006ff */
[----:B------:R-:W-:Y:S02]  /*30340*/  F2FP.F16.E4M3.UNPACK_B R5, R5 ;  /* 0x00000005ff05723e */ /* 0x000fe400020006ff */
[----:B------:R-:W-:Y:S02]  /*30350*/  F2FP.F16.E4M3.UNPACK_B R6, R6 ;  /* 0x00000006ff06723e */ /* 0x000fe400020006ff */
[----:B------:R-:W-:-:S07]  /*30360*/  F2FP.F16.E4M3.UNPACK_B R7, R7 ;  /* 0x00000007ff07723e */ /* 0x000fce00020006ff */
[C---:B------:R-:W-:Y:S06]  /*30370*/  HMMA.16816.F32 R8, R4.reuse, R34, R44 ;  /* 0x000000220408723c */ /* 0x040fec000000182c */
[C---:B------:R-:W-:Y:S06]  /*30380*/  HMMA.16816.F32 R28, R4.reuse, R32, R28 ;  /* 0x00000020041c723c */ /* 0x040fec000000181c */
[C---:B------:R-:W-:Y:S06]  /*30390*/  HMMA.16816.F32 R16, R4.reuse, R26, R16 ;  /* 0x0000001a0410723c */ /* 0x040fec0000001810 */
[C---:B---3--:R-:W-:Y:S06]  /*303a0*/  HMMA.16816.F32 R52, R4.reuse, R38, R52 ;  /* 0x000000260434723c */ /* 0x048fec0000001834 */
[----:B--2---:R-:W-:-:S15]  /*303b0*/  HMMA.16816.F32 R48, R4, R36, R48 ;  /* 0x000000240430723c */ /* 0x004fde0000001830 */
[----:B------:R-:W-:-:S02]  /*303c0*/  NOP ;  /* 0x0000000000007918 */ /* 0x000fc40000000000 */
        /* <DEDUP_REMOVED lines=15> */
[----:B0-----:R-:W2:Y:S04]  /*304c0*/  LDL.LU.64 R16, [R1+0x960] ;  /* 0x0009600001107983 */ /* 0x001ea80000300a00 */
[----:B-1----:R-:W2:Y:S04]  /*304d0*/  LDL.LU.64 R18, [R1+0x968] ;  /* 0x0009680001127983 */ /* 0x002ea80000300a00 */
[----:B---3--:R-:W3:Y:S04]  /*304e0*/  LDL.LU.64 R8, [R1+0x950] ;  /* 0x0009500001087983 */ /* 0x008ee80000300a00 */
[----:B----4-:R-:W3:Y:S04]  /*304f0*/  LDL.LU.64 R10, [R1+0x958] ;  /* 0x00095800010a7983 */ /* 0x010ee80000300a00 */
        /* <DEDUP_REMOVED lines=10> */
[----:B------:R-:W-:Y:S04]  /*305a0*/  STL.64 [R1+0x3448], R26 ;  /* 0x0034481a01007387 */ /* 0x000fe80000100a00 */
[----:B------:R2:W-:Y:S04]  /*305b0*/  STL.64 [R1+0x3440], R24 ;  /* 0x0034401801007387 */ /* 0x0005e80000100a00 */
[----:B------:R-:W4:Y:S04]  /*305c0*/  LDL.LU.64 R56, [R1+0x910] ;  /* 0x0009100001387983 */ /* 0x000f280000300a00 */
[----:B------:R-:W4:Y:S01]  /*305d0*/  LDL.LU.64 R58, [R1+0x918] ;  /* 0x00091800013a7983 */ /* 0x000f220000300a00 */
[C---:B--2---:R-:W-:Y:S06]  /*305e0*/  HMMA.16816.F32 R24, R4.reuse, R22, R48 ;  /* 0x000000160418723c */ /* 0x044fec0000001830 */
[----:B------:R-:W-:-:S15]  /*305f0*/  HMMA.16816.F32 R16, R4, R20, R16 ;  /* 0x000000140410723c */ /* 0x000fde0000001810 */
[----:B------:R-:W-:-:S02]  /*30600*/  NOP ;  /* 0x0000000000007918 */ /* 0x000fc40000000000 */
[----:B------:R0:W-:Y:S04]  /*30610*/  STL.64 [R1+0x970], R24 ;  /* 0x0009701801007387 */ /* 0x0001e80000100a00 */
[----:B------:R1:W-:Y:S04]  /*30620*/  STL.64 [R1+0x978], R26 ;  /* 0x0009781a01007387 */ /* 0x0003e80000100a00 */
[----:B------:R-:W2:Y:S04]  /*30630*/  LDL.LU.64 R52, [R1+0x900] ;  /* 0x0009000001347983 */ /* 0x000ea80000300a00 */
[----:B------:R-:W2:Y:S04]  /*30640*/  LDL.LU.64 R54, [R1+0x908] ;  /* 0x0009080001367983 */ /* 0x000ea80000300a00 */
[----:B------:R-:W2:Y:S04]  /*30650*/  LDL.LU.64 R48, [R1+0x8f0] ;  /* 0x0008f00001307983 */ /* 0x000ea80000300a00 */
[----:B------:R-:W2:Y:S04]  /*30660*/  LDL.LU.64 R50, [R1+0x8f8] ;  /* 0x0008f80001327983 */ /* 0x000ea80000300a00 */
[----:B0-----:R-:W2:Y:S04]  /*30670*/  LDL.LU.64 R24, [R1+0x230] ;  /* 0x0002300001187983 */ /* 0x001ea80000300a00 */
[----:B-1----:R-:W2:Y:S04]  /*30680*/  LDL.LU.64 R26, [R1+0x238] ;  /* 0x00023800011a7983 */ /* 0x002ea80000300a00 */
[----:B------:R-:W-:Y:S04]  /*30690*/  STL.64 [R1+0x960], R16 ;  /* 0x0009601001007387 */ /* 0x000fe80000100a00 */
[----:B------:R0:W-:Y:S04]  /*306a0*/  STL.64 [R1+0x968], R18 ;  /* 0x0009681201007387 */ /* 0x0001e80000100a00 */
[----:B0-----:R-:W3:Y:S04]  /*306b0*/  LDL.LU.64 R18, [R1+0x3478] ;  /* 0x0034780001127983 */ /* 0x001ee80000300a00 */
[----:B------:R-:W4:Y:S04]  /*306c0*/  LDL.LU.64 R16, [R1+0x3470] ;  /* 0x0034700001107983 */ /* 0x000f280000300a00 */
        /* <DEDUP_REMOVED lines=24> */
[----:B------:R-:W-:Y:S04]  /*30850*/  STL.64 [R1+0x33f0], R14 ;  /* 0x0033f00e01007387 */ /* 0x000fe80000100a00 */
[----:B------:R-:W-:-:S15]  /*30860*/  STL.64 [R1+0x33e8], R12 ;  /* 0x0033e80c01007387 */ /* 0x000fde0000100a00 */
[----:B------:R-:W-:-:S02]  /*30870*/  NOP ;  /* 0x0000000000007918 */ /* 0x000fc40000000000 */
[----:B------:R-:W-:Y:S04]  /*30880*/  STL.64 [R1+0x920], R16 ;  /* 0x0009201001007387 */ /* 0x000fe80000100a00 */
[----:B------:R0:W-:Y:S02]  /*30890*/  STL.64 [R1+0x928], R18 ;  /* 0x0009281201007387 */ /* 0x0001e40000100a00 */
[C---:B0-----:R-:W-:Y:S06]  /*308a0*/  HMMA.16816.F32 R16, R4.reuse, R10, R56 ;  /* 0x0000000a0410723c */ /* 0x041fec0000001838 */
[----:B------:R-:W-:Y:S01]  /*308b0*/  STL.64 [R1+0x33e0], R10 ;  /* 0x0033e00a01007387 */ /* 0x000fe20000100a00 */
[----:B----4-:R-:W-:-:S15]  /*308c0*/  HMMA.16816.F32 R12, R4, R8, R52 ;  /* 0x00000008040c723c */ /* 0x010fde0000001834 */
[----:B------:R-:W-:-:S01]  /*308d0*/  NOP ;  /* 0x0000000000007918 */ /* 0x000fc20000000000 */
[----:B------:R-:W-:Y:S04]  /*308e0*/  STL.64 [R1+0x910], R16 ;  /* 0x0009101001007387 */ /* 0x000fe80000100a00 */
[----:B------:R-:W-:Y:S04]  /*308f0*/  STL.64 [R1+0x918], R18 ;  /* 0x0009181201007387 */ /* 0x000fe80000100a00 */
[----:B------:R0:W-:Y:S02]  /*30900*/  STL.64 [R1+0x33d8], R8 ;  /* 0x0033d80801007387 */ /* 0x0001e40000100a00 */
[C---:B0-----:R-:W-:Y:S06]  /*30910*/  HMMA.16816.F32 R8, R4.reuse, R2, R48 ;  /* 0x000000020408723c */ /* 0x041fec0000001830 */
[----:B------:R-:W-:Y:S01]  /*30920*/  HMMA.16816.F32 R4, R4, R40, R24 ;  /* 0x000000280404723c */ /* 0x000fe20000001818 */
[----:B------:R0:W-:Y:S04]  /*30930*/  STL.64 [R1+0x900], R12 ;  /* 0x0009000c01007387 */ /* 0x0001e80000100a00 */
[----:B------:R1:W-:Y:S04]  /*30940*/  STL.64 [R1+0x908], R14 ;  /* 0x0009080e01007387 */ /* 0x0003e80000100a00 */
[----:B------:R-:W2:Y:S08]  /*30950*/  LDL.LU.64 R16, [R1+0x8e0] ;  /* 0x0008e00001107983 */ /* 0x000eb00000300a00 */
[----:B------:R3:W-:Y:S04]  /*30960*/  STL.64 [R1+0x8f0], R8 ;  /* 0x0008f00801007387 */ /* 0x0007e80000100a00 */
[----:B------:R4:W-:Y:S04]  /*30970*/  STL.64 [R1+0x8f8], R10 ;  /* 0x0008f80a01007387 */ /* 0x0009e80000100a00 */
[----:B------:R-:W2:Y:S04]  /*30980*/  LDL.LU.64 R18, [R1+0x8e8] ;  /* 0x0008e80001127983 */ /* 0x000ea80000300a00 */
[----:B------:R4:W-:Y:S04]  /*30990*/  STL.64 [R1+0x230], R4 ;  /* 0x0002300401007387 */ /* 0x0009e80000100a00 */
[----:B------:R4:W-:Y:S04]  /*309a0*/  STL.64 [R1+0x238], R6 ;  /* 0x0002380601007387 */ /* 0x0009e80000100a00 */
[----:B0-----:R-:W2:Y:S04]  /*309b0*/  LDL.LU.64 R12, [R1+0x8d0] ;  /* 0x0008d000010c7983 */ /* 0x001ea80000300a00 */
[----:B-1----:R-:W2:Y:S04]  /*309c0*/  LDL.LU.64 R14, [R1+0x8d8] ;  /* 0x0008d800010e7983 */ /* 0x002ea80000300a00 */
[----:B------:R-:W-:Y:S04]  /*309d0*/  STL.64 [R1+0x3400], R42 ;  /* 0x0034002a01007387 */ /* 0x000fe80000100a00 */
[----:B------:R-:W-:Y:S04]  /*309e0*/  STL.64 [R1+0x33f8], R40 ;  /* 0x0033f82801007387 */ /* 0x000fe80000100a00 */
[----:B---3--:R-:W3:Y:S04]  /*309f0*/  LDL.LU.64 R8, [R1+0x8c0] ;  /* 0x0008c00001087983 */ /* 0x008ee80000300a00 */
[----:B----4-:R-:W3:Y:S01]  /*30a00*/  LDL.LU.64 R10, [R1+0x8c8] ;  /* 0x0008c800010a7983 */ /* 0x010ee20000300a00 */
[----:B------:R-:W-:-:S03]  /*30a10*/  IMAD R4, R47, 0x100, R46 ;  /* 0x000001002f047824 */ /* 0x000fc600078e022e */
[----:B------:R-:W4:Y:S04]  /*30a20*/  LDL.LU R46, [R1+0x126c] ;  /* 0x00126c00012e7983 */ /* 0x000f280000300800 */
[----:B------:R-:W4:Y:S01]  /*30a30*/  LDL.LU R47, [R1+0x1268] ;  /* 0x00126800012f7983 */ /* 0x000f220000300800 */
[----:B------:R-:W-:Y:S02]  /*30a40*/  IMAD R5, R28, 0x100, R60 ;  /* 0x000001001c057824 */ /* 0x000fe400078e023c */
[----:B------:R-:W-:Y:S02]  /*30a50*/  IMAD R6, R30, 0x100, R29 ;  /* 0x000001001e067824 */ /* 0x000fe400078e021d */
[----:B------:R-:W-:Y:S01]  /*30a60*/  IMAD R7, R31, 0x100, R61 ;  /* 0x000001001f077824 */ /* 0x000fe200078e023d */
[----:B------:R-:W-:-:S02]  /*30a70*/  F2FP.F16.E4M3.UNPACK_B R4, R4 ;  /* 0x00000004ff04723e */ /* 0x000fc400020006ff */
[----:B------:R-:W-:Y:S02]  /*30a80*/  F2FP.F16.E4M3.UNPACK_B R5, R5 ;  /* 0x00000005ff05723e */ /* 0x000fe400020006ff */
[----:B------:R-:W-:Y:S02]  /*30a90*/  F2FP.F16.E4M3.UNPACK_B R6, R6 ;  /* 0x00000006ff06723e */ /* 0x000fe400020006ff */
[----:B------:R-:W-:Y:S01]  /*30aa0*/  F2FP.F16.E4M3.UNPACK_B R7, R7 ;  /* 0x00000007ff07723e */ /* 0x000fe200020006ff */
[----:B----4-:R-:W-:Y:S04]  /*30ab0*/  STL.64 [R1+0x3418], R46 ;  /* 0x0034182e01007387 */ /* 0x010fe80000100a00 */
[----:B------:R-:W4:Y:S04]  /*30ac0*/  LDL.LU R60, [R1+0x1274] ;  /* 0x00127400013c7983 */ /* 0x000f280000300800 */
[----:B------:R-:W4:Y:S04]  /*30ad0*/  LDL.LU R28, [R1+0x1270] ;  /* 0x00127000011c7983 */ /* 0x000f280000300800 */
[----:B------:R-:W4:Y:S04]  /*30ae0*/  LDL.LU R29, [R1+0x127c] ;  /* 0x00127c00011d7983 */ /* 0x000f280000300800 */
[----:B------:R-:W4:Y:S04]  /*30af0*/  LDL.LU R30, [R1+0x1278] ;  /* 0x00127800011e7983 */ /* 0x000f280000300800 */
[----:B------:R-:W4:Y:S04]  /*30b00*/  LDL.LU R61, [R1+0x1284] ;  /* 0x00128400013d7983 */ /* 0x000f280000300800 */
[----:B------:R-:W4:Y:S01]  /*30b10*/  LDL.LU R31, [R1+0x1280] ;  /* 0x00128000011f7983 */ /* 0x000f220000300800 */
[C---:B--2---:R-:W-:Y:S06]  /*30b20*/  HMMA.16816.F32 R16, R4.reuse, R38, R16 ;  /* 0x000000260410723c */ /* 0x044fec0000001810 */
[C---:B------:R-:W-:Y:S06]  /*30b30*/  HMMA.16816.F32 R12, R4.reuse, R36, R12 ;  /* 0x00000024040c723c */ /* 0x040fec000000180c */
[C---:B---3--:R-:W-:Y:S01]  /*30b40*/  HMMA.16816.F32 R8, R4.reuse, R34, R8 ;  /* 0x000000220408723c */ /* 0x048fe20000001808 */
[----:B----4-:R-:W-:Y:S04]  /*30b50*/  STL.64 [R1+0x3438], R30 ;  /* 0x0034381e01007387 */ /* 0x010fe80000100a00 */
[----:B------:R0:W-:Y:S06]  /*30b60*/  STL.64 [R1+0x3430], R28 ;  /* 0x0034301c01007387 */ /* 0x0001ec0000100a00 */
        /* <DEDUP_REMOVED lines=9> */
[----:B------:R-:W3:Y:S04]  /*30c00*/  LDL.LU.64 R30, [R1+0x8a8] ;  /* 0x0008a800011e7983 */ /* 0x000ee80000300a00 */
[----:B------:R-:W3:Y:S04]  /*30c10*/  LDL.LU.64 R20, [R1+0x890] ;  /* 0x0008900001147983 */ /* 0x000ee80000300a00 */
[----:B------:R-:W3:Y:S04]  /*30c20*/  LDL.LU.64 R22, [R1+0x898] ;  /* 0x0008980001167983 */ /* 0x000ee80000300a00 */
[----:B------:R-:W3:Y:S04]  /*30c30*/  LDL.LU.64 R44, [R1+0x880] ;  /* 0x00088000012c7983 */ /* 0x000ee80000300a00 */
[----:B------:R-:W3:Y:S04]  /*30c40*/  LDL.LU.64 R46, [R1+0x888] ;  /* 0x00088800012e7983 */ /* 0x000ee80000300a00 */
[----:B-1----:R-:W3:Y:S04]  /*30c50*/  LDL.LU.64 R16, [R1+0x870] ;  /* 0x0008700001107983 */ /* 0x002ee80000300a00 */
[----:B--2---:R-:W2:Y:S04]  /*30c60*/  LDL.LU.64 R18, [R1+0x878] ;  /* 0x0008780001127983 */ /* 0x004ea80000300a00 */
[----:B------:R-:W2:Y:S04]  /*30c70*/  LDL.LU.64 R40, [R1+0x860] ;  /* 0x0008600001287983 */ /* 0x000ea80000300a00 */
[----:B------:R-:W2:Y:S04]  /*30c80*/  LDL.LU.64 R42, [R1+0x868] ;  /* 0x00086800012a7983 */ /* 0x000ea80000300a00 */
[----:B----4-:R-:W4:Y:S04]  /*30c90*/  LDL.LU.64 R12, [R1+0x850] ;  /* 0x00085000010c7983 */ /* 0x010f280000300a00 */
        /* <DEDUP_REMOVED lines=8> */
[----:B------:R-:W4:Y:S01]  /*30d20*/  LDL.LU.64 R50, [R1+0x228] ;  /* 0x0002280001327983 */ /* 0x000f220000300a00 */
[----:B---3--:R-:W-:-:S15]  /*30d30*/  HMMA.16816.F32 R24, R4, R32, R24 ;  /* 0x000000200418723c */ /* 0x008fde0000001818 */
[----:B------:R-:W-:-:S08]  /*30d40*/  NOP ;  /* 0x0000000000007918 */ /* 0x000fd00000000000 */
[----:B------:R-:W-:Y:S04]  /*30d50*/  STL.64 [R1+0x8b0], R24 ;  /* 0x0008b01801007387 */ /* 0x000fe80000100a00 */
[----:B------:R0:W-:Y:S04]  /*30d60*/  STL.64 [R1+0x8b8], R26 ;  /* 0x0008b81a01007387 */ /* 0x0001e80000100a00 */
[----:B0-----:R-:W3:Y:S04]  /*30d70*/  LDL.LU.64 R26, [R1+0x3448] ;  /* 0x00344800011a7983 */ /* 0x001ee80000300a00 */
[----:B------:R-:W2:Y:S04]  /*30d80*/  LDL.LU.64 R24, [R1+0x3440] ;  /* 0x0034400001187983 */ /* 0x000ea80000300a00 */
[----:B------:R-:W-:Y:S04]  /*30d90*/  STL.64 [R1+0x33d0], R34 ;  /* 0x0033d02201007387 */ /* 0x000fe80000100a00 */
[----:B------:R0:W-:Y:S04]  /*30da0*/  STL.64 [R1+0x33c8], R32 ;  /* 0x0033c82001007387 */ /* 0x0001e80000100a00 */
[----:B0-----:R-:W4:Y:S04]  /*30db0*/  LDL.LU.64 R32, [R1+0x820] ;  /* 0x0008200001207983 */ /* 0x001f280000300a00 */
[----:B------:R-:W4:Y:S01]  /*30dc0*/  LDL.LU.64 R34, [R1+0x828] ;  /* 0x0008280001227983 */ /* 0x000f220000300a00 */
[C---:B---3--:R-:W-:Y:S06]  /*30dd0*/  HMMA.16816.F32 R28, R4.reuse, R26, R28 ;  /* 0x0000001a041c723c */ /* 0x048fec000000181c */
[----:B--2---:R-:W-:-:S15]  /*30de0*/  HMMA.16816.F32 R20, R4, R24, R20 ;  /* 0x000000180414723c */ /* 0x004fde0000001814 */
        /* <DEDUP_REMOVED lines=15> */
[----:B------:R-:W-:Y:S04]  /*30ee0*/  STL.64 [R1+0x870], R16 ;  /* 0x0008701001007387 */ /* 0x000fe80000100a00 */
[----:B------:R0:W-:Y:S04]  /*30ef0*/  STL.64 [R1+0x878], R18 ;  /* 0x0008781201007387 */ /* 0x0001e80000100a00 */
[----:B0-----:R-:W4:Y:S04]  /*30f00*/  LDL.LU.64 R18, [R1+0x3410] ;  /* 0x0034100001127983 */ /* 0x001f280000300a00 */
[----:B------:R-:W3:Y:S01]  /*30f10*/  LDL.LU.64 R16, [R1+0x3408] ;  /* 0x0034080001107983 */ /* 0x000ee20000300a00 */
[C---:B----4-:R-:W-:Y:S06]  /*30f20*/  HMMA.16816.F32 R40, R4.reuse, R18, R40 ;  /* 0x000000120428723c */ /* 0x050fec0000001828 */
[----:B---3--:R-:W-:-:S15]  /*30f30*/  HMMA.16816.F32 R12, R4, R16, R12 ;  /* 0x00000010040c723c */ /* 0x008fde000000180c */
        /* <DEDUP_REMOVED lines=19> */
[----:B---3--:R-:W-:-:S15]  /*31070*/  HMMA.16816.F32 R16, R4, R12, R16 ;  /* 0x0000000c0410723c */ /* 0x008fde0000001810 */
[----:B------:R-:W-:-:S08]  /*31080*/  NOP ;  /* 0x0000000000007918 */ /* 0x000fd00000000000 */
[----:B------:R-:W-:Y:S04]  /*31090*/  STL.64 [R1+0x830], R16 ;  /* 0x0008301001007387 */ /* 0x000fe80000100a00 */
[----:B------:R2:W-:Y:S02]  /*310a0*/  STL.64 [R1+0x838], R18 ;  /* 0x0008381201007387 */ /* 0x0005e40000100a00 */
[C---:B--2---:R-:W-:Y:S06]  /*310b0*/  HMMA.16816.F32 R16, R4.reuse, R10, R32 ;  /* 0x0000000a0410723c */ /* 0x044fec0000001820 */
[----:B----4-:R-:W-:-:S15]  /*310c0*/  HMMA.16816.F32 R32, R4, R8, R56 ;  /* 0x000000080420723c */ /* 0x010fde0000001838 */
[----:B------:R-:W-:-:S02]  /*310d0*/  NOP ;  /* 0x0000000000007918 */ /* 0x000fc40000000000 */
[----:B------:R-:W-:Y:S04]  /*310e0*/  STL.64 [R1+0x820], R16 ;  /* 0x0008201001007387 */ /* 0x000fe80000100a00 */
[----:B------:R0:W-:Y:S02]  /*310f0*/  STL.64 [R1+0x828], R18 ;  /* 0x0008281201007387 */ /* 0x0001e40000100a00 */
[C---:B0-----:R-:W-:Y:S06]  /*31100*/  HMMA.16816.F32 R16, R4.reuse, R2, R52 ;  /* 0x000000020410723c */ /* 0x041fec0000001834 */
[----:B------:R-:W-:Y:S01]  /*31110*/  HMMA.16816.F32 R4, R4, R40, R48 ;  /* 0x000000280404723c */ /* 0x000fe20000001830 */
[----:B------:R0:W-:Y:S04]  /*31120*/  STL.64 [R1+0x810], R32 ;  /* 0x0008102001007387 */ /* 0x0001e80000100a00 */
[----:B------:R1:W-:Y:S04]  /*31130*/  STL.64 [R1+0x818], R34 ;  /* 0x0008182201007387 */ /* 0x0003e80000100a00 */
[----:B------:R-:W-:Y:S08]  /*31140*/  STL.64 [R1+0x33b0], R42 ;  /* 0x0033b02a01007387 */ /* 0x000ff00000100a00 */
[----:B------:R2:W-:Y:S04]  /*31150*/  STL.64 [R1+0x800], R16 ;  /* 0x0008001001007387 */ /* 0x0005e80000100a00 */
[----:B------:R3:W-:Y:S04]  /*31160*/  STL.64 [R1+0x808], R18 ;  /* 0x0008081201007387 */ /* 0x0007e80000100a00 */
[----:B------:R-:W-:Y:S04]  /*31170*/  STL.64 [R1+0x33a8], R40 ;  /* 0x0033a82801007387 */ /* 0x000fe80000100a00 */
[----:B------:R4:W-:Y:S04]  /*31180*/  STL.64 [R1+0x220], R4 ;  /* 0x0002200401007387 */ /* 0x0009e80000100a00 */
[----:B------:R4:W-:Y:S04]  /*31190*/  STL.64 [R1+0x228], R6 ;  /* 0x0002280601007387 */ /* 0x0009e80000100a00 */
[----:B0-----:R-:W4:Y:S04]  /*311a0*/  LDL.LU.64 R32, [R1+0x7f0] ;  /* 0x0007f00001207983 */ /* 0x001f280000300a00 */
[----:B-1----:R-:W4:Y:S04]  /*311b0*/  LDL.LU.64 R34, [R1+0x7f8] ;  /* 0x0007f80001227983 */ /* 0x002f280000300a00 */
[----:B--2---:R-:W2:Y:S04]  /*311c0*/  LDL.LU.64 R16, [R1+0x7e0] ;  /* 0x0007e00001107983 */ /* 0x004ea80000300a00 */
[----:B---3--:R-:W2:Y:S01]  /*311d0*/  LDL.LU.64 R18, [R1+0x7e8] ;  /* 0x0007e80001127983 */ /* 0x008ea20000300a00 */
[----:B----4-:R-:W-:-:S02]  /*311e0*/  IMAD R4, R47, 0x100, R46 ;  /* 0x000001002f047824 */ /* 0x010fc400078e022e */
[----:B------:R-:W-:Y:S02]  /*311f0*/  IMAD R5, R28, 0x100, R60 ;  /* 0x000001001c057824 */ /* 0x000fe400078e023c */
[----:B------:R-:W-:Y:S02]  /*31200*/  IMAD R6, R30, 0x100, R29 ;  /* 0x000001001e067824 */ /* 0x000fe400078e021d */
[----:B------:R-:W-:Y:S01]  /*31210*/  IMAD R7, R31, 0x100, R61 ;  /* 0x000001001f077824 */ /* 0x000fe200078e023d */
[----:B------:R-:W3:Y:S01]  /*31220*/  LDL.LU.64 R56, [R1+0x7d0] ;  /* 0x0007d00001387983 */ /* 0x000ee20000300a00 */
[----:B------:R-:W-:Y:S02]  /*31230*/  F2FP.F16.E4M3.UNPACK_B R4, R4 ;  /* 0x00000004ff04723e */ /* 0x000fe400020006ff */
[----:B------:R-:W-:Y:S02]  /*31240*/  F2FP.F16.E4M3.UNPACK_B R5, R5 ;  /* 0x00000005ff05723e */ /* 0x000fe400020006ff */
[----:B------:R-:W-:-:S02]  /*31250*/  F2FP.F16.E4M3.UNPACK_B R6, R6 ;  /* 0x00000006ff06723e */ /* 0x000fc400020006ff */
[----:B------:R-:W-:Y:S01]  /*31260*/  F2FP.F16.E4M3.UNPACK_B R7, R7 ;  /* 0x00000007ff07723e */ /* 0x000fe200020006ff */
[----:B------:R-:W3:Y:S04]  /*31270*/  LDL.LU.64 R58, [R1+0x7d8] ;  /* 0x0007d800013a7983 */ /* 0x000ee80000300a00 */
[----:B------:R-:W4:Y:S04]  /*31280*/  LDL.LU.64 R52, [R1+0x7c0] ;  /* 0x0007c00001347983 */ /* 0x000f280000300a00 */
[----:B------:R-:W4:Y:S04]  /*31290*/  LDL.LU.64 R54, [R1+0x7c8] ;  /* 0x0007c80001367983 */ /* 0x000f280000300a00 */
        /* <DEDUP_REMOVED lines=12> */
[----:B------:R-:W-:-:S15]  /*31360*/  HMMA.16816.F32 R32, R4, R38, R32 ;  /* 0x000000260420723c */ /* 0x000fde0000001820 */
[----:B------:R-:W-:-:S08]  /*31370*/  NOP ;  /* 0x0000000000007918 */ /* 0x000fd00000000000 */
[----:B------:R-:W-:Y:S04]  /*31380*/  STL.64 [R1+0x7f0], R32 ;  /* 0x0007f02001007387 */ /* 0x000fe80000100a00 */
[----:B------:R0:W-:Y:S04]  /*31390*/  STL.64 [R1+0x7f8], R34 ;  /* 0x0007f82201007387 */ /* 0x0001e80000100a00 */
[----:B0-----:R-:W4:Y:S04]  /*313a0*/  LDL.LU.64 R34, [R1+0x33d0] ;  /* 0x0033d00001227983 */ /* 0x001f280000300a00 */
[----:B------:R-:W4:Y:S01]  /*313b0*/  LDL.LU.64 R32, [R1+0x33c8] ;  /* 0x0033c80001207983 */ /* 0x000f220000300a00 */
[C---:B--2---:R-:W-:Y:S06]  /*313c0*/  HMMA.16816.F32 R16, R4.reuse, R36, R16 ;  /* 0x000000240410723c */ /* 0x044fec0000001810 */
[C---:B---3--:R-:W-:Y:S06]  /*313d0*/  HMMA.16816.F32 R48, R4.reuse, R26, R48 ;  /* 0x0000001a0430723c */ /* 0x048fec0000001830 */
[C---:B----4-:R-:W-:Y:S11]  /*313e0*/  HMMA.16816.F32 R40, R4.reuse, R24, R40 ;  /* 0x000000180428723c */ /* 0x050ff60000001828 */
[----:B------:R0:W-:Y:S04]  /*313f0*/  STL.64 [R1+0x7e0], R16 ;  /* 0x0007e01001007387 */ /* 0x0001e80000100a00 */
[----:B------:R1:W-:Y:S04]  /*31400*/  STL.64 [R1+0x7e8], R18 ;  /* 0x0007e81201007387 */ /* 0x0003e80000100a00 */
[----:B0-----:R-:W2:Y:S04]  /*31410*/  LDL.LU.64 R16, [R1+0x790] ;  /* 0x0007900001107983 */ /* 0x001ea80000300a00 */
[----:B-1----:R-:W2:Y:S01]  /*31420*/  LDL.LU.64 R18, [R1+0x798] ;  /* 0x0007980001127983 */ /* 0x002ea20000300a00 */
[C---:B------:R-:W-:Y:S06]  /*31430*/  HMMA.16816.F32 R56, R4.reuse, R34, R56 ;  /* 0x000000220438723c */ /* 0x040fec0000001838 */
[----:B------:R-:W-:-:S15]  /*31440*/  HMMA.16816.F32 R52, R4, R32, R52 ;  /* 0x000000200434723c */ /* 0x000fde0000001834 */
[----:B------:R-:W-:-:S02]  /*31450*/  NOP ;  /* 0x0000000000007918 */ /* 0x000fc40000000000 */
[----:B------:R0:W-:Y:S04]  /*31460*/  STL.64 [R1+0x7d0], R56 ;  /* 0x0007d03801007387 */ /* 0x0001e80000100a00 */
[----:B------:R1:W-:Y:S04]  /*31470*/  STL.64 [R1+0x7d8], R58 ;  /* 0x0007d83a01007387 */ /* 0x0003e80000100a00 */
[----:B0-----:R-:W3:Y:S04]  /*31480*/  LDL.LU.64 R56, [R1+0x760] ;  /* 0x0007600001387983 */ /* 0x001ee80000300a00 */
[----:B------:R0:W-:Y:S04]  /*31490*/  STL.64 [R1+0x7c0], R52 ;  /* 0x0007c03401007387 */ /* 0x0001e80000100a00 */
[----:B------:R4:W-:Y:S04]  /*314a0*/  STL.64 [R1+0x7c8], R54 ;  /* 0x0007c83601007387 */ /* 0x0009e80000100a00 */
[----:B-1----:R-:W3:Y:S04]  /*314b0*/  LDL.LU.64 R58, [R1+0x768] ;  /* 0x00076800013a7983 */ /* 0x002ee80000300a00 */
[----:B------:R1:W-:Y:S04]  /*314c0*/  STL.64 [R1+0x7b0], R48 ;  /* 0x0007b03001007387 */ /* 0x0003e80000100a00 */
[----:B------:R2:W-:Y:S04]  /*314d0*/  STL.64 [R1+0x7b8], R50 ;  /* 0x0007b83201007387 */ /* 0x0005e80000100a00 */
[----:B0-----:R-:W3:Y:S04]  /*314e0*/  LDL.LU.64 R52, [R1+0x750] ;  /* 0x0007500001347983 */ /* 0x001ee80000300a00 */
[----:B----4-:R-:W4:Y:S04]  /*314f0*/  LDL.LU.64 R54, [R1+0x758] ;  /* 0x0007580001367983 */ /* 0x010f280000300a00 */
[----:B-1----:R-:W4:Y:S04]  /*31500*/  LDL.LU.64 R48, [R1+0x740] ;  /* 0x0007400001307983 */ /* 0x002f280000300a00 */
[----:B--2---:R-:W2:Y:S04]  /*31510*/  LDL.LU.64 R50, [R1+0x748] ;  /* 0x0007480001327983 */ /* 0x004ea80000300a00 */
[----:B------:R0:W-:Y:S04]  /*31520*/  STL.64 [R1+0x7a0], R40 ;  /* 0x0007a02801007387 */ /* 0x0001e80000100a00 */
[----:B------:R1:W-:Y:S04]  /*31530*/  STL.64 [R1+0x7a8], R42 ;  /* 0x0007a82a01007387 */ /* 0x0003e80000100a00 */
[----:B0-----:R-:W2:Y:S04]  /*31540*/  LDL.LU.64 R40, [R1+0x730] ;  /* 0x0007300001287983 */ /* 0x001ea80000300a00 */
[----:B-1----:R-:W2:Y:S04]  /*31550*/  LDL.LU.64 R42, [R1+0x738] ;  /* 0x00073800012a7983 */ /* 0x002ea80000300a00 */
[----:B------:R-:W-:Y:S04]  /*31560*/  STL.64 [R1+0x33a0], R26 ;  /* 0x0033a01a01007387 */ /* 0x000fe80000100a00 */
[----:B------:R0:W-:Y:S04]  /*31570*/  STL.64 [R1+0x3398], R24 ;  /* 0x0033981801007387 */ /* 0x0001e80000100a00 */
[----:B0-----:R-:W3:Y:S04]  /*31580*/  LDL.LU.64 R24, [R1+0x780] ;  /* 0x0007800001187983 */ /* 0x001ee80000300a00 */
[----:B------:R-:W3:Y:S01]  /*31590*/  LDL.LU.64 R26, [R1+0x788] ;  /* 0x00078800011a7983 */ /* 0x000ee20000300a00 */
[----:B------:R-:W-:-:S15]  /*315a0*/  HMMA.16816.F32 R16, R4, R22, R16 ;  /* 0x000000160410723c */ /* 0x000fde0000001810 */
[----:B------:R-:W-:-:S08]  /*315b0*/  NOP ;  /* 0x0000000000007918 */ /* 0x000fd00000000000 */
[----:B------:R-:W-:Y:S04]  /*315c0*/  STL.64 [R1+0x790], R16 ;  /* 0x0007901001007387 */ /* 0x000fe80000100a00 */
[----:B------:R0:W-:Y:S04]  /*315d0*/  STL.64 [R1+0x798], R18 ;  /* 0x0007981201007387 */ /* 0x0001e80000100a00 */
[----:B0-----:R-:W4:Y:S04]  /*315e0*/  LDL.LU.64 R18, [R1+0x33c0] ;  /* 0x0033c00001127983 */ /* 0x001f280000300a00 */
[----:B------:R-:W2:Y:S01]  /*315f0*/  LDL.LU.64 R16, [R1+0x33b8] ;  /* 0x0033b80001107983 */ /* 0x000ea20000300a00 */
[----:B---3--:R-:W-:-:S15]  /*31600*/  HMMA.16816.F32 R24, R4, R20, R24 ;  /* 0x000000140418723c */ /* 0x008fde0000001818 */
[----:B------:R-:W-:-:S08]  /*31610*/  NOP ;  /* 0x0000000000007918 */ /* 0x000fd00000000000 */
[----:B------:R0:W-:Y:S04]  /*31620*/  STL.64 [R1+0x780], R24 ;  /* 0x0007801801007387 */ /* 0x0001e80000100a00 */
[----:B------:R1:W-:Y:S04]  /*31630*/  STL.64 [R1+0x788], R26 ;  /* 0x0007881a01007387 */ /* 0x0003e80000100a00 */
[----:B0-----:R-:W3:Y:S04]  /*31640*/  LDL.LU.64 R24, [R1+0x1030] ;  /* 0x0010300001187983 */ /* 0x001ee80000300a00 */
[----:B-1----:R-:W3:Y:S04]  /*31650*/  LDL.LU.64 R26, [R1+0x1038] ;  /* 0x00103800011a7983 */ /* 0x002ee80000300a00 */
[----:B------:R-:W-:Y:S04]  /*31660*/  STL.64 [R1+0x3390], R22 ;  /* 0x0033901601007387 */ /* 0x000fe80000100a00 */
[----:B------:R0:W-:Y:S04]  /*31670*/  STL.64 [R1+0x3388], R20 ;  /* 0x0033881401007387 */ /* 0x0001e80000100a00 */
[----:B0-----:R-:W4:Y:S04]  /*31680*/  LDL.LU.64 R20, [R1+0x770] ;  /* 0x0007700001147983 */ /* 0x001f280000300a00 */
[----:B------:R-:W4:Y:S02]  /*31690*/  LDL.LU.64 R22, [R1+0x778] ;  /* 0x0007780001167983 */ /* 0x000f240000300a00 */
[----:B----4-:R-:W-:-:S15]  /*316a0*/  HMMA.16816.F32 R20, R4, R18, R20 ;  /* 0x000000120414723c */ /* 0x010fde0000001814 */
[----:B------:R-:W-:-:S08]  /*316b0*/  NOP ;  /* 0x0000000000007918 */ /* 0x000fd00000000000 */
[----:B------:R-:W-:Y:S04]  /*316c0*/  STL.64 [R1+0x770], R20 ;  /* 0x0007701401007387 */ /* 0x000fe80000100a00 */
[----:B------:R2:W-:Y:S02]  /*316d0*/  STL.64 [R1+0x778], R22 ;  /* 0x0007781601007387 */ /* 0x0005e40000100a00 */
[----:B--2---:R-:W-:Y:S02]  /*316e0*/  HMMA.16816.F32 R20, R4, R16, R56 ;  /* 0x000000100414723c */ /* 0x004fe40000001838 */
[----:B------:R-:W-:Y:S04]  /*316f0*/  STL.64 [R1+0x3370], R18 ;  /* 0x0033701201007387 */ /* 0x000fe80000100a00 */
[----:B------:R-:W-:-:S15]  /*31700*/  STL.64 [R1+0x3368], R16 ;  /* 0x0033681001007387 */ /* 0x000fde0000100a00 */
[----:B------:R-:W-:-:S02]  /*31710*/  NOP ;  /* 0x0000000000007918 */ /* 0x000fc40000000000 */
[----:B------:R-:W-:Y:S04]  /*31720*/  STL.64 [R1+0x760], R20 ;  /* 0x0007601401007387 */ /* 0x000fe80000100a00 */
[----:B------:R0:W-:Y:S02]  /*31730*/  STL.64 [R1+0x768], R22 ;  /* 0x0007681601007387 */ /* 0x0001e40000100a00 */
[C---:B0-----:R-:W-:Y:S06]  /*31740*/  HMMA.16816.F32 R20, R4.reuse, R14, R52 ;  /* 0x0000000e0414723c */ /* 0x041fec0000001834 */
[----:B------:R-:W-:Y:S01]  /*31750*/  STL.64 [R1+0x3380], R14 ;  /* 0x0033800e01007387 */ /* 0x000fe20000100a00 */
[----:B------:R-:W-:-:S15]  /*31760*/  HMMA.16816.F32 R16, R4, R12, R48 ;  /* 0x0000000c0410723c */ /* 0x000fde0000001830 */
[----:B------:R-:W-:-:S01]  /*31770*/  NOP ;  /* 0x0000000000007918 */ /* 0x000fc20000000000 */
[----:B------:R-:W-:Y:S04]  /*31780*/  STL.64 [R1+0x750], R20 ;  /* 0x0007501401007387 */ /* 0x000fe80000100a00 */
        /* <DEDUP_REMOVED lines=8> */
[----:B------:R-:W2:Y:S04]  /*31810*/  LDL.LU.64 R40, [R1+0x1020] ;  /* 0x0010200001287983 */ /* 0x000ea80000300a00 */
[----:B------:R-:W2:Y:S01]  /*31820*/  LDL.LU.64 R42, [R1+0x1028] ;  /* 0x00102800012a7983 */ /* 0x000ea20000300a00 */
[----:B---3--:R-:W-:Y:S01]  /*31830*/  HMMA.16816.F32 R12, R4, R8, R24 ;  /* 0x00000008040c723c */ /* 0x008fe20000001818 */
[----:B------:R-:W-:-:S02]  /*31840*/  IMAD R28, R28, 0x100, R46 ;  /* 0x000001001c1c7824 */ /* 0x000fc400078e022e */
[----:B------:R-:W-:Y:S02]  /*31850*/  IMAD R29, R29, 0x100, R47 ;  /* 0x000001001d1d7824 */ /* 0x000fe400078e022f */
[----:B------:R-:W-:-:S15]  /*31860*/  IMAD R30, R30, 0x100, R60 ;  /* 0x000001001e1e7824 */ /* 0x000fde00078e023c */
[----:B------:R-:W-:-:S03]  /*31870*/  NOP ;  /* 0x0000000000007918 */ /* 0x000fc60000000000 */
[----:B------:R0:W-:Y:S04]  /*31880*/  STL.64 [R1+0x1030], R12 ;  /* 0x0010300c01007387 */ /* 0x0001e80000100a00 */
[----:B------:R1:W-:Y:S04]  /*31890*/  STL.64 [R1+0x1038], R14 ;  /* 0x0010380e01007387 */ /* 0x0003e80000100a00 */
[----:B------:R-:W3:Y:S04]  /*318a0*/  LDL.LU.64 R16, [R1+0x720] ;  /* 0x0007200001107983 */ /* 0x000ee80000300a00 */
[----:B------:R-:W3:Y:S04]  /*318b0*/  LDL.LU.64 R18, [R1+0x728] ;  /* 0x0007280001127983 */ /* 0x000ee80000300a00 */
        /* <DEDUP_REMOVED lines=16> */
[----:B------:R-:W-:-:S03]  /*319c0*/  IMAD R31, R31, 0x100, R61 ;  /* 0x000001001f1f7824 */ /* 0x000fc600078e023d */
[----:B------:R-:W4:Y:S04]  /*319d0*/  LDL.LU R60, [R1+0x12c4] ;  /* 0x0012c400013c7983 */ /* 0x000f280000300800 */
[----:B------:R-:W4:Y:S01]  /*319e0*/  LDL.LU R61, [R1+0x12c0] ;  /* 0x0012c000013d7983 */ /* 0x000f220000300800 */
[----:B--2---:R-:W-:-:S15]  /*319f0*/  HMMA.16816.F32 R40, R4, R2, R40 ;  /* 0x000000020428723c */ /* 0x004fde0000001828 */
[----:B------:R-:W-:-:S08]  /*31a00*/  NOP ;  /* 0x0000000000007918 */ /* 0x000fd00000000000 */
[----:B------:R-:W-:Y:S04]  /*31a10*/  STL.64 [R1+0x1020], R40 ;  /* 0x0010202801007387 */ /* 0x000fe80000100a00 */
[----:B------:R0:W-:Y:S04]  /*31a20*/  STL.64 [R1+0x1028], R42 ;  /* 0x0010282a01007387 */ /* 0x0001e80000100a00 */
[----:B0-----:R-:W2:Y:S04]  /*31a30*/  LDL.LU.64 R42, [R1+0x33b0] ;  /* 0x0033b000012a7983 */ /* 0x001ea80000300a00 */
[----:B------:R-:W3:Y:S01]  /*31a40*/  LDL.LU.64 R40, [R1+0x33a8] ;  /* 0x0033a80001287983 */ /* 0x000ee20000300a00 */
[----:B------:R-:W-:-:S02]  /*31a50*/  F2FP.F16.E4M3.UNPACK_B R28, R28 ;  /* 0x0000001cff1c723e */ /* 0x000fc400020006ff */
[----:B------:R-:W-:Y:S02]  /*31a60*/  F2FP.F16.E4M3.UNPACK_B R29, R29 ;  /* 0x0000001dff1d723e */ /* 0x000fe400020006ff */
[----:B------:R-:W-:Y:S02]  /*31a70*/  F2FP.F16.E4M3.UNPACK_B R30, R30 ;  /* 0x0000001eff1e723e */ /* 0x000fe400020006ff */
[----:B------:R-:W-:Y:S01]  /*31a80*/  F2FP.F16.E4M3.UNPACK_B R31, R31 ;  /* 0x0000001fff1f723e */ /* 0x000fe200020006ff */
[----:B---3--:R-:W-:Y:S01]  /*31a90*/  HMMA.16816.F32 R16, R4, R40, R16 ;  /* 0x000000280410723c */ /* 0x008fe20000001810 */
[----:B------:R-:W3:Y:S04]  /*31aa0*/  LDL.LU.64 R4, [R1+0x700] ;  /* 0x0007000001047983 */ /* 0x000ee80000300a00 */
[----:B------:R-:W3:-:S15]  /*31ab0*/  LDL.LU.64 R6, [R1+0x708] ;  /* 0x0007080001067983 */ /* 0x000ede0000300a00 */
[----:B------:R-:W-:-:S03]  /*31ac0*/  NOP ;  /* 0x0000000000007918 */ /* 0x000fc60000000000 */
[----:B------:R-:W-:Y:S04]  /*31ad0*/  STL.64 [R1+0x720], R16 ;  /* 0x0007201001007387 */ /* 0x000fe80000100a00 */
[----:B------:R4:W-:Y:S02]  /*31ae0*/  STL.64 [R1+0x728], R18 ;  /* 0x0007281201007387 */ /* 0x0009e40000100a00 */
[C---:B----4-:R-:W-:Y:S02]  /*31af0*/  HMMA.16816.F32 R16, R28.reuse, R38, R12 ;  /* 0x000000261c10723c */ /* 0x050fe4000000180c */
[----:B------:R-:W4:Y:S04]  /*31b00*/  LDL.LU.64 R12, [R1+0x6b0] ;  /* 0x0006b000010c7983 */ /* 0x000f280000300a00 */
[----:B------:R-:W4:Y:S01]  /*31b10*/  LDL.LU.64 R14, [R1+0x6b8] ;  /* 0x0006b800010e7983 */ /* 0x000f220000300a00 */
[----:B------:R-:W-:-:S15]  /*31b20*/  HMMA.16816.F32 R24, R28, R32, R24 ;  /* 0x000000201c18723c */ /* 0x000fde0000001818 */
[----:B------:R-:W-:-:S01]  /*31b30*/  NOP ;  /* 0x0000000000007918 */ /* 0x000fc20000000000 */
[----:B------:R0:W-:Y:S04]  /*31b40*/  STL.64 [R1+0x710], R16 ;  /* 0x0007101001007387 */ /* 0x0001e80000100a00 */
[----:B------:R1:W-:Y:S04]  /*31b50*/  STL.64 [R1+0x718], R18 ;  /* 0x0007181201007387 */ /* 0x0003e80000100a00 */
[----:B0-----:R-:W2:Y:S04]  /*31b60*/  LDL.LU.64 R16, [R1+0x6a0] ;  /* 0x0006a00001107983 */ /* 0x001ea80000300a00 */
[----:B-1----:R-:W2:Y:S01]  /*31b70*/  LDL.LU.64 R18, [R1+0x6a8] ;  /* 0x0006a80001127983 */ /* 0x002ea20000300a00 */
[----:B---3--:R-:W-:-:S15]  /*31b80*/  HMMA.16816.F32 R4, R28, R36, R4 ;  /* 0x000000241c04723c */ /* 0x008fde0000001804 */
[----:B------:R-:W-:-:S08]  /*31b90*/  NOP ;  /* 0x0000000000007918 */ /* 0x000fd00000000000 */
[----:B------:R-:W-:Y:S04]  /*31ba0*/  STL.64 [R1+0x700], R4 ;  /* 0x0007000401007387 */ /* 0x000fe80000100a00 */
[----:B------:R0:W-:Y:S02]  /*31bb0*/  STL.64 [R1+0x708], R6 ;  /* 0x0007080601007387 */ /* 0x0001e40000100a00 */
[----:B0-----:R-:W-:Y:S02]  /*31bc0*/  HMMA.16816.F32 R4, R28, R34, R56 ;  /* 0x000000221c04723c */ /* 0x001fe40000001838 */
[----:B------:R-:W3:Y:S04]  /*31bd0*/  LDL.LU.64 R56, [R1+0x670] ;  /* 0x0006700001387983 */ /* 0x000ee80000300a00 */
[----:B------:R-:W3:-:S15]  /*31be0*/  LDL.LU.64 R58, [R1+0x678] ;  /* 0x00067800013a7983 */ /* 0x000ede0000300a00 */
[----:B------:R-:W-:-:S02]  /*31bf0*/  NOP ;  /* 0x0000000000007918 */ /* 0x000fc40000000000 */
[----:B------:R0:W-:Y:S04]  /*31c00*/  STL.64 [R1+0x6f0], R4 ;  /* 0x0006f00401007387 */ /* 0x0001e80000100a00 */
[----:B------:R1:W-:Y:S04]  /*31c10*/  STL.64 [R1+0x6f8], R6 ;  /* 0x0006f80601007387 */ /* 0x0003e80000100a00 */
[----:B0-----:R-:W3:Y:S04]  /*31c20*/  LDL.LU.64 R4, [R1+0x660] ;  /* 0x0006600001047983 */ /* 0x001ee80000300a00 */
[----:B-1----:R-:W3:Y:S04]  /*31c30*/  LDL.LU.64 R6, [R1+0x668] ;  /* 0x0006680001067983 */ /* 0x002ee80000300a00 */
[----:B------:R-:W-:Y:S04]  /*31c40*/  STL.64 [R1+0x6e0], R24 ;  /* 0x0006e01801007387 */ /* 0x000fe80000100a00 */
[----:B------:R0:W-:Y:S04]  /*31c50*/  STL.64 [R1+0x6e8], R26 ;  /* 0x0006e81a01007387 */ /* 0x0001e80000100a00 */
[----:B0-----:R-:W4:Y:S04]  /*31c60*/  LDL.LU.64 R26, [R1+0x33a0] ;  /* 0x0033a000011a7983 */ /* 0x001f280000300a00 */
[----:B------:R-:W2:Y:S01]  /*31c70*/  LDL.LU.64 R24, [R1+0x3398] ;  /* 0x0033980001187983 */ /* 0x000ea20000300a00 */
[----:B----4-:R-:W-:-:S15]  /*31c80*/  HMMA.16816.F32 R20, R28, R26, R20 ;  /* 0x0000001a1c14723c */ /* 0x010fde0000001814 */
[----:B------:R-:W-:-:S08]  /*31c90*/  NOP ;  /* 0x0000000000007918 */ /* 0x000fd00000000000 */
[----:B------:R-:W-:Y:S04]  /*31ca0*/  STL.64 [R1+0x6d0], R20 ;  /* 0x0006d01401007387 */ /* 0x000fe80000100a00 */
[----:B------:R0:W-:Y:S04]  /*31cb0*/  STL.64 [R1+0x6d8], R22 ;  /* 0x0006d81601007387 */ /* 0x0001e80000100a00 */
[----:B0-----:R-:W4:Y:S04]  /*31cc0*/  LDL.LU.64 R22, [R1+0x3390] ;  /* 0x0033900001167983 */ /* 0x001f280000300a00 */
[----:B------:R-:W3:Y:S01]  /*31cd0*/  LDL.LU.64 R20, [R1+0x3388] ;  /* 0x0033880001147983 */ /* 0x000ee20000300a00 */
[----:B--2---:R-:W-:-:S15]  /*31ce0*/  HMMA.16816.F32 R48, R28, R24, R48 ;  /* 0x000000181c30723c */ /* 0x004fde0000001830 */
[----:B------:R-:W-:-:S08]  /*31cf0*/  NOP ;  /* 0x0000000000007918 */ /* 0x000fd00000000000 */
[----:B------:R0:W-:Y:S04]  /*31d00*/  STL.64 [R1+0x6c0], R48 ;  /* 0x0006c03001007387 */ /* 0x0001e80000100a00 */
[----:B------:R1:W-:Y:S04]  /*31d10*/  STL.64 [R1+0x6c8], R50 ;  /* 0x0006c83201007387 */ /* 0x0003e80000100a00 */
[----:B0-----:R-:W2:Y:S04]  /*31d20*/  LDL.LU.64 R48, [R1+0x650] ;  /* 0x0006500001307983 */ /* 0x001ea80000300a00 */
[----:B-1----:R-:W2:Y:S04]  /*31d30*/  LDL.LU.64 R50, [R1+0x658] ;  /* 0x0006580001327983 */ /* 0x002ea80000300a00 */
[----:B------:R-:W-:Y:S04]  /*31d40*/  STL.64 [R1+0x3360], R26 ;  /* 0x0033601a01007387 */ /* 0x000fe80000100a00 */
[----:B------:R0:W-:Y:S04]  /*31d50*/  STL.64 [R1+0x3358], R24 ;  /* 0x0033581801007387 */ /* 0x0001e80000100a00 */
[----:B0-----:R-:W2:Y:S04]  /*31d60*/  LDL.LU.64 R24, [R1+0x680] ;  /* 0x0006800001187983 */ /* 0x001ea80000300a00 */
[----:B------:R-:W2:Y:S01]  /*31d70*/  LDL.LU.64 R26, [R1+0x688] ;  /* 0x00068800011a7983 */ /* 0x000ea20000300a00 */
        /* <DEDUP_REMOVED lines=19> */
[----:B------:R-:W-:Y:S04]  /*31eb0*/  STL.64 [R1+0x3330], R18 ;  /* 0x0033301201007387 */ /* 0x000fe80000100a00 */
[----:B---3--:R1:W-:Y:S01]  /*31ec0*/  STL.64 [R1+0x3328], R16 ;  /* 0x0033281001007387 */ /* 0x0083e20000100a00 */
[C---:B0-----:R-:W-:Y:S06]  /*31ed0*/  HMMA.16816.F32 R20, R28.reuse, R16, R24 ;  /* 0x000000101c14723c */ /* 0x041fec0000001818 */
[C---:B-1----:R-:W-:Y:S06]  /*31ee0*/  HMMA.16816.F32 R16, R28.reuse, R14, R56 ;  /* 0x0000000e1c10723c */ /* 0x042fec0000001838 */
[C---:B----4-:R-:W-:Y:S11]  /*31ef0*/  HMMA.16816.F32 R4, R28.reuse, R12, R4 ;  /* 0x0000000c1c04723c */ /* 0x050ff60000001804 */
[----:B------:R-:W-:Y:S04]  /*31f00*/  STL.64 [R1+0x680], R20 ;  /* 0x0006801401007387 */ /* 0x000fe80000100a00 */
[----:B------:R-:W-:Y:S04]  /*31f10*/  STL.64 [R1+0x688], R22 ;  /* 0x0006881601007387 */ /* 0x000fe80000100a00 */
[----:B------:R-:W-:Y:S04]  /*31f20*/  STL.64 [R1+0x3340], R14 ;  /* 0x0033400e01007387 */ /* 0x000fe80000100a00 */
[----:B------:R-:W-:Y:S04]  /*31f30*/  STL.64 [R1+0x670], R16 ;  /* 0x0006701001007387 */ /* 0x000fe80000100a00 */
[----:B------:R-:W-:Y:S04]  /*31f40*/  STL.64 [R1+0x678], R18 ;  /* 0x0006781201007387 */ /* 0x000fe80000100a00 */
[----:B------:R0:W-:Y:S02]  /*31f50*/  STL.64 [R1+0x3338], R12 ;  /* 0x0033380c01007387 */ /* 0x0001e40000100a00 */
[----:B0-----:R-:W-:Y:S02]  /*31f60*/  HMMA.16816.F32 R12, R28, R10, R48 ;  /* 0x0000000a1c0c723c */ /* 0x001fe40000001830 */
[----:B------:R0:W-:Y:S04]  /*31f70*/  STL.64 [R1+0x660], R4 ;  /* 0x0006600401007387 */ /* 0x0001e80000100a00 */
[----:B------:R-:W-:Y:S04]  /*31f80*/  STL.64 [R1+0x668], R6 ;  /* 0x0006680601007387 */ /* 0x000fe80000100a00 */
[----:B------:R-:W2:Y:S04]  /*31f90*/  LDL.LU.64 R24, [R1+0x1010] ;  /* 0x0010100001187983 */ /* 0x000ea80000300a00 */
[----:B------:R-:W2:Y:S09]  /*31fa0*/  LDL.LU.64 R26, [R1+0x1018] ;  /* 0x00101800011a7983 */ /* 0x000eb20000300a00 */
[----:B------:R1:W-:Y:S04]  /*31fb0*/  STL.64 [R1+0x650], R12 ;  /* 0x0006500c01007387 */ /* 0x0003e80000100a00 */
[----:B------:R3:W-:Y:S04]  /*31fc0*/  STL.64 [R1+0x658], R14 ;  /* 0x0006580e01007387 */ /* 0x0007e80000100a00 */
[----:B------:R-:W4:Y:S04]  /*31fd0*/  LDL.LU.64 R20, [R1+0x1000] ;  /* 0x0010000001147983 */ /* 0x000f280000300a00 */
[----:B------:R-:W4:Y:S04]  /*31fe0*/  LDL.LU.64 R22, [R1+0x1008] ;  /* 0x0010080001167983 */ /* 0x000f280000300a00 */
[----:B------:R-:W4:Y:S04]  /*31ff0*/  LDL.LU.64 R16, [R1+0x640] ;  /* 0x0006400001107983 */ /* 0x000f280000300a00 */
[----:B------:R-:W4:Y:S01]  /*32000*/  LDL.LU.64 R18, [R1+0x648] ;  /* 0x0006480001127983 */ /* 0x000f220000300a00 */
[----:B0-----:R-:W-:-:S03]  /*32010*/  IMAD R4, R55, 0x100, R54 ;  /* 0x0000010037047824 */ /* 0x001fc600078e0236 */
[----:B-1----:R-:W4:Y:S04]  /*32020*/  LDL.LU.64 R12, [R1+0x630] ;  /* 0x00063000010c7983 */ /* 0x002f280000300a00 */
[----:B---3--:R-:W3:Y:S04]  /*32030*/  LDL.LU.64 R14, [R1+0x638] ;  /* 0x00063800010e7983 */ /* 0x008ee80000300a00 */
[----:B------:R-:W3:Y:S04]  /*32040*/  LDL.LU R52, [R1+0x12d4] ;  /* 0x0012d40001347983 */ /* 0x000ee80000300800 */
[----:B------:R-:W3:Y:S04]  /*32050*/  LDL.LU R53, [R1+0x12d0] ;  /* 0x0012d00001357983 */ /* 0x000ee80000300800 */
[----:B------:R-:W3:Y:S04]  /*32060*/  LDL.LU R54, [R1+0x12dc] ;  /* 0x0012dc0001367983 */ /* 0x000ee80000300800 */
[----:B------:R-:W3:Y:S01]  /*32070*/  LDL.LU R55, [R1+0x12d8] ;  /* 0x0012d80001377983 */ /* 0x000ee20000300800 */
[----:B------:R-:W-:-:S02]  /*32080*/  IMAD R7, R61, 0x100, R60 ;  /* 0x000001003d077824 */ /* 0x000fc400078e023c */
[----:B------:R-:W-:Y:S02]  /*32090*/  IMAD R5, R45, 0x100, R44 ;  /* 0x000001002d057824 */ /* 0x000fe400078e022c */
[----:B------:R-:W-:Y:S01]  /*320a0*/  IMAD R6, R47, 0x100, R46 ;  /* 0x000001002f067824 */ /* 0x000fe200078e022e */
[C---:B--2---:R-:W-:Y:S06]  /*320b0*/  HMMA.16816.F32 R24, R28.reuse, R8, R24 ;  /* 0x000000081c18723c */ /* 0x044fec0000001818 */
[C---:B----4-:R-:W-:Y:S06]  /*320c0*/  HMMA.16816.F32 R20, R28.reuse, R2, R20 ;  /* 0x000000021c14723c */ /* 0x050fec0000001814 */
[----:B------:R-:W-:Y:S01]  /*320d0*/  HMMA.16816.F32 R16, R28, R40, R16 ;  /* 0x000000281c10723c */ /* 0x000fe20000001810 */
[----:B---3--:R-:W-:Y:S04]  /*320e0*/  STL.64 [R1+0x3320], R54 ;  /* 0x0033203601007387 */ /* 0x008fe80000100a00 */
[----:B------:R-:W-:Y:S04]  /*320f0*/  STL.64 [R1+0x3318], R52 ;  /* 0x0033183401007387 */ /* 0x000fe80000100a00 */
[----:B------:R-:W2:Y:S04]  /*32100*/  LDL.LU R60, [R1+0x12e4] ;  /* 0x0012e400013c7983 */ /* 0x000ea80000300800 */
[----:B------:R-:W2:Y:S04]  /*32110*/  LDL.LU R61, [R1+0x12e0] ;  /* 0x0012e000013d7983 */ /* 0x000ea80000300800 */
[----:B------:R0:W-:Y:S04]  /*32120*/  STL.64 [R1+0x1010], R24 ;  /* 0x0010101801007387 */ /* 0x0001e80000100a00 */
[----:B------:R1:W-:Y:S04]  /*32130*/  STL.64 [R1+0x1018], R26 ;  /* 0x0010181a01007387 */ /* 0x0003e80000100a00 */
[----:B------:R-:W3:Y:S04]  /*32140*/  LDL.LU.64 R44, [R1+0x620] ;  /* 0x00062000012c7983 */ /* 0x000ee80000300a00 */
[----:B------:R4:W-:Y:S04]  /*32150*/  STL.64 [R1+0x1000], R20 ;  /* 0x0010001401007387 */ /* 0x0009e80000100a00 */
[----:B------:R4:W-:Y:S04]  /*32160*/  STL.64 [R1+0x1008], R22 ;  /* 0x0010081601007387 */ /* 0x0009e80000100a00 */
[----:B------:R-:W3:Y:S04]  /*32170*/  LDL.LU.64 R46, [R1+0x628] ;  /* 0x00062800012e7983 */ /* 0x000ee80000300a00 */
[----:B------:R-:W-:Y:S04]  /*32180*/  STL.64 [R1+0x640], R16 ;  /* 0x0006401001007387 */ /* 0x000fe80000100a00 */
[----:B------:R-:W-:Y:S04]  /*32190*/  STL.64 [R1+0x648], R18 ;  /* 0x0006481201007387 */ /* 0x000fe80000100a00 */
[----:B0-----:R-:W2:Y:S04]  /*321a0*/  LDL.LU.64 R24, [R1+0x610] ;  /* 0x0006100001187983 */ /* 0x001ea80000300a00 */
[----:B-1----:R-:W2:Y:S01]  /*321b0*/  LDL.LU.64 R26, [R1+0x618] ;  /* 0x00061800011a7983 */ /* 0x002ea20000300a00 */
[----:B------:R-:W-:-:S02]  /*321c0*/  F2FP.F16.E4M3.UNPACK_B R4, R4 ;  /* 0x00000004ff04723e */ /* 0x000fc400020006ff */
[----:B------:R-:W-:Y:S02]  /*321d0*/  F2FP.F16.E4M3.UNPACK_B R5, R5 ;  /* 0x00000005ff05723e */ /* 0x000fe400020006ff */
[----:B------:R-:W-:Y:S02]  /*321e0*/  F2FP.F16.E4M3.UNPACK_B R6, R6 ;  /* 0x00000006ff06723e */ /* 0x000fe400020006ff */
[----:B------:R-:W-:Y:S01]  /*321f0*/  F2FP.F16.E4M3.UNPACK_B R7, R7 ;  /* 0x00000007ff07723e */ /* 0x000fe200020006ff */
[----:B------:R-:W2:Y:S04]  /*32200*/  LDL.LU.64 R52, [R1+0x600] ;  /* 0x0006000001347983 */ /* 0x000ea80000300a00 */
[----:B------:R-:W2:Y:S04]  /*32210*/  LDL.LU.64 R54, [R1+0x608] ;  /* 0x0006080001367983 */ /* 0x000ea80000300a00 */
[----:B------:R-:W2:Y:S04]  /*32220*/  LDL.LU R30, [R1+0x12cc] ;  /* 0x0012cc00011e7983 */ /* 0x000ea80000300800 */
[----:B------:R-:W2:Y:S04]  /*32230*/  LDL.LU R31, [R1+0x12c8] ;  /* 0x0012c800011f7983 */ /* 0x000ea80000300800 */
[----:B----4-:R-:W4:Y:S04]  /*32240*/  LDL.LU.64 R20, [R1+0x5f0] ;  /* 0x0005f00001147983 */ /* 0x010f280000300a00 */
[----:B------:R-:W4:Y:S01]  /*32250*/  LDL.LU.64 R22, [R1+0x5f8] ;  /* 0x0005f80001167983 */ /* 0x000f220000300a00 */
[----:B------:R-:W-:-:S15]  /*32260*/  HMMA.16816.F32 R12, R4, R38, R12 ;  /* 0x00000026040c723c */ /* 0x000fde000000180c */
[----:B------:R-:W-:-:S08]  /*32270*/  NOP ;  /* 0x0000000000007918 */ /* 0x000fd00000000000 */
[----:B------:R0:W-:Y:S04]  /*32280*/  STL.64 [R1+0x630], R12 ;  /* 0x0006300c01007387 */ /* 0x0001e80000100a00 */
[----:B------:R1:W-:Y:S04]  /*32290*/  STL.64 [R1+0x638], R14 ;  /* 0x0006380e01007387 */ /* 0x0003e80000100a00 */
[----:B------:R-:W4:Y:S04]  /*322a0*/  LDL.LU.64 R56, [R1+0x5e0] ;  /* 0x0005e00001387983 */ /* 0x000f280000300a00 */
[----:B------:R-:W4:Y:S04]  /*322b0*/  LDL.LU.64 R58, [R1+0x5e8] ;  /* 0x0005e800013a7983 */ /* 0x000f280000300a00 */
[----:B0-----:R-:W4:Y:S04]  /*322c0*/  LDL.LU.64 R12, [R1+0x5d0] ;  /* 0x0005d000010c7983 */ /* 0x001f280000300a00 */
[----:B-1----:R-:W4:Y:S04]  /*322d0*/  LDL.LU.64 R14, [R1+0x5d8] ;  /* 0x0005d800010e7983 */ /* 0x002f280000300a00 */
[----:B------:R-:W4:Y:S04]  /*322e0*/  LDL.LU.64 R16, [R1+0x5c0] ;  /* 0x0005c00001107983 */ /* 0x000f280000300a00 */
[----:B------:R-:W4:Y:S04]  /*322f0*/  LDL.LU.64 R18, [R1+0x5c8] ;  /* 0x0005c80001127983 */ /* 0x000f280000300a00 */
[----:B------:R-:W4:Y:S04]  /*32300*/  LDL.LU.64 R48, [R1+0x5a0] ;  /* 0x0005a00001307983 */ /* 0x000f280000300a00 */
[----:B------:R-:W4:Y:S01]  /*32310*/  LDL.LU.64 R50, [R1+0x5a8] ;  /* 0x0005a80001327983 */ /* 0x000f220000300a00 */
[C---:B---3--:R-:W-:Y:S06]  /*32320*/  HMMA.16816.F32 R44, R4.reuse, R36, R44 ;  /* 0x00000024042c723c */ /* 0x048fec000000182c */
[----:B--2---:R-:W-:-:S15]  /*32330*/  HMMA.16816.F32 R24, R4, R34, R24 ;  /* 0x000000220418723c */ /* 0x004fde0000001818 */
[----:B------:R-:W-:-:S02]  /*32340*/  NOP ;  /* 0x0000000000007918 */ /* 0x000fc40000000000 */
[----:B------:R0:W-:Y:S04]  /*32350*/  STL.64 [R1+0x620], R44 ;  /* 0x0006202c01007387 */ /* 0x0001e80000100a00 */
[----:B------:R1:W-:Y:S04]  /*32360*/  STL.64 [R1+0x628], R46 ;  /* 0x0006282e01007387 */ /* 0x0003e80000100a00 */
[----:B0-----:R-:W2:Y:S04]  /*32370*/  LDL.LU.64 R44, [R1+0x590] ;  /* 0x00059000012c7983 */ /* 0x001ea80000300a00 */
[----:B-1----:R-:W2:Y:S04]  /*32380*/  LDL.LU.64 R46, [R1+0x598] ;  /* 0x00059800012e7983 */ /* 0x002ea80000300a00 */
[----:B------:R-:W-:Y:S04]  /*32390*/  STL.64 [R1+0x610], R24 ;  /* 0x0006101801007387 */ /* 0x000fe80000100a00 */
[----:B------:R0:W-:Y:S04]  /*323a0*/  STL.64 [R1+0x618], R26 ;  /* 0x0006181a01007387 */ /* 0x0001e80000100a00 */
[----:B0-----:R-:W4:Y:S01]  /*323b0*/  LDL.LU.64 R26, [R1+0x3360] ;  /* 0x00336000011a7983 */ /* 0x001f220000300a00 */
[----:B------:R-:W-:Y:S03]  /*323c0*/  HMMA.16816.F32 R52, R4, R32, R52 ;  /* 0x000000200434723c */ /* 0x000fe60000001834 */
[----:B------:R-:W3:-:S15]  /*323d0*/  LDL.LU.64 R24, [R1+0x3358] ;  /* 0x0033580001187983 */ /* 0x000ede0000300a00 */
[----:B------:R-:W-:-:S05]  /*323e0*/  NOP ;  /* 0x0000000000007918 */ /* 0x000fca0000000000 */
        /* <DEDUP_REMOVED lines=8> */
[----:B----4-:R-:W-:-:S15]  /*32470*/  HMMA.16816.F32 R20, R4, R26, R20 ;  /* 0x0000001a0414723c */ /* 0x010fde0000001814 */
        /* <DEDUP_REMOVED lines=10> */
[----:B-1----:R-:W3:Y:S01]  /*32520*/  LDL.LU.64 R58, [R1+0x578] ;  /* 0x00057800013a7983 */ /* 0x002ee20000300a00 */
[C---:B----4-:R-:W-:Y:S06]  /*32530*/  HMMA.16816.F32 R12, R4.reuse, R22, R12 ;  /* 0x00000016040c723c */ /* 0x050fec000000180c */
[----:B--2---:R-:W-:-:S15]  /*32540*/  HMMA.16816.F32 R16, R4, R20, R16 ;  /* 0x000000140410723c */ /* 0x004fde0000001810 */
        /* <DEDUP_REMOVED lines=8> */
[----:B------:R-:W2:Y:S01]  /*325d0*/  LDL.LU.64 R16, [R1+0x3328] ;  /* 0x0033280001107983 */ /* 0x000ea20000300a00 */
[----:B---3--:R-:W-:-:S15]  /*325e0*/  HMMA.16816.F32 R32, R4, R18, R32 ;  /* 0x000000120420723c */ /* 0x008fde0000001820 */
[----:B------:R-:W-:-:S08]  /*325f0*/  NOP ;  /* 0x0000000000007918 */ /* 0x000fd00000000000 */
[----:B------:R-:W-:Y:S04]  /*32600*/  STL.64 [R1+0x5b0], R32 ;  /* 0x0005b02001007387 */ /* 0x000fe80000100a00 */
[----:B------:R2:W-:Y:S02]  /*32610*/  STL.64 [R1+0x5b8], R34 ;  /* 0x0005b82201007387 */ /* 0x0005e40000100a00 */
[----:B--2---:R-:W-:Y:S02]  /*32620*/  HMMA.16816.F32 R32, R4, R16, R48 ;  /* 0x000000100420723c */ /* 0x004fe40000001830 */
[----:B------:R-:W2:Y:S04]  /*32630*/  LDL.LU.64 R48, [R1+0xff0] ;  /* 0x000ff00001307983 */ /* 0x000ea80000300a00 */
[----:B------:R-:W2:-:S15]  /*32640*/  LDL.LU.64 R50, [R1+0xff8] ;  /* 0x000ff80001327983 */ /* 0x000e9e0000300a00 */
[----:B------:R-:W-:-:S02]  /*32650*/  NOP ;  /* 0x0000000000007918 */ /* 0x000fc40000000000 */
[----:B------:R-:W-:Y:S04]  /*32660*/  STL.64 [R1+0x5a0], R32 ;  /* 0x0005a02001007387 */ /* 0x000fe80000100a00 */
[----:B------:R0:W-:Y:S02]  /*32670*/  STL.64 [R1+0x5a8], R34 ;  /* 0x0005a82201007387 */ /* 0x0001e40000100a00 */
[C---:B0-----:R-:W-:Y:S02]  /*32680*/  HMMA.16816.F32 R32, R4.reuse, R14, R44 ;  /* 0x0000000e0420723c */ /* 0x041fe4000000182c */
[----:B------:R-:W3:Y:S04]  /*32690*/  LDL.LU.64 R44, [R1+0xfe0] ;  /* 0x000fe000012c7983 */ /* 0x000ee80000300a00 */
[----:B------:R-:W3:Y:S01]  /*326a0*/  LDL.LU.64 R46, [R1+0xfe8] ;  /* 0x000fe800012e7983 */ /* 0x000ee20000300a00 */
[----:B----4-:R-:W-:-:S15]  /*326b0*/  HMMA.16816.F32 R52, R4, R12, R52 ;  /* 0x0000000c0434723c */ /* 0x010fde0000001834 */
[----:B------:R-:W-:-:S01]  /*326c0*/  NOP ;  /* 0x0000000000007918 */ /* 0x000fc20000000000 */
[----:B------:R0:W-:Y:S04]  /*326d0*/  STL.64 [R1+0x590], R32 ;  /* 0x0005902001007387 */ /* 0x0001e80000100a00 */
[----:B------:R1:W-:Y:S04]  /*326e0*/  STL.64 [R1+0x598], R34 ;  /* 0x0005982201007387 */ /* 0x0003e80000100a00 */
[----:B0-----:R-:W4:Y:S04]  /*326f0*/  LDL.LU.64 R32, [R1+0x560] ;  /* 0x0005600001207983 */ /* 0x001f280000300a00 */
[----:B-1----:R-:W4:Y:S04]  /*32700*/  LDL.LU.64 R34, [R1+0x568] ;  /* 0x0005680001227983 */ /* 0x002f280000300a00 */
[----:B------:R-:W-:Y:S04]  /*32710*/  STL.64 [R1+0x580], R52 ;  /* 0x0005803401007387 */ /* 0x000fe80000100a00 */
[----:B------:R0:W-:Y:S04]  /*32720*/  STL.64 [R1+0x588], R54 ;  /* 0x0005883601007387 */ /* 0x0001e80000100a00 */
[----:B0-----:R-:W4:Y:S04]  /*32730*/  LDL.LU.64 R54, [R1+0x3320] ;  /* 0x0033200001367983 */ /* 0x001f280000300a00 */
[----:B------:R-:W4:Y:S04]  /*32740*/  LDL.LU.64 R52, [R1+0x3318] ;  /* 0x0033180001347983 */ /* 0x000f280000300a00 */
[----:B------:R-:W-:Y:S04]  /*32750*/  STL.64 [R1+0x3300], R14 ;  /* 0x0033000e01007387 */ /* 0x000fe80000100a00 */
[----:B------:R0:W-:Y:S02]  /*32760*/  STL.64 [R1+0x32f8], R12 ;  /* 0x0032f80c01007387 */ /* 0x0001e40000100a00 */
[----:B0-----:R-:W-:-:S15]  /*32770*/  HMMA.16816.F32 R12, R4, R10, R56 ;  /* 0x0000000a040c723c */ /* 0x001fde0000001838 */
[----:B------:R-:W-:-:S08]  /*32780*/  NOP ;  /* 0x0000000000007918 */ /* 0x000fd00000000000 */
[----:B------:R-:W-:Y:S04]  /*32790*/  STL.64 [R1+0x570], R12 ;  /* 0x0005700c01007387 */ /* 0x000fe80000100a00 */
[----:B------:R2:W-:Y:S04]  /*327a0*/  STL.64 [R1+0x578], R14 ;  /* 0x0005780e01007387 */ /* 0x0005e80000100a00 */
[----:B------:R-:W-:Y:S04]  /*327b0*/  STL.64 [R1+0x32e8], R10 ;  /* 0x0032e80a01007387 */ /* 0x000fe80000100a00 */
[----:B------:R3:W-:Y:S01]  /*327c0*/  STL.64 [R1+0x32e0], R8 ;  /* 0x0032e00801007387 */ /* 0x0007e20000100a00 */
[----:B------:R-:W-:Y:S01]  /*327d0*/  IMAD R28, R31, 0x100, R30 ;  /* 0x000001001f1c7824 */ /* 0x000fe200078e021e */
[C---:B--2---:R-:W-:Y:S06]  /*327e0*/  HMMA.16816.F32 R12, R4.reuse, R8, R48 ;  /* 0x00000008040c723c */ /* 0x044fec0000001830 */
[----:B---3--:R-:W-:-:S15]  /*327f0*/  HMMA.16816.F32 R8, R4, R2, R44 ;  /* 0x000000020408723c */ /* 0x008fde000000182c */
[----:B------:R-:W-:-:S02]  /*32800*/  NOP ;  /* 0x0000000000007918 */ /* 0x000fc40000000000 */
[----:B------:R0:W-:Y:S04]  /*32810*/  STL.64 [R1+0xff0], R12 ;  /* 0x000ff00c01007387 */ /* 0x0001e80000100a00 */
[----:B------:R1:W-:Y:S01]  /*32820*/  STL.64 [R1+0xff8], R14 ;  /* 0x000ff80e01007387 */ /* 0x0003e20000100a00 */
[----:B----4-:R-:W-:Y:S03]  /*32830*/  HMMA.16816.F32 R4, R4, R40, R32 ;  /* 0x000000280404723c */ /* 0x010fe60000001820 */
[----:B------:R-:W2:Y:S04]  /*32840*/  LDL.LU.64 R32, [R1+0x550] ;  /* 0x0005500001207983 */ /* 0x000ea80000300a00 */
[----:B------:R3:W-:Y:S04]  /*32850*/  STL.64 [R1+0xfe0], R8 ;  /* 0x000fe00801007387 */ /* 0x0007e80000100a00 */
[----:B------:R4:W-:Y:S04]  /*32860*/  STL.64 [R1+0xfe8], R10 ;  /* 0x000fe80a01007387 */ /* 0x0009e80000100a00 */
[----:B------:R-:W2:Y:S01]  /*32870*/  LDL.LU.64 R34, [R1+0x558] ;  /* 0x0005580001227983 */ /* 0x000ea20000300a00 */
[----:B------:R-:W-:-:S02]  /*32880*/  IMAD R30, R55, 0x100, R54 ;  /* 0x00000100371e7824 */ /* 0x000fc400078e0236 */
[----:B------:R-:W-:-:S05]  /*32890*/  IMAD R29, R53, 0x100, R52 ;  /* 0x00000100351d7824 */ /* 0x000fca00078e0234 */
[----:B------:R-:W-:Y:S04]  /*328a0*/  STL.64 [R1+0x560], R4 ;  /* 0x0005600401007387 */ /* 0x000fe80000100a00 */
[----:B------:R4:W-:Y:S04]  /*328b0*/  STL.64 [R1+0x568], R6 ;  /* 0x0005680601007387 */ /* 0x0009e80000100a00 */
        /* <DEDUP_REMOVED lines=10> */
[----:B------:R-:W4:Y:S04]  /*32960*/  LDL.LU R6, [R1+0x12ec] ;  /* 0x0012ec0001067983 */ /* 0x000f280000300800 */
[----:B------:R-:W4:Y:S01]  /*32970*/  LDL.LU R7, [R1+0x12e8] ;  /* 0x0012e80001077983 */ /* 0x000f220000300800 */
[----:B------:R-:W-:Y:S01]  /*32980*/  IMAD R31, R61, 0x100, R60 ;  /* 0x000001003d1f7824 */ /* 0x000fe200078e023c */
[----:B------:R-:W-:-:S02]  /*32990*/  F2FP.F16.E4M3.UNPACK_B R28, R28 ;  /* 0x0000001cff1c723e */ /* 0x000fc400020006ff */
[----:B------:R-:W-:Y:S02]  /*329a0*/  F2FP.F16.E4M3.UNPACK_B R29, R29 ;  /* 0x0000001dff1d723e */ /* 0x000fe400020006ff */
[----:B------:R-:W-:Y:S02]  /*329b0*/  F2FP.F16.E4M3.UNPACK_B R30, R30 ;  /* 0x0000001eff1e723e */ /* 0x000fe400020006ff */
[----:B------:R-:W-:-:S07]  /*329c0*/  F2FP.F16.E4M3.UNPACK_B R31, R31 ;  /* 0x0000001fff1f723e */ /* 0x000fce00020006ff */
[C---:B--2---:R-:W-:Y:S01]  /*329d0*/  HMMA.16816.F32 R32, R28.reuse, R38, R32 ;  /* 0x000000261c20723c */ /* 0x044fe20000001820 */
[----:B----4-:R0:W-:Y:S04]  /*329e0*/  STL.64 [R1+0x32f0], R6 ;  /* 0x0032f00601007387 */ /* 0x0101e80000100a00 */
[----:B------:R-:W2:Y:S04]  /*329f0*/  LDL.LU.64 R4, [R1+0x530] ;  /* 0x0005300001047983 */ /* 0x000ea80000300a00 */
[----:B0-----:R-:W2:Y:S04]  /*32a00*/  LDL.LU.64 R6, [R1+0x538] ;  /* 0x0005380001067983 */ /* 0x001ea80000300a00 */
[----:B------:R-:W4:Y:S04]  /*32a10*/  LDL.LU R56, [R1+0x12f4] ;  /* 0x0012f40001387983 */ /* 0x000f280000300800 */
[----:B------:R-:W4:Y:S04]  /*32a20*/  LDL.LU R57, [R1+0x12f0] ;  /* 0x0012f00001397983 */ /* 0x000f280000300800 */
[----:B------:R-:W-:Y:S04]  /*32a30*/  STL.64 [R1+0x32d8], R42 ;  /* 0x0032d82a01007387 */ /* 0x000fe80000100a00 */
[----:B------:R0:W-:Y:S04]  /*32a40*/  STL.64 [R1+0x32d0], R40 ;  /* 0x0032d02801007387 */ /* 0x0001e80000100a00 */
[----:B0-----:R-:W3:Y:S04]  /*32a50*/  LDL.LU.64 R40, [R1+0x540] ;  /* 0x0005400001287983 */ /* 0x001ee80000300a00 */
[----:B------:R-:W3:Y:S04]  /*32a60*/  LDL.LU.64 R42, [R1+0x548] ;  /* 0x00054800012a7983 */ /* 0x000ee80000300a00 */
[----:B------:R-:W4:Y:S04]  /*32a70*/  LDL.LU R58, [R1+0x12fc] ;  /* 0x0012fc00013a7983 */ /* 0x000f280000300800 */
[----:B------:R-:W4:Y:S04]  /*32a80*/  LDL.LU R59, [R1+0x12f8] ;  /* 0x0012f800013b7983 */ /* 0x000f280000300800 */
[----:B------:R-:W4:Y:S04]  /*32a90*/  LDL.LU R60, [R1+0x1304] ;  /* 0x00130400013c7983 */ /* 0x000f280000300800 */
[----:B------:R-:W4:Y:S04]  /*32aa0*/  LDL.LU R61, [R1+0x1300] ;  /* 0x00130000013d7983 */ /* 0x000f280000300800 */
        /* <DEDUP_REMOVED lines=9> */
[----:B----4-:R-:W-:Y:S01]  /*32b40*/  HMMA.16816.F32 R4, R28, R32, R44 ;  /* 0x000000201c04723c */ /* 0x010fe2000000182c */
[----:B------:R-:W2:-:S15]  /*32b50*/  LDL.LU.64 R44, [R1+0x4d0] ;  /* 0x0004d000012c7983 */ /* 0x000e9e0000300a00 */
[----:B------:R-:W-:-:S01]  /*32b60*/  NOP ;  /* 0x0000000000007918 */ /* 0x000fc20000000000 */
[----:B------:R-:W-:Y:S04]  /*32b70*/  STL.64 [R1+0x530], R40 ;  /* 0x0005302801007387 */ /* 0x000fe80000100a00 */
[----:B------:R0:W-:Y:S04]  /*32b80*/  STL.64 [R1+0x538], R42 ;  /* 0x0005382a01007387 */ /* 0x0001e80000100a00 */
[----:B------:R-:W2:Y:S01]  /*32b90*/  LDL.LU.64 R46, [R1+0x4d8] ;  /* 0x0004d800012e7983 */ /* 0x000ea20000300a00 */
[C---:B0-----:R-:W-:Y:S03]  /*32ba0*/  HMMA.16816.F32 R40, R28.reuse, R26, R52 ;  /* 0x0000001a1c28723c */ /* 0x041fe60000001834 */
[----:B------:R-:W-:Y:S04]  /*32bb0*/  STL.64 [R1+0x520], R4 ;  /* 0x0005200401007387 */ /* 0x000fe80000100a00 */
[----:B------:R0:W-:Y:S04]  /*32bc0*/  STL.64 [R1+0x528], R6 ;  /* 0x0005280601007387 */ /* 0x0001e80000100a00 */
[----:B------:R-:W-:Y:S01]  /*32bd0*/  STL.64 [R1+0x32c8], R26 ;  /* 0x0032c81a01007387 */ /* 0x000fe20000100a00 */
[C---:B0-----:R-:W-:Y:S11]  /*32be0*/  HMMA.16816.F32 R4, R28.reuse, R24, R48 ;  /* 0x000000181c04723c */ /* 0x041ff60000001830 */
[----:B------:R-:W-:Y:S04]  /*32bf0*/  STL.64 [R1+0x510], R40 ;  /* 0x0005102801007387 */ /* 0x000fe80000100a00 */
[----:B------:R-:W-:Y:S04]  /*32c00*/  STL.64 [R1+0x518], R42 ;  /* 0x0005182a01007387 */ /* 0x000fe80000100a00 */
[----:B------:R0:W-:Y:S02]  /*32c10*/  STL.64 [R1+0x32c0], R24 ;  /* 0x0032c01801007387 */ /* 0x0001e40000100a00 */
[----:B0-----:R-:W-:Y:S02]  /*32c20*/  HMMA.16816.F32 R24, R28, R22, R12 ;  /* 0x000000161c18723c */ /* 0x001fe4000000180c */
[----:B------:R-:W-:Y:S04]  /*32c30*/  STL.64 [R1+0x500], R4 ;  /* 0x0005000401007387 */ /* 0x000fe80000100a00 */
[----:B------:R0:W-:Y:S04]  /*32c40*/  STL.64 [R1+0x508], R6 ;  /* 0x0005080601007387 */ /* 0x0001e80000100a00 */
[----:B------:R-:W3:-:S13]  /*32c50*/  LDL.LU.64 R12, [R1+0x4c0] ;  /* 0x0004c000010c7983 */ /* 0x000eda0000300a00 */
[----:B------:R-:W-:Y:S04]  /*32c60*/  STL.64 [R1+0x4f0], R24 ;  /* 0x0004f01801007387 */ /* 0x000fe80000100a00 */
[----:B------:R-:W-:Y:S04]  /*32c70*/  STL.64 [R1+0x4f8], R26 ;  /* 0x0004f81a01007387 */ /* 0x000fe80000100a00 */
[----:B------:R-:W3:Y:S01]  /*32c80*/  LDL.LU.64 R14, [R1+0x4c8] ;  /* 0x0004c800010e7983 */ /* 0x000ee20000300a00 */
[----:B0-----:R-:W-:-:S15]  /*32c90*/  HMMA.16816.F32 R4, R28, R20, R8 ;  /* 0x000000141c04723c */ /* 0x001fde0000001808 */
[----:B------:R-:W-:-:S08]  /*32ca0*/  NOP ;  /* 0x0000000000007918 */ /* 0x000fd00000000000 */
        /* <DEDUP_REMOVED lines=10> */
[----:B------:R-:W4:Y:S04]  /*32d50*/  LDL.LU.64 R52, [R1+0xfd0] ;  /* 0x000fd00001347983 */ /* 0x000f280000300a00 */
[----:B------:R-:W4:Y:S01]  /*32d60*/  LDL.LU.64 R54, [R1+0xfd8] ;  /* 0x000fd80001367983 */ /* 0x000f220000300a00 */
[----:B--2---:R-:W-:-:S15]  /*32d70*/  HMMA.16816.F32 R20, R28, R18, R44 ;  /* 0x000000121c14723c */ /* 0x004fde000000182c */
        /* <DEDUP_REMOVED lines=10> */
[----:B-1----:R-:W2:Y:S01]  /*32e20*/  LDL.LU.64 R22, [R1+0x468] ;  /* 0x0004680001167983 */ /* 0x002ea20000300a00 */
[----:B---3--:R-:W-:-:S15]  /*32e30*/  HMMA.16816.F32 R12, R28, R16, R12 ;  /* 0x000000101c0c723c */ /* 0x008fde000000180c */
[----:B------:R-:W-:-:S08]  /*32e40*/  NOP ;  /* 0x0000000000007918 */ /* 0x000fd00000000000 */
        /* <DEDUP_REMOVED lines=19> */
[----:B------:R-:W4:Y:S01]  /*32f80*/  LDL.LU.64 R40, [R1+0x32d0] ;  /* 0x0032d00001287983 */ /* 0x000f220000300a00 */
[----:B---3--:R-:W-:-:S02]  /*32f90*/  IMAD R4, R7, 0x100, R6 ;  /* 0x0000010007047824 */ /* 0x008fc400078e0206 */
[----:B------:R-:W-:Y:S02]  /*32fa0*/  IMAD R5, R57, 0x100, R56 ;  /* 0x0000010039057824 */ /* 0x000fe400078e0238 */
[----:B------:R-:W-:Y:S02]  /*32fb0*/  IMAD R6, R59, 0x100, R58 ;  /* 0x000001003b067824 */ /* 0x000fe400078e023a */
[----:B------:R-:W-:Y:S01]  /*32fc0*/  IMAD R7, R61, 0x100, R60 ;  /* 0x000001003d077824 */ /* 0x000fe200078e023c */
[----:B--2---:R-:W-:Y:S01]  /*32fd0*/  HMMA.16816.F32 R52, R28, R8, R52 ;  /* 0x000000081c34723c */ /* 0x004fe20000001834 */
[----:B------:R-:W-:Y:S02]  /*32fe0*/  F2FP.F16.E4M3.UNPACK_B R4, R4 ;  /* 0x00000004ff04723e */ /* 0x000fe400020006ff */
[----:B------:R-:W-:Y:S02]  /*32ff0*/  F2FP.F16.E4M3.UNPACK_B R5, R5 ;  /* 0x00000005ff05723e */ /* 0x000fe400020006ff */
[----:B------:R-:W-:-:S02]  /*33000*/  F2FP.F16.E4M3.UNPACK_B R6, R6 ;  /* 0x00000006ff06723e */ /* 0x000fc400020006ff */
[----:B------:R-:W-:Y:S01]  /*33010*/  F2FP.F16.E4M3.UNPACK_B R7, R7 ;  /* 0x00000007ff07723e */ /* 0x000fe200020006ff */
[----:B------:R-:W-:Y:S06]  /*33020*/  HMMA.16816.F32 R48, R28, R2, R48 ;  /* 0x000000021c30723c */ /* 0x000fec0000001830 */
[C---:B------:R-:W-:Y:S06]  /*33030*/  HMMA.16816.F32 R24, R4.reuse, R38, R24 ;  /* 0x000000260418723c */ /* 0x040fec0000001818 */
[----:B------:R-:W-:Y:S03]  /*33040*/  HMMA.16816.F32 R20, R4, R36, R20 ;  /* 0x000000240414723c */ /* 0x000fe60000001814 */
[----:B------:R-:W-:Y:S04]  /*33050*/  STL.64 [R1+0xfd0], R52 ;  /* 0x000fd03401007387 */ /* 0x000fe80000100a00 */
[----:B------:R-:W-:Y:S04]  /*33060*/  STL.64 [R1+0xfd8], R54 ;  /* 0x000fd83601007387 */ /* 0x000fe80000100a00 */
[----:B------:R0:W-:Y:S04]  /*33070*/  STL.64 [R1+0xfc0], R48 ;  /* 0x000fc03001007387 */ /* 0x0001e80000100a00 */
[----:B------:R1:W-:Y:S01]  /*33080*/  STL.64 [R1+0xfc8], R50 ;  /* 0x000fc83201007387 */ /* 0x0003e20000100a00 */
[----:B----4-:R-:W-:-:S15]  /*33090*/  HMMA.16816.F32 R28, R28, R40, R44 ;  /* 0x000000281c1c723c */ /* 0x010fde000000182c */
[----:B------:R-:W-:-:S08]  /*330a0*/  NOP ;  /* 0x0000000000007918 */ /* 0x000fd00000000000 */
[----:B------:R-:W-:Y:S04]  /*330b0*/  STL.64 [R1+0x480], R28 ;  /* 0x0004801c01007387 */ /* 0x000fe80000100a00 */
[----:B------:R-:W-:Y:S04]  /*330c0*/  STL.64 [R1+0x488], R30 ;  /* 0x0004881e01007387 */ /* 0x000fe80000100a00 */
[----:B0-----:R-:W2:Y:S04]  /*330d0*/  LDL.LU.64 R48, [R1+0x450] ;  /* 0x0004500001307983 */ /* 0x001ea80000300a00 */
[----:B------:R0:W-:Y:S04]  /*330e0*/  STL.64 [R1+0x470], R24 ;  /* 0x0004701801007387 */ /* 0x0001e80000100a00 */
[----:B------:R3:W-:Y:S04]  /*330f0*/  STL.64 [R1+0x478], R26 ;  /* 0x0004781a01007387 */ /* 0x0007e80000100a00 */
[----:B-1----:R-:W2:Y:S04]  /*33100*/  LDL.LU.64 R50, [R1+0x458] ;  /* 0x0004580001327983 */ /* 0x002ea80000300a00 */
[----:B------:R1:W-:Y:S04]  /*33110*/  STL.64 [R1+0x460], R20 ;  /* 0x0004601401007387 */ /* 0x0003e80000100a00 */
[----:B------:R4:W-:Y:S04]  /*33120*/  STL.64 [R1+0x468], R22 ;  /* 0x0004681601007387 */ /* 0x0009e80000100a00 */
[----:B0-----:R-:W2:Y:S04]  /*33130*/  LDL.LU.64 R24, [R1+0x440] ;  /* 0x0004400001187983 */ /* 0x001ea80000300a00 */
[----:B---3--:R-:W3:Y:S04]  /*33140*/  LDL.LU.64 R26, [R1+0x448] ;  /* 0x00044800011a7983 */ /* 0x008ee80000300a00 */
[----:B-1----:R-:W3:Y:S04]  /*33150*/  LDL.LU.64 R20, [R1+0x430] ;  /* 0x0004300001147983 */ /* 0x002ee80000300a00 */
[----:B----4-:R-:W4:Y:S04]  /*33160*/  LDL.LU.64 R22, [R1+0x438] ;  /* 0x0004380001167983 */ /* 0x010f280000300a00 */
        /* <DEDUP_REMOVED lines=15> */
[----:B------:R0:W-:Y:S04]  /*33260*/  STL.64 [R1+0x450], R48 ;  /* 0x0004503001007387 */ /* 0x0001e80000100a00 */
[----:B------:R1:W-:Y:S04]  /*33270*/  STL.64 [R1+0x458], R50 ;  /* 0x0004583201007387 */ /* 0x0003e80000100a00 */
[----:B0-----:R-:W2:Y:S04]  /*33280*/  LDL.LU.64 R48, [R1+0x400] ;  /* 0x0004000001307983 */ /* 0x001ea80000300a00 */
[----:B-1----:R-:W2:Y:S04]  /*33290*/  LDL.LU.64 R50, [R1+0x408] ;  /* 0x0004080001327983 */ /* 0x002ea80000300a00 */
[----:B------:R-:W-:Y:S04]  /*332a0*/  STL.64 [R1+0x440], R24 ;  /* 0x0004401801007387 */ /* 0x000fe80000100a00 */
[----:B------:R0:W-:Y:S04]  /*332b0*/  STL.64 [R1+0x448], R26 ;  /* 0x0004481a01007387 */ /* 0x0001e80000100a00 */
[----:B0-----:R-:W4:Y:S04]  /*332c0*/  LDL.LU.64 R26, [R1+0x32c8] ;  /* 0x0032c800011a7983 */ /* 0x001f280000300a00 */
[----:B------:R-:W3:Y:S04]  /*332d0*/  LDL.LU.64 R24, [R1+0x32c0] ;  /* 0x0032c00001187983 */ /* 0x000ee80000300a00 */
        /* <DEDUP_REMOVED lines=10> */
[----:B------:R-:W2:Y:S04]  /*33380*/  LDL.LU.64 R20, [R1+0x32b0] ;  /* 0x0032b00001147983 */ /* 0x000ea80000300a00 */
[----:B------:R-:W-:Y:S04]  /*33390*/  STL.64 [R1+0x3288], R26 ;  /* 0x0032881a01007387 */ /* 0x000fe80000100a00 */
[----:B------:R0:W-:Y:S04]  /*333a0*/  STL.64 [R1+0x3280], R24 ;  /* 0x0032801801007387 */ /* 0x0001e80000100a00 */
[----:B------:R1:W-:Y:S04]  /*333b0*/  STL.64 [R1+0x420], R56 ;  /* 0x0004203801007387 */ /* 0x0003e80000100a00 */
[----:B------:R4:W-:Y:S04]  /*333c0*/  STL.64 [R1+0x428], R58 ;  /* 0x0004283a01007387 */ /* 0x0009e80000100a00 */
[----:B0-----:R-:W2:Y:S04]  /*333d0*/  LDL.LU.64 R24, [R1+0x3f0] ;  /* 0x0003f00001187983 */ /* 0x001ea80000300a00 */
[----:B------:R-:W2:Y:S04]  /*333e0*/  LDL.LU.64 R26, [R1+0x3f8] ;  /* 0x0003f800011a7983 */ /* 0x000ea80000300a00 */
[----:B-1----:R-:W2:Y:S04]  /*333f0*/  LDL.LU.64 R56, [R1+0x3d0] ;  /* 0x0003d00001387983 */ /* 0x002ea80000300a00 */
[----:B----4-:R-:W4:Y:S01]  /*33400*/  LDL.LU.64 R58, [R1+0x3d8] ;  /* 0x0003d800013a7983 */ /* 0x010f220000300a00 */
[C---:B---3--:R-:W-:Y:S06]  /*33410*/  HMMA.16816.F32 R28, R4.reuse, R22, R28 ;  /* 0x00000016041c723c */ /* 0x048fec000000181c */
[C---:B--2---:R-:W-:Y:S06]  /*33420*/  HMMA.16816.F32 R48, R4.reuse, R20, R48 ;  /* 0x000000140430723c */ /* 0x044fec0000001830 */
[C---:B------:R-:W-:Y:S11]  /*33430*/  HMMA.16816.F32 R24, R4.reuse, R18, R24 ;  /* 0x000000120418723c */ /* 0x040ff60000001818 */
[----:B------:R0:W-:Y:S04]  /*33440*/  STL.64 [R1+0x410], R28 ;  /* 0x0004101c01007387 */ /* 0x0001e80000100a00 */
[----:B------:R1:W-:Y:S04]  /*33450*/  STL.64 [R1+0x418], R30 ;  /* 0x0004181e01007387 */ /* 0x0003e80000100a00 */
[----:B0-----:R-:W2:Y:S04]  /*33460*/  LDL.LU.64 R28, [R1+0x3c0] ;  /* 0x0003c000011c7983 */ /* 0x001ea80000300a00 */
[----:B-1----:R-:W2:Y:S04]  /*33470*/  LDL.LU.64 R30, [R1+0x3c8] ;  /* 0x0003c800011e7983 */ /* 0x002ea80000300a00 */
[----:B------:R0:W-:Y:S04]  /*33480*/  STL.64 [R1+0x400], R48 ;  /* 0x0004003001007387 */ /* 0x0001e80000100a00 */
[----:B------:R1:W-:Y:S04]  /*33490*/  STL.64 [R1+0x408], R50 ;  /* 0x0004083201007387 */ /* 0x0003e80000100a00 */
[----:B0-----:R-:W3:Y:S04]  /*334a0*/  LDL.LU.64 R48, [R1+0x3b0] ;  /* 0x0003b00001307983 */ /* 0x001ee80000300a00 */
[----:B-1----:R-:W3:Y:S04]  /*334b0*/  LDL.LU.64 R50, [R1+0x3b8] ;  /* 0x0003b80001327983 */ /* 0x002ee80000300a00 */
[----:B------:R-:W-:Y:S04]  /*334c0*/  STL.64 [R1+0x3268], R22 ;  /* 0x0032681601007387 */ /* 0x000fe80000100a00 */
[----:B------:R0:W-:Y:S02]  /*334d0*/  STL.64 [R1+0x3260], R20 ;  /* 0x0032601401007387 */ /* 0x0001e40000100a00 */
[C---:B0-----:R-:W-:Y:S02]  /*334e0*/  HMMA.16816.F32 R20, R4.reuse, R16, R32 ;  /* 0x000000100414723c */ /* 0x041fe40000001820 */
[----:B------:R-:W3:Y:S04]  /*334f0*/  LDL.LU.64 R32, [R1+0xfb0] ;  /* 0x000fb00001207983 */ /* 0x000ee80000300a00 */
[----:B------:R0:W-:Y:S04]  /*33500*/  STL.64 [R1+0x3f0], R24 ;  /* 0x0003f01801007387 */ /* 0x0001e80000100a00 */
[----:B------:R1:W-:Y:S04]  /*33510*/  STL.64 [R1+0x3f8], R26 ;  /* 0x0003f81a01007387 */ /* 0x0003e80000100a00 */
[----:B------:R-:W3:Y:S09]  /*33520*/  LDL.LU.64 R34, [R1+0xfb8] ;  /* 0x000fb80001227983 */ /* 0x000ef20000300a00 */
[----:B------:R4:W-:Y:S04]  /*33530*/  STL.64 [R1+0x3e0], R20 ;  /* 0x0003e01401007387 */ /* 0x0009e80000100a00 */
[----:B------:R4:W-:Y:S04]  /*33540*/  STL.64 [R1+0x3e8], R22 ;  /* 0x0003e81601007387 */ /* 0x0009e80000100a00 */
[----:B0-----:R-:W3:Y:S04]  /*33550*/  LDL.LU.64 R24, [R1+0xfa0] ;  /* 0x000fa00001187983 */ /* 0x001ee80000300a00 */
[----:B-1----:R-:W3:Y:S04]  /*33560*/  LDL.LU.64 R26, [R1+0xfa8] ;  /* 0x000fa800011a7983 */ /* 0x002ee80000300a00 */
[----:B----4-:R-:W4:Y:S04]  /*33570*/  LDL.LU.64 R20, [R1+0x3a0] ;  /* 0x0003a00001147983 */ /* 0x010f280000300a00 */
[----:B------:R-:W4:Y:S01]  /*33580*/  LDL.LU.64 R22, [R1+0x3a8] ;  /* 0x0003a80001167983 */ /* 0x000f220000300a00 */
[----:B------:R-:W-:Y:S03]  /*33590*/  HMMA.16816.F32 R56, R4, R14, R56 ;  /* 0x0000000e0438723c */ /* 0x000fe60000001838 */
[----:B------:R-:W-:Y:S04]  /*335a0*/  STL.64 [R1+0x3278], R18 ;  /* 0x0032781201007387 */ /* 0x000fe80000100a00 */
[----:B------:R2:W-:Y:S04]  /*335b0*/  STL.64 [R1+0x3270], R16 ;  /* 0x0032701001007387 */ /* 0x0005e80000100a00 */
[----:B------:R-:W-:-:S12]  /*335c0*/  STL.64 [R1+0x32a8], R14 ;  /* 0x0032a80e01007387 */ /* 0x000fd80000100a00 */
[----:B------:R-:W-:Y:S04]  /*335d0*/  STL.64 [R1+0x3d0], R56 ;  /* 0x0003d03801007387 */ /* 0x000fe80000100a00 */
[----:B------:R-:W-:Y:S04]  /*335e0*/  STL.64 [R1+0x3d8], R58 ;  /* 0x0003d83a01007387 */ /* 0x000fe80000100a00 */
[----:B------:R3:W-:Y:S01]  /*335f0*/  STL.64 [R1+0x32a0], R12 ;  /* 0x0032a00c01007387 */ /* 0x0007e20000100a00 */
[C---:B--2---:R-:W-:Y:S06]  /*33600*/  HMMA.16816.F32 R16, R4.reuse, R12, R28 ;  /* 0x0000000c0410723c */ /* 0x044fec000000181c */
[----:B---3--:R-:W-:-:S15]  /*33610*/  HMMA.16816.F32 R12, R4, R10, R48 ;  /* 0x0000000a040c723c */ /* 0x008fde0000001830 */
[----:B------:R-:W-:-:S02]  /*33620*/  NOP ;  /* 0x0000000000007918 */ /* 0x000fc40000000000 */
[----:B------:R-:W-:Y:S04]  /*33630*/  STL.64 [R1+0x3c0], R16 ;  /* 0x0003c01001007387 */ /* 0x000fe80000100a00 */
[----:B------:R-:W-:Y:S04]  /*33640*/  STL.64 [R1+0x3c8], R18 ;  /* 0x0003c81201007387 */ /* 0x000fe80000100a00 */
[----:B------:R-:W-:Y:S04]  /*33650*/  STL.64 [R1+0x3b0], R12 ;  /* 0x0003b00c01007387 */ /* 0x000fe80000100a00 */
[----:B------:R0:W-:Y:S02]  /*33660*/  STL.64 [R1+0x3b8], R14 ;  /* 0x0003b80e01007387 */ /* 0x0001e40000100a00 */
[C---:B0-----:R-:W-:Y:S06]  /*33670*/  HMMA.16816.F32 R12, R4.reuse, R8, R32 ;  /* 0x00000008040c723c */ /* 0x041fec0000001820 */
[C---:B------:R-:W-:Y:S06]  /*33680*/  HMMA.16816.F32 R16, R4.reuse, R2, R24 ;  /* 0x000000020410723c */ /* 0x040fec0000001818 */
[----:B----4-:R-:W-:Y:S11]  /*33690*/  HMMA.16816.F32 R4, R4, R40, R20 ;  /* 0x000000280404723c */ /* 0x010ff60000001814 */
[----:B------:R0:W-:Y:S04]  /*336a0*/  STL.64 [R1+0xfb0], R12 ;  /* 0x000fb00c01007387 */ /* 0x0001e80000100a00 */
[----:B------:R1:W-:Y:S04]  /*336b0*/  STL.64 [R1+0xfb8], R14 ;  /* 0x000fb80e01007387 */ /* 0x0003e80000100a00 */
[----:B0-----:R-:W2:Y:S04]  /*336c0*/  LDL.LU.64 R12, [R1+0x390] ;  /* 0x00039000010c7983 */ /* 0x001ea80000300a00 */
[----:B------:R0:W-:Y:S04]  /*336d0*/  STL.64 [R1+0xfa0], R16 ;  /* 0x000fa01001007387 */ /* 0x0001e80000100a00 */
[----:B------:R3:W-:Y:S04]  /*336e0*/  STL.64 [R1+0xfa8], R18 ;  /* 0x000fa81201007387 */ /* 0x0007e80000100a00 */
[----:B-1----:R-:W2:Y:S04]  /*336f0*/  LDL.LU.64 R14, [R1+0x398] ;  /* 0x00039800010e7983 */ /* 0x002ea80000300a00 */
[----:B------:R1:W-:Y:S04]  /*33700*/  STL.64 [R1+0x3a0], R4 ;  /* 0x0003a00401007387 */ /* 0x0003e80000100a00 */
[----:B------:R4:W-:Y:S04]  /*33710*/  STL.64 [R1+0x3a8], R6 ;  /* 0x0003a80601007387 */ /* 0x0009e80000100a00 */
[----:B------:R-:W2:Y:S04]  /*33720*/  LDL.LU.64 R32, [R1+0x380] ;  /* 0x0003800001207983 */ /* 0x000ea80000300a00 */
[----:B------:R-:W2:Y:S01]  /*33730*/  LDL.LU.64 R34, [R1+0x388] ;  /* 0x0003880001227983 */ /* 0x000ea20000300a00 */
[----:B------:R-:W-:-:S02]  /*33740*/  IMAD R28, R55, 0x100, R54 ;  /* 0x00000100371c7824 */ /* 0x000fc400078e0236 */
[----:B------:R-:W-:Y:S02]  /*33750*/  IMAD R29, R45, 0x100, R44 ;  /* 0x000001002d1d7824 */ /* 0x000fe400078e022c */
[----:B------:R-:W-:Y:S02]  /*33760*/  IMAD R30, R47, 0x100, R46 ;  /* 0x000001002f1e7824 */ /* 0x000fe400078e022e */
[----:B------:R-:W-:Y:S01]  /*33770*/  IMAD R31, R61, 0x100, R60 ;  /* 0x000001003d1f7824 */ /* 0x000fe200078e023c */
[----:B------:R-:W2:Y:S01]  /*33780*/  LDL.LU.64 R44, [R1+0x370] ;  /* 0x00037000012c7983 */ /* 0x000ea20000300a00 */
[----:B------:R-:W-:Y:S02]  /*33790*/  F2FP.F16.E4M3.UNPACK_B R28, R28 ;  /* 0x0000001cff1c723e */ /* 0x000fe400020006ff */
[----:B------:R-:W-:Y:S02]  /*337a0*/  F2FP.F16.E4M3.UNPACK_B R29, R29 ;  /* 0x0000001dff1d723e */ /* 0x000fe400020006ff */
[----:B------:R-:W-:-:S02]  /*337b0*/  F2FP.F16.E4M3.UNPACK_B R30, R30 ;  /* 0x0000001eff1e723e */ /* 0x000fc400020006ff */
[----:B------:R-:W-:Y:S01]  /*337c0*/  F2FP.F16.E4M3.UNPACK_B R31, R31 ;  /* 0x0000001fff1f723e */ /* 0x000fe200020006ff */
[----:B------:R-:W2:Y:S04]  /*337d0*/  LDL.LU.64 R46, [R1+0x378] ;  /* 0x00037800012e7983 */ /* 0x000ea80000300a00 */
[----:B------:R-:W2:Y:S04]  /*337e0*/  LDL.LU.64 R24, [R1+0x360] ;  /* 0x0003600001187983 */ /* 0x000ea80000300a00 */
[----:B------:R-:W2:Y:S04]  /*337f0*/  LDL.LU.64 R26, [R1+0x368] ;  /* 0x00036800011a7983 */ /* 0x000ea80000300a00 */
[----:B0-----:R-:W2:Y:S04]  /*33800*/  LDL.LU.64 R16, [R1+0x350] ;  /* 0x0003500001107983 */ /* 0x001ea80000300a00 */
[----:B---3--:R-:W3:Y:S04]  /*33810*/  LDL.LU.64 R18, [R1+0x358] ;  /* 0x0003580001127983 */ /* 0x008ee80000300a00 */
[----:B------:R-:W3:Y:S04]  /*33820*/  LDL.LU.64 R20, [R1+0x340] ;  /* 0x0003400001147983 */ /* 0x000ee80000300a00 */
[----:B------:R-:W3:Y:S04]  /*33830*/  LDL.LU.64 R22, [R1+0x348] ;  /* 0x0003480001167983 */ /* 0x000ee80000300a00 */
[----:B-1----:R-:W3:Y:S04]  /*33840*/  LDL.LU.64 R4, [R1+0x330] ;  /* 0x0003300001047983 */ /* 0x002ee80000300a00 */
[----:B----4-:R-:W4:Y:S04]  /*33850*/  LDL.LU.64 R6, [R1+0x338] ;  /* 0x0003380001067983 */ /* 0x010f280000300a00 */
        /* <DEDUP_REMOVED lines=10> */
[----:B------:R-:W-:-:S15]  /*33900*/  HMMA.16816.F32 R32, R28, R36, R32 ;  /* 0x000000241c20723c */ /* 0x000fde0000001820 */
[----:B------:R-:W-:-:S02]  /*33910*/  NOP ;  /* 0x0000000000007918 */ /* 0x000fc40000000000 */
[----:B------:R-:W-:Y:S04]  /*33920*/  STL.64 [R1+0x390], R12 ;  /* 0x0003900c01007387 */ /* 0x000fe80000100a00 */
[----:B------:R0:W-:Y:S04]  /*33930*/  STL.64 [R1+0x398], R14 ;  /* 0x0003980e01007387 */ /* 0x0001e80000100a00 */
[----:B0-----:R-:W2:Y:S04]  /*33940*/  LDL.LU.64 R14, [R1+0x32a8] ;  /* 0x0032a800010e7983 */ /* 0x001ea80000300a00 */
[----:B------:R-:W2:Y:S04]  /*33950*/  LDL.LU.64 R12, [R1+0x32a0] ;  /* 0x0032a000010c7983 */ /* 0x000ea80000300a00 */
[----:B------:R-:W-:Y:S04]  /*33960*/  STL.64 [R1+0x380], R32 ;  /* 0x0003802001007387 */ /* 0x000fe80000100a00 */
[----:B------:R0:W-:Y:S04]  /*33970*/  STL.64 [R1+0x388], R34 ;  /* 0x0003882201007387 */ /* 0x0001e80000100a00 */
[----:B0-----:R-:W3:Y:S04]  /*33980*/  LDL.LU.64 R34, [R1+0x3298] ;  /* 0x0032980001227983 */ /* 0x001ee80000300a00 */
[----:B------:R-:W4:Y:S01]  /*33990*/  LDL.LU.64 R32, [R1+0x3290] ;  /* 0x0032900001207983 */ /* 0x000f220000300a00 */
[C---:B---3--:R-:W-:Y:S06]  /*339a0*/  HMMA.16816.F32 R44, R28.reuse, R34, R44 ;  /* 0x000000221c2c723c */ /* 0x048fec000000182c */
[----:B----4-:R-:W-:-:S15]  /*339b0*/  HMMA.16816.F32 R24, R28, R32, R24 ;  /* 0x000000201c18723c */ /* 0x010fde0000001818 */
        /* <DEDUP_REMOVED lines=19> */
[----:B------:R-:W2:Y:S04]  /*33af0*/  LDL.LU.64 R20, [R1+0x3260] ;  /* 0x0032600001147983 */ /* 0x000ea80000300a00 */
[----:B------:R-:W-:Y:S04]  /*33b00*/  STL.64 [R1+0x3248], R26 ;  /* 0x0032481a01007387 */ /* 0x000fe80000100a00 */
[----:B------:R0:W-:Y:S04]  /*33b10*/  STL.64 [R1+0x3240], R24 ;  /* 0x0032401801007387 */ /* 0x0001e80000100a00 */
[----:B0-----:R-:W3:Y:S04]  /*33b20*/  LDL.LU.64 R24, [R1+0x2f0] ;  /* 0x0002f00001187983 */ /* 0x001ee80000300a00 */
[----:B------:R-:W3:Y:S01]  /*33b30*/  LDL.LU.64 R26, [R1+0x2f8] ;  /* 0x0002f800011a7983 */ /* 0x000ee20000300a00 */
[C---:B----4-:R-:W-:Y:S06]  /*33b40*/  HMMA.16816.F32 R4, R28.reuse, R22, R4 ;  /* 0x000000161c04723c */ /* 0x050fec0000001804 */
[----:B--2---:R-:W-:-:S15]  /*33b50*/  HMMA.16816.F32 R52, R28, R20, R52 ;  /* 0x000000141c34723c */ /* 0x004fde0000001834 */
[----:B------:R-:W-:-:S02]  /*33b60*/  NOP ;  /* 0x0000000000007918 */ /* 0x000fc40000000000 */
[----:B------:R0:W-:Y:S04]  /*33b70*/  STL.64 [R1+0x330], R4 ;  /* 0x0003300401007387 */ /* 0x0001e80000100a00 */
[----:B------:R1:W-:Y:S04]  /*33b80*/  STL.64 [R1+0x338], R6 ;  /* 0x0003380601007387 */ /* 0x0003e80000100a00 */
[----:B0-----:R-:W2:Y:S04]  /*33b90*/  LDL.LU.64 R4, [R1+0x2e0] ;  /* 0x0002e00001047983 */ /* 0x001ea80000300a00 */
[----:B-1----:R-:W2:Y:S04]  /*33ba0*/  LDL.LU.64 R6, [R1+0x2e8] ;  /* 0x0002e80001067983 */ /* 0x002ea80000300a00 */
[----:B------:R0:W-:Y:S04]  /*33bb0*/  STL.64 [R1+0x320], R52 ;  /* 0x0003203401007387 */ /* 0x0001e80000100a00 */
[----:B------:R1:W-:Y:S04]  /*33bc0*/  STL.64 [R1+0x328], R54 ;  /* 0x0003283601007387 */ /* 0x0003e80000100a00 */
[----:B0-----:R-:W4:Y:S04]  /*33bd0*/  LDL.LU.64 R52, [R1+0x2d0] ;  /* 0x0002d00001347983 */ /* 0x001f280000300a00 */
[----:B-1----:R-:W4:Y:S04]  /*33be0*/  LDL.LU.64 R54, [R1+0x2d8] ;  /* 0x0002d80001367983 */ /* 0x002f280000300a00 */
[----:B------:R-:W-:Y:S04]  /*33bf0*/  STL.64 [R1+0x3238], R22 ;  /* 0x0032381601007387 */ /* 0x000fe80000100a00 */
[----:B------:R0:W-:Y:S04]  /*33c00*/  STL.64 [R1+0x3230], R20 ;  /* 0x0032301401007387 */ /* 0x0001e80000100a00 */
[----:B0-----:R-:W3:Y:S04]  /*33c10*/  LDL.LU.64 R20, [R1+0x310] ;  /* 0x0003100001147983 */ /* 0x001ee80000300a00 */
[----:B------:R-:W3:Y:S02]  /*33c20*/  LDL.LU.64 R22, [R1+0x318] ;  /* 0x0003180001167983 */ /* 0x000ee40000300a00 */
        /* <DEDUP_REMOVED lines=8> */
[----:B------:R-:W-:Y:S04]  /*33cb0*/  STL.64 [R1+0x300], R20 ;  /* 0x0003001401007387 */ /* 0x000fe80000100a00 */
[----:B------:R-:W-:Y:S04]  /*33cc0*/  STL.64 [R1+0x308], R22 ;  /* 0x0003081601007387 */ /* 0x000fe80000100a00 */
[----:B------:R-:W-:Y:S04]  /*33cd0*/  STL.64 [R1+0x3258], R18 ;  /* 0x0032581201007387 */ /* 0x000fe80000100a00 */
[----:B------:R0:W-:Y:S02]  /*33ce0*/  STL.64 [R1+0x3250], R16 ;  /* 0x0032501001007387 */ /* 0x0001e40000100a00 */
[----:B0-----:R-:W-:Y:S02]  /*33cf0*/  HMMA.16816.F32 R16, R28, R14, R24 ;  /* 0x0000000e1c10723c */ /* 0x001fe40000001818 */
[----:B------:R-:W3:Y:S04]  /*33d00*/  LDL.LU.64 R24, [R1+0xf80] ;  /* 0x000f800001187983 */ /* 0x000ee80000300a00 */
[----:B------:R-:W3:-:S15]  /*33d10*/  LDL.LU.64 R26, [R1+0xf88] ;  /* 0x000f8800011a7983 */ /* 0x000ede0000300a00 */
[----:B------:R-:W-:-:S02]  /*33d20*/  NOP ;  /* 0x0000000000007918 */ /* 0x000fc40000000000 */
[----:B------:R-:W-:Y:S04]  /*33d30*/  STL.64 [R1+0x2f0], R16 ;  /* 0x0002f01001007387 */ /* 0x000fe80000100a00 */
[----:B------:R2:W-:Y:S04]  /*33d40*/  STL.64 [R1+0x2f8], R18 ;  /* 0x0002f81201007387 */ /* 0x0005e80000100a00 */
[----:B------:R-:W3:Y:S04]  /*33d50*/  LDL.LU.64 R20, [R1+0x2c0] ;  /* 0x0002c00001147983 */ /* 0x000ee80000300a00 */
[----:B------:R-:W3:Y:S01]  /*33d60*/  LDL.LU.64 R22, [R1+0x2c8] ;  /* 0x0002c80001167983 */ /* 0x000ee20000300a00 */
[----:B--2---:R-:W-:-:S15]  /*33d70*/  HMMA.16816.F32 R16, R28, R12, R4 ;  /* 0x0000000c1c10723c */ /* 0x004fde0000001804 */
[----:B------:R-:W-:-:S08]  /*33d80*/  NOP ;  /* 0x0000000000007918 */ /* 0x000fd00000000000 */
[----:B------:R0:W-:Y:S04]  /*33d90*/  STL.64 [R1+0x2e0], R16 ;  /* 0x0002e01001007387 */ /* 0x0001e80000100a00 */
[----:B------:R1:W-:Y:S04]  /*33da0*/  STL.64 [R1+0x2e8], R18 ;  /* 0x0002e81201007387 */ /* 0x0003e80000100a00 */
[----:B0-----:R-:W2:Y:S04]  /*33db0*/  LDL.LU.64 R16, [R1+0x210] ;  /* 0x0002100001107983 */ /* 0x001ea80000300a00 */
[----:B-1----:R-:W2:Y:S01]  /*33dc0*/  LDL.LU.64 R18, [R1+0x218] ;  /* 0x0002180001127983 */ /* 0x002ea20000300a00 */
[----:B----4-:R-:W-:Y:S01]  /*33dd0*/  HMMA.16816.F32 R52, R28, R10, R52 ;  /* 0x0000000a1c34723c */ /* 0x010fe20000001834 */
[----:B------:R-:W-:-:S02]  /*33de0*/  IMAD R4, R48, 0x100, R59 ;  /* 0x0000010030047824 */ /* 0x000fc400078e023b */
[----:B------:R-:W-:Y:S02]  /*33df0*/  IMAD R5, R50, 0x100, R49 ;  /* 0x0000010032057824 */ /* 0x000fe400078e0231 */
[----:B------:R-:W-:Y:S02]  /*33e00*/  IMAD R6, R60, 0x100, R51 ;  /* 0x000001003c067824 */ /* 0x000fe400078e0233 */
[----:B------:R-:W-:Y:S01]  /*33e10*/  IMAD R7, R0, 0x100, R61 ;  /* 0x0000010000077824 */ /* 0x000fe200078e023d */
[----:B------:R-:W-:Y:S02]  /*33e20*/  F2FP.F16.E4M3.UNPACK_B R4, R4 ;  /* 0x00000004ff04723e */ /* 0x000fe400020006ff */
[----:B------:R-:W-:Y:S02]  /*33e30*/  F2FP.F16.E4M3.UNPACK_B R5, R5 ;  /* 0x00000005ff05723e */ /* 0x000fe400020006ff */
[----:B------:R-:W-:Y:S02]  /*33e40*/  F2FP.F16.E4M3.UNPACK_B R6, R6 ;  /* 0x00000006ff06723e */ /* 0x000fe400020006ff */
[----:B------:R-:W-:-:S09]  /*33e50*/  F2FP.F16.E4M3.UNPACK_B R7, R7 ;  /* 0x00000007ff07723e */ /* 0x000fd200020006ff */
[----:B------:R-:W-:Y:S04]  /*33e60*/  STL.64 [R1+0x2d0], R52 ;  /* 0x0002d03401007387 */ /* 0x000fe80000100a00 */
[----:B------:R-:W-:Y:S01]  /*33e70*/  STL.64 [R1+0x2d8], R54 ;  /* 0x0002d83601007387 */ /* 0x000fe20000100a00 */
[C---:B---3--:R-:W-:Y:S03]  /*33e80*/  HMMA.16816.F32 R48, R28.reuse, R8, R44 ;  /* 0x000000081c30723c */ /* 0x048fe6000000182c */
[----:B------:R-:W3:Y:S04]  /*33e90*/  LDL.LU.64 R44, [R1+0x1f0] ;  /* 0x0001f000012c7983 */ /* 0x000ee80000300a00 */
[----:B------:R-:W3:Y:S01]  /*33ea0*/  LDL.LU.64 R46, [R1+0x1f8] ;  /* 0x0001f800012e7983 */ /* 0x000ee20000300a00 */
[----:B------:R-:W-:-:S15]  /*33eb0*/  HMMA.16816.F32 R24, R28, R2, R24 ;  /* 0x000000021c18723c */ /* 0x000fde0000001818 */
[----:B------:R-:W-:Y:S04]  /*33ec0*/  STL.64 [R1+0xf90], R48 ;  /* 0x000f903001007387 */ /* 0x000fe80000100a00 */
[----:B------:R-:W-:Y:S01]  /*33ed0*/  STL.64 [R1+0xf98], R50 ;  /* 0x000f983201007387 */ /* 0x000fe20000100a00 */
[----:B------:R-:W-:Y:S03]  /*33ee0*/  HMMA.16816.F32 R20, R28, R40, R20 ;  /* 0x000000281c14723c */ /* 0x000fe60000001814 */
[----:B------:R-:W4:Y:S04]  /*33ef0*/  LDL.LU R28, [R1+0x1348] ;  /* 0x00134800011c7983 */ /* 0x000f280000300800 */
[----:B------:R-:W-:Y:S04]  /*33f00*/  STL.64 [R1+0xf80], R24 ;  /* 0x000f801801007387 */ /* 0x000fe80000100a00 */
[----:B------:R-:W-:Y:S04]  /*33f10*/  STL.64 [R1+0xf88], R26 ;  /* 0x000f881a01007387 */ /* 0x000fe80000100a00 */
[----:B------:R-:W4:Y:S08]  /*33f20*/  LDL.LU R29, [R1+0x1350] ;  /* 0x00135000011d7983 */ /* 0x000f300000300800 */
[----:B------:R-:W-:Y:S04]  /*33f30*/  STL.64 [R1+0x2c0], R20 ;  /* 0x0002c01401007387 */ /* 0x000fe80000100a00 */
[----:B------:R2:W-:Y:S04]  /*33f40*/  STL.64 [R1+0x2c8], R22 ;  /* 0x0002c81601007387 */ /* 0x0005e80000100a00 */
[----:B------:R-:W4:Y:S04]  /*33f50*/  LDL.LU R30, [R1+0x1f5c] ;  /* 0x001f5c00011e7983 */ /* 0x000f280000300800 */
[----:B------:R-:W4:Y:S01]  /*33f60*/  LDL.LU R31, [R1+0x1f64] ;  /* 0x001f6400011f7983 */ /* 0x000f220000300800 */
[----:B--2---:R-:W-:Y:S03]  /*33f70*/  HMMA.16816.F32 R20, R4, R38, R16 ;  /* 0x000000260414723c */ /* 0x004fe60000001810 */
[----:B------:R-:W2:Y:S04]  /*33f80*/  LDL.LU.64 R16, [R1+0x1d0] ;  /* 0x0001d00001107983 */ /* 0x000ea80000300a00 */
[----:B------:R-:W2:-:S15]  /*33f90*/  LDL.LU.64 R18, [R1+0x1d8] ;  /* 0x0001d80001127983 */ /* 0x000e9e0000300a00 */
[----:B------:R-:W-:-:S01]  /*33fa0*/  NOP ;  /* 0x0000000000007918 */ /* 0x000fc20000000000 */
[----:B------:R0:W-:Y:S04]  /*33fb0*/  STL.64 [R1+0x210], R20 ;  /* 0x0002101401007387 */ /* 0x0001e80000100a00 */
[----:B------:R1:W-:Y:S04]  /*33fc0*/  STL.64 [R1+0x218], R22 ;  /* 0x0002181601007387 */ /* 0x0003e80000100a00 */
[----:B------:R-:W4:Y:S04]  /*33fd0*/  LDL.LU.64 R24, [R1+0x1b0] ;  /* 0x0001b00001187983 */ /* 0x000f280000300a00 */
[----:B------:R-:W4:Y:S04]  /*33fe0*/  LDL.LU.64 R26, [R1+0x1b8] ;  /* 0x0001b800011a7983 */ /* 0x000f280000300a00 */
[----:B0-----:R-:W4:Y:S04]  /*33ff0*/  LDL.LU.64 R20, [R1+0x170] ;  /* 0x0001700001147983 */ /* 0x001f280000300a00 */
[----:B-1----:R-:W4:Y:S04]  /*34000*/  LDL.LU.64 R22, [R1+0x178] ;  /* 0x0001780001167983 */ /* 0x002f280000300a00 */
[----:B------:R-:W4:Y:S04]  /*34010*/  LDL.LU R38, [R1+0x1f60] ;  /* 0x001f600001267983 */ /* 0x000f280000300800 */
[----:B------:R-:W4:Y:S04]  /*34020*/  LDL.LU R39, [R1+0x1f68] ;  /* 0x001f680001277983 */ /* 0x000f280000300800 */
[----:B------:R-:W4:Y:S04]  /*34030*/  LDL.LU.64 R56, [R1+0x150] ;  /* 0x0001500001387983 */ /* 0x000f280000300a00 */
[----:B------:R-:W4:Y:S01]  /*34040*/  LDL.LU.64 R58, [R1+0x158] ;  /* 0x00015800013a7983 */ /* 0x000f220000300a00 */
[----:B---3--:R-:W-:-:S15]  /*34050*/  HMMA.16816.F32 R44, R4, R36, R44 ;  /* 0x00000024042c723c */ /* 0x008fde000000182c */
[----:B------:R-:W-:-:S08]  /*34060*/  NOP ;  /* 0x0000000000007918 */ /* 0x000fd00000000000 */
        /* <DEDUP_REMOVED lines=8> */
[----:B------:R-:W3:Y:S04]  /*340f0*/  LDL.LU R36, [R1+0x134c] ;  /* 0x00134c0001247983 */ /* 0x000ee80000300800 */
[----:B------:R-:W3:Y:S01]  /*34100*/  LDL.LU R37, [R1+0x1f58] ;  /* 0x001f580001257983 */ /* 0x000ee20000300800 */
[C---:B--2---:R-:W-:Y:S06]  /*34110*/  HMMA.16816.F32 R16, R4.reuse, R34, R16 ;  /* 0x000000220410723c */ /* 0x044fec0000001810 */
[----:B----4-:R-:W-:-:S15]  /*34120*/  HMMA.16816.F32 R32, R4, R32, R24 ;  /* 0x000000200420723c */ /* 0x010fde0000001818 */
[----:B------:R-:W-:-:S02]  /*34130*/  NOP ;  /* 0x0000000000007918 */ /* 0x000fc40000000000 */
[----:B------:R-:W-:Y:S04]  /*34140*/  STL.64 [R1+0x1d0], R16 ;  /* 0x0001d01001007387 */ /* 0x000fe80000100a00 */
[----:B------:R0:W-:Y:S04]  /*34150*/  STL.64 [R1+0x1d8], R18 ;  /* 0x0001d81201007387 */ /* 0x0001e80000100a00 */
[----:B0-----:R-:W3:Y:S04]  /*34160*/  LDL.LU.64 R18, [R1+0x3258] ;  /* 0x0032580001127983 */ /* 0x001ee80000300a00 */
[----:B------:R-:W2:Y:S04]  /*34170*/  LDL.LU.64 R16, [R1+0x3250] ;  /* 0x0032500001107983 */ /* 0x000ea80000300a00 */
[----:B------:R-:W4:Y:S04]  /*34180*/  LDL.LU.64 R26, [R1+0x3248] ;  /* 0x00324800011a7983 */ /* 0x000f280000300a00 */
[----:B------:R-:W3:Y:S04]  /*34190*/  LDL.LU.64 R24, [R1+0x3240] ;  /* 0x0032400001187983 */ /* 0x000ee80000300a00 */
[----:B------:R0:W-:Y:S04]  /*341a0*/  STL.64 [R1+0x1b0], R32 ;  /* 0x0001b02001007387 */ /* 0x0001e80000100a00 */
[----:B------:R1:W-:Y:S04]  /*341b0*/  STL.64 [R1+0x1b8], R34 ;  /* 0x0001b82201007387 */ /* 0x0003e80000100a00 */
[----:B0-----:R-:W4:Y:S04]  /*341c0*/  LDL.LU.64 R32, [R1+0x190] ;  /* 0x0001900001207983 */ /* 0x001f280000300a00 */
[----:B-1----:R-:W4:Y:S02]  /*341d0*/  LDL.LU.64 R34, [R1+0x198] ;  /* 0x0001980001227983 */ /* 0x002f240000300a00 */
[C---:B----4-:R-:W-:Y:S06]  /*341e0*/  HMMA.16816.F32 R32, R4.reuse, R26, R32 ;  /* 0x0000001a0420723c */ /* 0x050fec0000001820 */
[----:B---3--:R-:W-:-:S15]  /*341f0*/  HMMA.16816.F32 R24, R4, R24, R20 ;  /* 0x000000180418723c */ /* 0x008fde0000001814 */
[----:B------:R-:W-:-:S02]  /*34200*/  NOP ;  /* 0x0000000000007918 */ /* 0x000fc40000000000 */
[----:B------:R0:W-:Y:S04]  /*34210*/  STL.64 [R1+0x190], R32 ;  /* 0x0001902001007387 */ /* 0x0001e80000100a00 */
[----:B------:R1:W-:Y:S04]  /*34220*/  STL.64 [R1+0x198], R34 ;  /* 0x0001982201007387 */ /* 0x0003e80000100a00 */
[----:B0-----:R-:W3:Y:S04]  /*34230*/  LDL.LU.64 R32, [R1+0x70] ;  /* 0x0000700001207983 */ /* 0x001ee80000300a00 */
[----:B-1----:R-:W3:Y:S04]  /*34240*/  LDL.LU.64 R34, [R1+0x78] ;  /* 0x0000780001227983 */ /* 0x002ee80000300a00 */
[----:B------:R-:W4:Y:S04]  /*34250*/  LDL.LU.64 R22, [R1+0x3238] ;  /* 0x0032380001167983 */ /* 0x000f280000300a00 */
[----:B------:R-:W3:Y:S04]  /*34260*/  LDL.LU.64 R20, [R1+0x3230] ;  /* 0x0032300001147983 */ /* 0x000ee80000300a00 */
[----:B------:R0:W-:Y:S04]  /*34270*/  STL.64 [R1+0x170], R24 ;  /* 0x0001701801007387 */ /* 0x0001e80000100a00 */
[----:B------:R1:W-:Y:S04]  /*34280*/  STL.64 [R1+0x178], R26 ;  /* 0x0001781a01007387 */ /* 0x0003e80000100a00 */
[----:B0-----:R-:W3:Y:S04]  /*34290*/  LDL.LU.64 R24, [R1+0x130] ;  /* 0x0001300001187983 */ /* 0x001ee80000300a00 */
[----:B-1----:R-:W3:Y:S01]  /*342a0*/  LDL.LU.64 R26, [R1+0x138] ;  /* 0x00013800011a7983 */ /* 0x002ee20000300a00 */
[C---:B------:R-:W-:Y:S06]  /*342b0*/  HMMA.16816.F32 R52, R4.reuse, R18, R52 ;  /* 0x000000120434723c */ /* 0x040fec0000001834 */
[C---:B--2---:R-:W-:Y:S06]  /*342c0*/  HMMA.16816.F32 R16, R4.reuse, R16, R44 ;  /* 0x000000100410723c */ /* 0x044fec000000182c */
[C---:B------:R-:W-:Y:S06]  /*342d0*/  HMMA.16816.F32 R48, R4.reuse, R14, R48 ;  /* 0x0000000e0430723c */ /* 0x040fec0000001830 */
[C---:B----4-:R-:W-:Y:S06]  /*342e0*/  HMMA.16816.F32 R56, R4.reuse, R22, R56 ;  /* 0x000000160438723c */ /* 0x050fec0000001838 */
[----:B---3--:R-:W-:-:S15]  /*342f0*/  HMMA.16816.F32 R24, R4, R20, R24 ;  /* 0x000000140418723c */ /* 0x008fde0000001818 */
[----:B------:R-:W-:-:S02]  /*34300*/  NOP ;  /* 0x0000000000007918 */ /* 0x000fc40000000000 */
[----:B------:R-:W-:Y:S04]  /*34310*/  STL.64 [R1+0x150], R56 ;  /* 0x0001503801007387 */ /* 0x000fe80000100a00 */
[----:B------:R0:W-:Y:S04]  /*34320*/  STL.64 [R1+0x158], R58 ;  /* 0x0001583a01007387 */ /* 0x0001e80000100a00 */
[----:B0-----:R-:W2:Y:S04]  /*34330*/  LDL.LU.64 R58, [R1+0x3228] ;  /* 0x00322800013a7983 */ /* 0x001ea80000300a00 */
[----:B------:R-:W3:Y:S04]  /*34340*/  LDL.LU.64 R56, [R1+0x3220] ;  /* 0x0032200001387983 */ /* 0x000ee80000300a00 */
[----:B------:R-:W4:Y:S04]  /*34350*/  LDL.LU.64 R20, [R1+0x90] ;  /* 0x0000900001147983 */ /* 0x000f280000300a00 */
[----:B------:R-:W4:Y:S04]  /*34360*/  LDL.LU.64 R22, [R1+0x98] ;  /* 0x0000980001167983 */ /* 0x000f280000300a00 */
[----:B------:R0:W-:Y:S04]  /*34370*/  STL.64 [R1+0x130], R24 ;  /* 0x0001301801007387 */ /* 0x0001e80000100a00 */
[----:B------:R1:W-:Y:S04]  /*34380*/  STL.64 [R1+0x138], R26 ;  /* 0x0001381a01007387 */ /* 0x0003e80000100a00 */
[----:B0-----:R-:W2:Y:S04]  /*34390*/  LDL.LU.64 R24, [R1+0x50] ;  /* 0x0000500001187983 */ /* 0x001ea80000300a00 */
[----:B-1----:R-:W2:Y:S04]  /*343a0*/  LDL.LU.64 R26, [R1+0x58] ;  /* 0x00005800011a7983 */ /* 0x002ea80000300a00 */
[----:B------:R-:W-:Y:S04]  /*343b0*/  STL.64 [R1+0x110], R52 ;  /* 0x0001103401007387 */ /* 0x000fe80000100a00 */
[----:B------:R0:W-:Y:S04]  /*343c0*/  STL.64 [R1+0x118], R54 ;  /* 0x0001183601007387 */ /* 0x0001e80000100a00 */
[----:B0-----:R-:W3:Y:S04]  /*343d0*/  LDL.LU.64 R54, [R1+0x3218] ;  /* 0x0032180001367983 */ /* 0x001ee80000300a00 */
[----:B------:R-:W3:Y:S04]  /*343e0*/  LDL.LU.64 R52, [R1+0x3210] ;  /* 0x0032100001347983 */ /* 0x000ee80000300a00 */
[----:B------:R-:W3:Y:S04]  /*343f0*/  LDL.LU.64 R46, [R1+0x3208] ;  /* 0x00320800012e7983 */ /* 0x000ee80000300a00 */
[----:B------:R-:W3:Y:S04]  /*34400*/  LDL.LU.64 R44, [R1+0x3200] ;  /* 0x00320000012c7983 */ /* 0x000ee80000300a00 */
        /* <DEDUP_REMOVED lines=8> */
[C---:B----4-:R-:W-:Y:S06]  /*34490*/  HMMA.16816.F32 R12, R4.reuse, R12, R16 ;  /* 0x0000000c040c723c */ /* 0x050fec0000001810 */
[C---:B------:R-:W-:Y:S06]  /*344a0*/  HMMA.16816.F32 R16, R4.reuse, R10, R20 ;  /* 0x0000000a0410723c */ /* 0x040fec0000001814 */
[----:B------:R-:W-:Y:S11]  /*344b0*/  HMMA.16816.F32 R8, R4, R8, R32 ;  /* 0x000000080408723c */ /* 0x000ff60000001820 */
[----:B------:R-:W-:Y:S07]  /*344c0*/  STL.64 [R1+0xb0], R12 ;  /* 0x0000b00c01007387 */ /* 0x000fee0000100a00 */
[----:B------:R-:W-:-:S02]  /*344d0*/  IMAD.MOV.U32 R61, RZ, RZ, R19 ;  /* 0x000000ffff3d7224 */ /* 0x000fc400078e0013 */
[----:B------:R-:W-:Y:S02]  /*344e0*/  IMAD.MOV.U32 R0, RZ, RZ, R18 ;  /* 0x000000ffff007224 */ /* 0x000fe400078e0012 */
[----:B------:R-:W-:Y:S01]  /*344f0*/  IMAD.MOV.U32 R60, RZ, RZ, R17 ;  /* 0x000000ffff3c7224 */ /* 0x000fe200078e0011 */
[----:B------:R-:W-:Y:S04]  /*34500*/  STL.64 [R1+0xb8], R14 ;  /* 0x0000b80e01007387 */ /* 0x000fe80000100a00 */
[----:B------:R-:W-:Y:S04]  /*34510*/  STL [R1+0x90], R16 ;  /* 0x0000901001007387 */ /* 0x000fe80000100800 */
[----:B------:R-:W-:Y:S04]  /*34520*/  STL [R1+0x2a58], R61 ;  /* 0x002a583d01007387 */ /* 0x000fe80000100800 */
[----:B------:R-:W-:Y:S04]  /*34530*/  STL [R1+0x2a54], R0 ;  /* 0x002a540001007387 */ /* 0x000fe80000100800 */
[----:B------:R-:W-:Y:S04]  /*34540*/  STL [R1+0x2a50], R60 ;  /* 0x002a503c01007387 */ /* 0x000fe80000100800 */
[----:B------:R-:W-:Y:S04]  /*34550*/  STL.64 [R1+0x70], R8 ;  /* 0x0000700801007387 */ /* 0x000fe80000100a00 */
[----:B------:R2:W-:Y:S02]  /*34560*/  STL.64 [R1+0x78], R10 ;  /* 0x0000780a01007387 */ /* 0x0005e40000100a00 */
[----:B--2---:R-:W-:Y:S01]  /*34570*/  HMMA.16816.F32 R8, R4, R2, R24 ;  /* 0x000000020408723c */ /* 0x004fe20000001818 */
[----:B---3--:R-:W-:-:S02]  /*34580*/  IMAD.MOV.U32 R20, RZ, RZ, R44 ;  /* 0x000000ffff147224 */ /* 0x008fc400078e002c */
[----:B------:R-:W-:-:S04]  /*34590*/  IMAD.MOV.U32 R21, RZ, RZ, R45 ;  /* 0x000000ffff157224 */ /* 0x000fc800078e002d */
[----:B------:R-:W-:Y:S02]  /*345a0*/  IMAD.MOV.U32 R24, RZ, RZ, R49 ;  /* 0x000000ffff187224 */ /* 0x000fe400078e0031 */
[----:B------:R-:W-:-:S14]  /*345b0*/  IMAD.MOV.U32 R25, RZ, RZ, R48 ;  /* 0x000000ffff197224 */ /* 0x000fdc00078e0030 */
[----:B------:R0:W-:Y:S01]  /*345c0*/  STL [R1+0x50], R8 ;  /* 0x0000500801007387 */ /* 0x0001e20000100800 */
[----:B------:R-:W-:Y:S02]  /*345d0*/  IMAD.MOV.U32 R61, RZ, RZ, R9 ;  /* 0x000000ffff3d7224 */ /* 0x000fe400078e0009 */
[----:B------:R-:W-:Y:S02]  /*345e0*/  IMAD.MOV.U32 R0, RZ, RZ, R10 ;  /* 0x000000ffff007224 */ /* 0x000fe400078e000a */
[----:B------:R-:W-:Y:S01]  /*345f0*/  IMAD.MOV.U32 R60, RZ, RZ, R11 ;  /* 0x000000ffff3c7224 */ /* 0x000fe200078e000b */
[----:B0-----:R-:W2:Y:S04]  /*34600*/  LDL.LU.64 R8, [R1+0x40] ;  /* 0x0000400001087983 */ /* 0x001ea80000300a00 */
[----:B------:R-:W2:Y:S04]  /*34610*/  LDL.LU.64 R10, [R1+0x48] ;  /* 0x00004800010a7983 */ /* 0x000ea80000300a00 */
[----:B------:R-:W3:Y:S04]  /*34620*/  LDL.LU R12, [R1+0x60] ;  /* 0x00006000010c7983 */ /* 0x000ee80000300800 */
[----:B------:R-:W3:Y:S04]  /*34630*/  LDL.LU R13, [R1+0x64] ;  /* 0x00006400010d7983 */ /* 0x000ee80000300800 */
[----:B------:R-:W3:Y:S04]  /*34640*/  LDL.LU R14, [R1+0x68] ;  /* 0x00006800010e7983 */ /* 0x000ee80000300800 */
[----:B------:R-:W3:Y:S04]  /*34650*/  LDL.LU R15, [R1+0x6c] ;  /* 0x00006c00010f7983 */ /* 0x000ee80000300800 */
        /* <DEDUP_REMOVED lines=10> */
[----:B------:R-:W-:-:S02]  /*34700*/  IMAD.MOV.U32 R26, RZ, RZ, R47 ;  /* 0x000000ffff1a7224 */ /* 0x000fc400078e002f */
[----:B------:R-:W-:Y:S01]  /*34710*/  IMAD.MOV.U32 R27, RZ, RZ, R46 ;  /* 0x000000ffff1b7224 */ /* 0x000fe200078e002e */
[----:B------:R-:W4:Y:S04]  /*34720*/  LDL.LU R47, [R1+0x31e4] ;  /* 0x0031e400012f7983 */ /* 0x000f280000300800 */
[----:B------:R-:W4:Y:S04]  /*34730*/  LDL.LU R46, [R1+0x31e0] ;  /* 0x0031e000012e7983 */ /* 0x000f280000300800 */
[----:B------:R-:W3:Y:S04]  /*34740*/  LDL.LU R44, [R1+0x31dc] ;  /* 0x0031dc00012c7983 */ /* 0x000ee80000300800 */
[----:B------:R-:W4:Y:S01]  /*34750*/  LDL.LU R45, [R1+0x31d8] ;  /* 0x0031d800012d7983 */ /* 0x000f220000300800 */
[----:B------:R-:W-:-:S02]  /*34760*/  IMAD R28, R28, 0x100, R36 ;  /* 0x000001001c1c7824 */ /* 0x000fc400078e0224 */
[----:B------:R-:W-:Y:S02]  /*34770*/  IMAD R29, R29, 0x100, R37 ;  /* 0x000001001d1d7824 */ /* 0x000fe400078e0225 */
[----:B------:R-:W-:Y:S02]  /*34780*/  IMAD R30, R30, 0x100, R38 ;  /* 0x000001001e1e7824 */ /* 0x000fe400078e0226 */
[----:B------:R-:W-:Y:S02]  /*34790*/  IMAD R31, R31, 0x100, R39 ;  /* 0x000001001f1f7824 */ /* 0x000fe400078e0227 */
[----:B------:R-:W-:Y:S02]  /*347a0*/  IMAD.MOV.U32 R22, RZ, RZ, R43 ;  /* 0x000000ffff167224 */ /* 0x000fe400078e002b */
[----:B------:R-:W-:Y:S01]  /*347b0*/  IMAD.MOV.U32 R23, RZ, RZ, R42 ;  /* 0x000000ffff177224 */ /* 0x000fe200078e002a */
[----:B------:R-:W-:Y:S02]  /*347c0*/  F2FP.F16.E4M3.UNPACK_B R28, R28 ;  /* 0x0000001cff1c723e */ /* 0x000fe400020006ff */
[----:B------:R-:W-:-:S02]  /*347d0*/  F2FP.F16.E4M3.UNPACK_B R29, R29 ;  /* 0x0000001dff1d723e */ /* 0x000fc400020006ff */
[----:B------:R-:W-:Y:S02]  /*347e0*/  F2FP.F16.E4M3.UNPACK_B R30, R30 ;  /* 0x0000001eff1e723e */ /* 0x000fe400020006ff */
[----:B------:R-:W-:Y:S01]  /*347f0*/  F2FP.F16.E4M3.UNPACK_B R31, R31 ;  /* 0x0000001fff1f723e */ /* 0x000fe200020006ff */
[----:B------:R-:W-:Y:S04]  /*34800*/  STL [R1+0x2af0], R60 ;  /* 0x002af03c01007387 */ /* 0x000fe80000100800 */
[----:B------:R-:W-:Y:S04]  /*34810*/  STL [R1+0x2adc], R0 ;  /* 0x002adc0001007387 */ /* 0x000fe80000100800 */
[----:B------:R-:W-:Y:S01]  /*34820*/  STL [R1+0x2ad8], R61 ;  /* 0x002ad83d01007387 */ /* 0x000fe20000100800 */
[----:B--2---:R-:W-:Y:S01]  /*34830*/  HMMA.16816.F32 R4, R4, R40, R8 ;  /* 0x000000280404723c */ /* 0x004fe20000001808 */
[----:B---3--:R-:W-:-:S02]  /*34840*/  F2FP.F16.E4M3.UNPACK_B R42, R44.H1 ;  /* 0x0000002cff2a723e */ /* 0x008fc400030006ff */
[----:B----4-:R-:W-:-:S15]  /*34850*/  F2FP.F16.E4M3.UNPACK_B R43, R45.H1 ;  /* 0x0000002dff2b723e */ /* 0x010fde00030006ff */
[----:B------:R-:W-:-:S06]  /*34860*/  NOP ;  /* 0x0000000000007918 */ /* 0x000fcc0000000000 */
[----:B------:R-:W-:Y:S02]  /*34870*/  IMAD.MOV.U32 R45, RZ, RZ, R4 ;  /* 0x000000ffff2d7224 */ /* 0x000fe400078e0004 */
[----:B------:R-:W-:Y:S02]  /*34880*/  IMAD.MOV.U32 R44, RZ, RZ, R5 ;  /* 0x000000ffff2c7224 */ /* 0x000fe400078e0005 */
[----:B------:R-:W-:Y:S02]  /*34890*/  IMAD.MOV.U32 R41, RZ, RZ, R6 ;  /* 0x000000ffff297224 */ /* 0x000fe400078e0006 */
[----:B------:R-:W-:Y:S02]  /*348a0*/  IMAD.MOV.U32 R40, RZ, RZ, R7 ;  /* 0x000000ffff287224 */ /* 0x000fe400078e0007 */
[C---:B------:R-:W-:Y:S01]  /*348b0*/  HMMA.16816.F32 R4, R28.reuse, R42, R12 ;  /* 0x0000002a1c04723c */ /* 0x040fe2000000180c */
[----:B------:R-:W-:Y:S02]  /*348c0*/  F2FP.F16.E4M3.UNPACK_B R38, R46.H1 ;  /* 0x0000002eff26723e */ /* 0x000fe400030006ff */
[----:B------:R-:W-:Y:S01]  /*348d0*/  F2FP.F16.E4M3.UNPACK_B R39, R47.H1 ;  /* 0x0000002fff27723e */ /* 0x000fe200030006ff */
[----:B------:R-:W-:Y:S04]  /*348e0*/  STL.64 [R1+0x2a60], R44 ;  /* 0x002a602c01007387 */ /* 0x000fe80000100a00 */
[----:B------:R-:W-:Y:S04]  /*348f0*/  STL.64 [R1+0x3160], R42 ;  /* 0x0031602a01007387 */ /* 0x000fe80000100a00 */
[----:B------:R-:W-:Y:S11]  /*34900*/  STL.64 [R1+0x3158], R40 ;  /* 0x0031582801007387 */ /* 0x000ff60000100a00 */
[----:B------:R-:W-:Y:S04]  /*34910*/  STL.64 [R1+0x60], R4 ;  /* 0x0000600401007387 */ /* 0x000fe80000100a00 */
[----:B------:R0:W-:Y:S02]  /*34920*/  STL.64 [R1+0x68], R6 ;  /* 0x0000680601007387 */ /* 0x0001e40000100a00 */
[----:B0-----:R-:W-:Y:S01]  /*34930*/  HMMA.16816.F32 R4, R28, R38, R32 ;  /* 0x000000261c04723c */ /* 0x001fe20000001820 */
[----:B------:R-:W-:-:S02]  /*34940*/  F2FP.F16.E4M3.UNPACK_B R36, R48.H1 ;  /* 0x00000030ff24723e */ /* 0x000fc400030006ff */
[----:B------:R-:W-:-:S15]  /*34950*/  F2FP.F16.E4M3.UNPACK_B R37, R49.H1 ;  /* 0x00000031ff25723e */ /* 0x000fde00030006ff */
[----:B------:R-:W-:-:S05]  /*34960*/  NOP ;  /* 0x0000000000007918 */ /* 0x000fca0000000000 */
[----:B------:R-:W-:Y:S04]  /*34970*/  STL.64 [R1+0x80], R4 ;  /* 0x0000800401007387 */ /* 0x000fe80000100a00 */
[----:B------:R0:W-:Y:S02]  /*34980*/  STL.64 [R1+0x88], R6 ;  /* 0x0000880601007387 */ /* 0x0001e40000100a00 */
[----:B0-----:R-:W-:Y:S01]  /*34990*/  HMMA.16816.F32 R4, R28, R36, R16 ;  /* 0x000000241c04723c */ /* 0x001fe20000001810 */
[----:B------:R-:W-:Y:S02]  /*349a0*/  F2FP.F16.E4M3.UNPACK_B R34, R50.H1 ;  /* 0x00000032ff22723e */ /* 0x000fe400030006ff */
[----:B------:R-:W-:Y:S01]  /*349b0*/  F2FP.F16.E4M3.UNPACK_B R35, R51.H1 ;  /* 0x00000033ff23723e */ /* 0x000fe200030006ff */
[----:B------:R-:W-:Y:S01]  /*349c0*/  STL.64 [R1+0x3150], R38 ;  /* 0x0031502601007387 */ /* 0x000fe20000100a00 */
[----:B------:R-:W-:-:S02]  /*349d0*/  F2FP.F16.E4M3.UNPACK_B R32, R52.H1 ;  /* 0x00000034ff20723e */ /* 0x000fc400030006ff */
[----:B------:R-:W-:Y:S01]  /*349e0*/  F2FP.F16.E4M3.UNPACK_B R33, R53.H1 ;  /* 0x00000035ff21723e */ /* 0x000fe200030006ff */
[----:B------:R-:W-:Y:S06]  /*349f0*/  STL.64 [R1+0x3148], R36 ;  /* 0x0031482401007387 */ /* 0x000fec0000100a00 */
[C---:B------:R-:W-:Y:S09]  /*34a00*/  HMMA.16816.F32 R8, R28.reuse, R32, R24 ;  /* 0x000000201c08723c */ /* 0x040ff20000001818 */
[----:B------:R-:W-:Y:S04]  /*34a10*/  STL.64 [R1+0xa0], R4 ;  /* 0x0000a00401007387 */ /* 0x000fe80000100a00 */
[----:B------:R0:W-:Y:S02]  /*34a20*/  STL.64 [R1+0xa8], R6 ;  /* 0x0000a80601007387 */ /* 0x0001e40000100a00 */
[----:B0-----:R-:W-:-:S15]  /*34a30*/  HMMA.16816.F32 R4, R28, R34, R20 ;  /* 0x000000221c04723c */ /* 0x001fde0000001814 */
[----:B------:R-:W-:-:S08]  /*34a40*/  NOP ;  /* 0x0000000000007918 */ /* 0x000fd00000000000 */
[----:B------:R0:W-:Y:S04]  /*34a50*/  STL.64 [R1+0xc0], R4 ;  /* 0x0000c00401007387 */ /* 0x0001e80000100a00 */
[----:B------:R1:W-:Y:S04]  /*34a60*/  STL.64 [R1+0xc8], R6 ;  /* 0x0000c80601007387 */ /* 0x0003e80000100a00 */
[----:B0-----:R-:W2:Y:S04]  /*34a70*/  LDL.LU R4, [R1+0x1c0] ;  /* 0x0001c00001047983 */ /* 0x001ea80000300800 */
[----:B------:R-:W-:Y:S04]  /*34a80*/  STL.64 [R1+0xe0], R8 ;  /* 0x0000e00801007387 */ /* 0x000fe80000100a00 */
[----:B------:R-:W-:Y:S04]  /*34a90*/  STL.64 [R1+0xe8], R10 ;  /* 0x0000e80a01007387 */ /* 0x000fe80000100a00 */
[----:B------:R-:W2:Y:S01]  /*34aa0*/  LDL.LU R5, [R1+0x1c4] ;  /* 0x0001c40001057983 */ /* 0x000ea20000300800 */
[----:B-1----:R-:W-:-:S02]  /*34ab0*/  IMAD.MOV.U32 R6, RZ, RZ, R58 ;  /* 0x000000ffff067224 */ /* 0x002fc400078e003a */
[----:B------:R-:W-:Y:S01]  /*34ac0*/  IMAD.MOV.U32 R7, RZ, RZ, R59 ;  /* 0x000000ffff077224 */ /* 0x000fe200078e003b */
[----:B------:R-:W3:Y:S04]  /*34ad0*/  LDL.LU R58, [R1+0x31d4] ;  /* 0x0031d400013a7983 */ /* 0x000ee80000300800 */
[----:B------:R-:W4:Y:S01]  /*34ae0*/  LDL.LU R59, [R1+0x31d0] ;  /* 0x0031d000013b7983 */ /* 0x000f220000300800 */
[----:B------:R-:W-:-:S03]  /*34af0*/  IMAD.MOV.U32 R40, RZ, RZ, R56 ;  /* 0x000000ffff287224 */ /* 0x000fc600078e0038 */
[----:B------:R-:W-:Y:S01]  /*34b00*/  STL.64 [R1+0x31a0], R6 ;  /* 0x0031a00601007387 */ /* 0x000fe20000100a00 */
[----:B------:R-:W-:-:S03]  /*34b10*/  IMAD.MOV.U32 R41, RZ, RZ, R57 ;  /* 0x000000ffff297224 */ /* 0x000fc600078e0039 */
[----:B--2---:R0:W-:Y:S04]  /*34b20*/  STL.64 [R1+0x3198], R4 ;  /* 0x0031980401007387 */ /* 0x0041e80000100a00 */
[----:B------:R-:W2:Y:S04]  /*34b30*/  LDL.LU R56, [R1+0x31cc] ;  /* 0x0031cc0001387983 */ /* 0x000ea80000300800 */
[----:B------:R-:W2:Y:S04]  /*34b40*/  LDL.LU R57, [R1+0x31c8] ;  /* 0x0031c80001397983 */ /* 0x000ea80000300800 */
[----:B------:R-:W2:Y:S04]  /*34b50*/  LDL.LU R42, [R1+0x1a8] ;  /* 0x0001a800012a7983 */ /* 0x000ea80000300800 */
[----:B------:R-:W2:Y:S01]  /*34b60*/  LDL.LU R43, [R1+0x1ac] ;  /* 0x0001ac00012b7983 */ /* 0x000ea20000300800 */
[----:B----4-:R-:W-:-:S03]  /*34b70*/  IMAD.MOV.U32 R48, RZ, RZ, R59 ;  /* 0x000000ffff307224 */ /* 0x010fc600078e003b */
[----:B------:R-:W4:Y:S01]  /*34b80*/  LDL.LU R59, [R1+0x31c4] ;  /* 0x0031c400013b7983 */ /* 0x000f220000300800 */
[----:B---3--:R-:W-:-:S03]  /*34b90*/  IMAD.MOV.U32 R49, RZ, RZ, R58 ;  /* 0x000000ffff317224 */ /* 0x008fc600078e003a */
[----:B------:R-:W3:Y:S01]  /*34ba0*/  LDL.LU R58, [R1+0x31c0] ;  /* 0x0031c000013a7983 */ /* 0x000ee20000300800 */
[----:B--2---:R-:W-:Y:S02]  /*34bb0*/  IMAD.MOV.U32 R50, RZ, RZ, R56 ;  /* 0x000000ffff327224 */ /* 0x004fe400078e0038 */
[----:B------:R-:W-:Y:S01]  /*34bc0*/  IMAD.MOV.U32 R51, RZ, RZ, R57 ;  /* 0x000000ffff337224 */ /* 0x000fe200078e0039 */
[----:B------:R-:W2:Y:S04]  /*34bd0*/  LDL.LU R56, [R1+0x31bc] ;  /* 0x0031bc0001387983 */ /* 0x000ea80000300800 */
[----:B------:R-:W2:Y:S04]  /*34be0*/  LDL.LU R57, [R1+0x31b8] ;  /* 0x0031b80001397983 */ /* 0x000ea80000300800 */
[----:B------:R-:W2:Y:S04]  /*34bf0*/  LDL.LU R36, [R1+0x160] ;  /* 0x0001600001247983 */ /* 0x000ea80000300800 */
[----:B------:R-:W2:Y:S01]  /*34c00*/  LDL.LU R37, [R1+0x164] ;  /* 0x0001640001257983 */ /* 0x000ea20000300800 */
[----:B----4-:R-:W-:-:S03]  /*34c10*/  IMAD.MOV.U32 R38, RZ, RZ, R59 ;  /* 0x000000ffff267224 */ /* 0x010fc600078e003b */
[----:B------:R-:W4:Y:S01]  /*34c20*/  LDL.LU R59, [R1+0x31b4] ;  /* 0x0031b400013b7983 */ /* 0x000f220000300800 */
[----:B---3--:R-:W-:-:S03]  /*34c30*/  IMAD.MOV.U32 R39, RZ, RZ, R58 ;  /* 0x000000ffff277224 */ /* 0x008fc600078e003a */
[----:B------:R-:W3:Y:S04]  /*34c40*/  LDL.LU R58, [R1+0x31b0] ;  /* 0x0031b000013a7983 */ /* 0x000ee80000300800 */
[----:B0-----:R-:W4:Y:S04]  /*34c50*/  LDL.LU R4, [R1+0x100] ;  /* 0x0001000001047983 */ /* 0x001f280000300800 */
[----:B------:R-:W4:Y:S04]  /*34c60*/  LDL.LU R5, [R1+0x104] ;  /* 0x0001040001057983 */ /* 0x000f280000300800 */
[----:B------:R-:W4:Y:S04]  /*34c70*/  LDL.LU R6, [R1+0x108] ;  /* 0x0001080001067983 */ /* 0x000f280000300800 */
[----:B------:R-:W4:Y:S04]  /*34c80*/  LDL.LU R7, [R1+0x10c] ;  /* 0x00010c0001077983 */ /* 0x000f280000300800 */
[----:B------:R-:W3:Y:S04]  /*34c90*/  LDL.LU R16, [R1] ;  /* 0x0000000001107983 */ /* 0x000ee80000300800 */
[----:B------:R-:W3:Y:S01]  /*34ca0*/  LDL.LU R17, [R1+0x4] ;  /* 0x0000040001117983 */ /* 0x000ee20000300800 */
[----:B------:R-:W-:-:S03]  /*34cb0*/  F2FP.F16.E4M3.UNPACK_B R22, R54.H1 ;  /* 0x00000036ff16723e */ /* 0x000fc600030006ff */
[----:B------:R-:W3:Y:S01]  /*34cc0*/  LDL.LU R52, [R1+0x140] ;  /* 0x0001400001347983 */ /* 0x000ee20000300800 */
[----:B------:R-:W-:-:S03]  /*34cd0*/  F2FP.F16.E4M3.UNPACK_B R23, R55.H1 ;  /* 0x00000037ff17723e */ /* 0x000fc600030006ff */
[----:B------:R-:W3:Y:S01]  /*34ce0*/  LDL.LU R53, [R1+0x144] ;  /* 0x0001440001357983 */ /* 0x000ee20000300800 */
[----:B--2---:R-:W-:Y:S02]  /*34cf0*/  IMAD.MOV.U32 R55, RZ, RZ, R56 ;  /* 0x000000ffff377224 */ /* 0x004fe400078e0038 */
[----:B------:R-:W-:Y:S02]  /*34d00*/  IMAD.MOV.U32 R54, RZ, RZ, R57 ;  /* 0x000000ffff367224 */ /* 0x000fe400078e0039 */
        /* <DEDUP_REMOVED lines=22> */
[----:B0-----:R-:W2:Y:S04]  /*34e70*/  LDL.LU R32, [R1+0x120] ;  /* 0x0001200001207983 */ /* 0x001ea80000300800 */
[----:B------:R-:W2:Y:S04]  /*34e80*/  LDL.LU R33, [R1+0x124] ;  /* 0x0001240001217983 */ /* 0x000ea80000300800 */
[----:B------:R-:W2:Y:S04]  /*34e90*/  LDL.LU R34, [R1+0x128] ;  /* 0x0001280001227983 */ /* 0x000ea80000300800 */
[----:B------:R-:W2:Y:S01]  /*34ea0*/  LDL.LU R35, [R1+0x12c] ;  /* 0x00012c0001237983 */ /* 0x000ea20000300800 */
[----:B----4-:R-:W-:-:S15]  /*34eb0*/  HMMA.16816.F32 R4, R28, R22, R4 ;  /* 0x000000161c04723c */ /* 0x010fde0000001804 */
[----:B------:R-:W-:-:S08]  /*34ec0*/  NOP ;  /* 0x0000000000007918 */ /* 0x000fd00000000000 */
[----:B------:R-:W-:Y:S04]  /*34ed0*/  STL.64 [R1+0x100], R4 ;  /* 0x0001000401007387 */ /* 0x000fe80000100a00 */
[----:B------:R0:W-:Y:S04]  /*34ee0*/  STL.64 [R1+0x108], R6 ;  /* 0x0001080601007387 */ /* 0x0001e80000100a00 */
[----:B0-----:R-:W4:Y:S04]  /*34ef0*/  LDL.LU.64 R6, [R1+0x31a0] ;  /* 0x0031a00001067983 */ /* 0x001f280000300a00 */
[----:B------:R-:W4:Y:S01]  /*34f00*/  LDL.LU.64 R4, [R1+0x3198] ;  /* 0x0031980001047983 */ /* 0x000f220000300a00 */
[----:B---3--:R-:W-:-:S02]  /*34f10*/  F2FP.F16.E4M3.UNPACK_B R18, R58.H1 ;  /* 0x0000003aff12723e */ /* 0x008fc400030006ff */
[----:B------:R-:W-:Y:S01]  /*34f20*/  F2FP.F16.E4M3.UNPACK_B R19, R59.H1 ;  /* 0x0000003bff13723e */ /* 0x000fe200030006ff */
[----:B------:R-:W-:Y:S01]  /*34f30*/  STL.64 [R1+0x3180], R22 ;  /* 0x0031801601007387 */ /* 0x000fe20000100a00 */
[----:B------:R-:W-:Y:S02]  /*34f40*/  F2FP.F16.E4M3.UNPACK_B R16, R16.H1 ;  /* 0x00000010ff10723e */ /* 0x000fe400030006ff */
[----:B------:R-:W-:Y:S02]  /*34f50*/  F2FP.F16.E4M3.UNPACK_B R17, R17.H1 ;  /* 0x00000011ff11723e */ /* 0x000fe400030006ff */
[----:B--2---:R-:W-:Y:S02]  /*34f60*/  F2FP.F16.E4M3.UNPACK_B R21, R57.H1 ;  /* 0x00000039ff15723e */ /* 0x004fe400030006ff */
[----:B------:R-:W-:-:S05]  /*34f70*/  F2FP.F16.E4M3.UNPACK_B R20, R56.H1 ;  /* 0x00000038ff14723e */ /* 0x000fca00030006ff */
[----:B------:R0:W-:Y:S01]  /*34f80*/  STL.64 [R1+0x3178], R20 ;  /* 0x0031781401007387 */ /* 0x0001e20000100a00 */
[----:B------:R-:W-:Y:S02]  /*34f90*/  F2FP.F16.E4M3.UNPACK_B R14, R14.H1 ;  /* 0x0000000eff0e723e */ /* 0x000fe400030006ff */
[----:B------:R-:W-:Y:S01]  /*34fa0*/  F2FP.F16.E4M3.UNPACK_B R15, R15.H1 ;  /* 0x0000000fff0f723e */ /* 0x000fe200030006ff */
[C---:B------:R-:W-:Y:S06]  /*34fb0*/  HMMA.16816.F32 R32, R28.reuse, R20, R32 ;  /* 0x000000141c20723c */ /* 0x040fec0000001820 */
[----:B0-----:R-:W-:-:S15]  /*34fc0*/  HMMA.16816.F32 R20, R28, R18, R52 ;  /* 0x000000121c14723c */ /* 0x001fde0000001834 */
[----:B------:R-:W-:-:S02]  /*34fd0*/  NOP ;  /* 0x0000000000007918 */ /* 0x000fc40000000000 */
[----:B------:R-:W-:Y:S04]  /*34fe0*/  STL.64 [R1+0x120], R32 ;  /* 0x0001202001007387 */ /* 0x000fe80000100a00 */
[----:B------:R-:W-:Y:S04]  /*34ff0*/  STL.64 [R1+0x128], R34 ;  /* 0x0001282201007387 */ /* 0x000fe80000100a00 */
[----:B------:R-:W-:Y:S04]  /*35000*/  STL.64 [R1+0x140], R20 ;  /* 0x0001401401007387 */ /* 0x000fe80000100a00 */
[----:B------:R0:W-:Y:S04]  /*35010*/  STL.64 [R1+0x148], R22 ;  /* 0x0001481601007387 */ /* 0x0001e80000100a00 */
[----:B------:R-:W-:Y:S04]  /*35020*/  STL.64 [R1+0x3190], R18 ;  /* 0x0031901201007387 */ /* 0x000fe80000100a00 */
[----:B------:R1:W-:Y:S01]  /*35030*/  STL.64 [R1+0x3188], R16 ;  /* 0x0031881001007387 */ /* 0x0003e20000100a00 */
[C---:B0-----:R-:W-:Y:S06]  /*35040*/  HMMA.16816.F32 R20, R28.reuse, R16, R36 ;  /* 0x000000101c14723c */ /* 0x041fec0000001824 */
[----:B-1----:R-:W-:Y:S01]  /*35050*/  HMMA.16816.F32 R16, R28, R14, R48 ;  /* 0x0000000e1c10723c */ /* 0x002fe20000001830 */
[----:B------:R-:W-:-:S02]  /*35060*/  F2FP.F16.E4M3.UNPACK_B R12, R12.H1 ;  /* 0x0000000cff0c723e */ /* 0x000fc400030006ff */
[----:B------:R-:W-:Y:S02]  /*35070*/  F2FP.F16.E4M3.UNPACK_B R13, R13.H1 ;  /* 0x0000000dff0d723e */ /* 0x000fe400030006ff */
[----:B------:R-:W-:Y:S02]  /*35080*/  F2FP.F16.E4M3.UNPACK_B R10, R10.H1 ;  /* 0x0000000aff0a723e */ /* 0x000fe400030006ff */
[----:B------:R-:W-:-:S10]  /*35090*/  F2FP.F16.E4M3.UNPACK_B R11, R11.H1 ;  /* 0x0000000bff0b723e */ /* 0x000fd400030006ff */
[----:B------:R-:W-:Y:S04]  /*350a0*/  STL.64 [R1+0x160], R20 ;  /* 0x0001601401007387 */ /* 0x000fe80000100a00 */
[----:B------:R-:W-:Y:S04]  /*350b0*/  STL.64 [R1+0x168], R22 ;  /* 0x0001681601007387 */ /* 0x000fe80000100a00 */
[----:B------:R-:W-:Y:S04]  /*350c0*/  STL.64 [R1+0x180], R16 ;  /* 0x0001801001007387 */ /* 0x000fe80000100a00 */
[----:B------:R0:W-:Y:S04]  /*350d0*/  STL.64 [R1+0x188], R18 ;  /* 0x0001881201007387 */ /* 0x0001e80000100a00 */
[----:B------:R-:W-:Y:S04]  /*350e0*/  STL.64 [R1+0x3140], R14 ;  /* 0x0031400e01007387 */ /* 0x000fe80000100a00 */
[----:B------:R4:W-:Y:S01]  /*350f0*/  STL.64 [R1+0x3138], R12 ;  /* 0x0031380c01007387 */ /* 0x0009e20000100a00 */
[C---:B0-----:R-:W-:Y:S06]  /*35100*/  HMMA.16816.F32 R16, R28.reuse, R12, R40 ;  /* 0x0000000c1c10723c */ /* 0x041fec0000001828 */
[----:B----4-:R-:W-:Y:S01]  /*35110*/  HMMA.16816.F32 R12, R28, R10, R4 ;  /* 0x0000000a1c0c723c */ /* 0x010fe20000001804 */
[----:B------:R-:W-:-:S02]  /*35120*/  IMAD R26, R26, 0x100, R0 ;  /* 0x000001001a1a7824 */ /* 0x000fc400078e0200 */
[----:B------:R-:W-:-:S14]  /*35130*/  IMAD R27, R27, 0x100, R60 ;  /* 0x000001001b1b7824 */ /* 0x000fdc00078e023c */
[----:B------:R0:W-:Y:S04]  /*35140*/  STL.64 [R1+0x1a0], R16 ;  /* 0x0001a01001007387 */ /* 0x0001e80000100a00 */
[----:B------:R1:W-:Y:S04]  /*35150*/  STL.64 [R1+0x1a8], R18 ;  /* 0x0001a81201007387 */ /* 0x0003e80000100a00 */
[----:B------:R2:W-:Y:S04]  /*35160*/  STL.64 [R1+0x1c0], R12 ;  /* 0x0001c00c01007387 */ /* 0x0005e80000100a00 */
[----:B------:R3:W-:Y:S04]  /*35170*/  STL.64 [R1+0x1c8], R14 ;  /* 0x0001c80e01007387 */ /* 0x0007e80000100a00 */
        /* <DEDUP_REMOVED lines=8> */
[----:B0-----:R-:W4:Y:S04]  /*35200*/  LDL.LU R16, [R1+0x1e0] ;  /* 0x0001e00001107983 */ /* 0x001f280000300800 */
[----:B------:R-:W4:Y:S04]  /*35210*/  LDL.LU R17, [R1+0x1e4] ;  /* 0x0001e40001117983 */ /* 0x000f280000300800 */
[----:B-1----:R-:W4:Y:S04]  /*35220*/  LDL.LU R18, [R1+0x1e8] ;  /* 0x0001e80001127983 */ /* 0x002f280000300800 */
[----:B------:R-:W4:Y:S04]  /*35230*/  LDL.LU R19, [R1+0x1ec] ;  /* 0x0001ec0001137983 */ /* 0x000f280000300800 */
[----:B------:R-:W4:Y:S01]  /*35240*/  LDL.LU R0, [R1+0x30] ;  /* 0x0000300001007983 */ /* 0x000f220000300800 */
[----:B------:R-:W-:-:S03]  /*35250*/  F2FP.F16.E4M3.UNPACK_B R6, R2.H1 ;  /* 0x00000002ff06723e */ /* 0x000fc600030006ff */
[----:B------:R-:W4:Y:S01]  /*35260*/  LDL.LU R60, [R1+0x34] ;  /* 0x00003400013c7983 */ /* 0x000f220000300800 */
[----:B------:R-:W-:-:S03]  /*35270*/  F2FP.F16.E4M3.UNPACK_B R7, R3.H1 ;  /* 0x00000003ff07723e */ /* 0x000fc600030006ff */
        /* <DEDUP_REMOVED lines=10> */
[----:B--2---:R-:W2:Y:S04]  /*35320*/  LDL.LU R12, [R1+0xf40] ;  /* 0x000f4000010c7983 */ /* 0x004ea80000300800 */
[----:B------:R-:W2:Y:S04]  /*35330*/  LDL.LU R13, [R1+0xf44] ;  /* 0x000f4400010d7983 */ /* 0x000ea80000300800 */
[----:B---3--:R-:W2:Y:S04]  /*35340*/  LDL.LU R14, [R1+0xf48] ;  /* 0x000f4800010e7983 */ /* 0x008ea80000300800 */
[----:B------:R-:W2:Y:S04]  /*35350*/  LDL.LU R15, [R1+0xf4c] ;  /* 0x000f4c00010f7983 */ /* 0x000ea80000300800 */
[----:B------:R-:W3:Y:S04]  /*35360*/  LDL.LU R40, [R1+0x2a0] ;  /* 0x0002a00001287983 */ /* 0x000ee80000300800 */
[----:B------:R-:W3:Y:S04]  /*35370*/  LDL.LU R41, [R1+0x2a4] ;  /* 0x0002a40001297983 */ /* 0x000ee80000300800 */
[----:B------:R-:W3:Y:S04]  /*35380*/  LDL.LU R42, [R1+0x2a8] ;  /* 0x0002a800012a7983 */ /* 0x000ee80000300800 */
[----:B------:R-:W3:Y:S01]  /*35390*/  LDL.LU R43, [R1+0x2ac] ;  /* 0x0002ac00012b7983 */ /* 0x000ee20000300800 */
[----:B------:R-:W-:-:S02]  /*353a0*/  F2FP.F16.E4M3.UNPACK_B R8, R8.H1 ;  /* 0x00000008ff08723e */ /* 0x000fc400030006ff */
[----:B------:R-:W-:Y:S01]  /*353b0*/  F2FP.F16.E4M3.UNPACK_B R9, R9.H1 ;  /* 0x00000009ff09723e */ /* 0x000fe200030006ff */
        /* <DEDUP_REMOVED lines=8> */
[----:B------:R-:W2:Y:S01]  /*35440*/  LDL.LU R44, [R1+0xf00] ;  /* 0x000f0000012c7983 */ /* 0x000ea20000300800 */
[----:B------:R-:W-:-:S03]  /*35450*/  IMAD R24, R24, 0x100, R46 ;  /* 0x0000010018187824 */ /* 0x000fc600078e022e */
[----:B------:R-:W2:Y:S04]  /*35460*/  LDL.LU R45, [R1+0xf04] ;  /* 0x000f0400012d7983 */ /* 0x000ea80000300800 */
[----:B------:R-:W2:Y:S04]  /*35470*/  LDL.LU R46, [R1+0xf08] ;  /* 0x000f0800012e7983 */ /* 0x000ea80000300800 */
[----:B------:R-:W2:Y:S01]  /*35480*/  LDL.LU R47, [R1+0xf0c] ;  /* 0x000f0c00012f7983 */ /* 0x000ea20000300800 */
[----:B----4-:R-:W-:Y:S01]  /*35490*/  HMMA.16816.F32 R16, R28, R8, R16 ;  /* 0x000000081c10723c */ /* 0x010fe20000001810 */
[----:B------:R-:W-:-:S02]  /*354a0*/  F2FP.F16.E4M3.UNPACK_B R4, R0.H1 ;  /* 0x00000000ff04723e */ /* 0x000fc400030006ff */
[----:B------:R-:W-:-:S03]  /*354b0*/  F2FP.F16.E4M3.UNPACK_B R5, R60.H1 ;  /* 0x0000003cff05723e */ /* 0x000fc600030006ff */
[C---:B------:R-:W-:Y:S06]  /*354c0*/  HMMA.16816.F32 R20, R28.reuse, R6, R20 ;  /* 0x000000061c14723c */ /* 0x040fec0000001814 */
[----:B------:R-:W-:Y:S01]  /*354d0*/  HMMA.16816.F32 R32, R28, R4, R32 ;  /* 0x000000041c20723c */ /* 0x000fe20000001820 */
[----:B------:R-:W-:-:S10]  /*354e0*/  F2FP.F16.E4M3.UNPACK_B R2, R2.H1 ;  /* 0x00000002ff02723e */ /* 0x000fd400030006ff */
[----:B------:R-:W-:Y:S04]  /*354f0*/  STL.64 [R1+0x1e0], R16 ;  /* 0x0001e01001007387 */ /* 0x000fe80000100a00 */
[----:B------:R0:W-:Y:S01]  /*35500*/  STL.64 [R1+0x1e8], R18 ;  /* 0x0001e81201007387 */ /* 0x0001e20000100a00 */
[----:B------:R-:W-:-:S03]  /*35510*/  F2FP.F16.E4M3.UNPACK_B R3, R3.H1 ;  /* 0x00000003ff03723e */ /* 0x000fc600030006ff */
[----:B0-----:R-:W4:Y:S04]  /*35520*/  LDL.LU.64 R18, [R1+0x3190] ;  /* 0x0031900001127983 */ /* 0x001f280000300a00 */
[----:B------:R-:W4:Y:S04]  /*35530*/  LDL.LU.64 R16, [R1+0x3188] ;  /* 0x0031880001107983 */ /* 0x000f280000300a00 */
[----:B------:R-:W-:Y:S04]  /*35540*/  STL [R1+0x3100], R9 ;  /* 0x0031000901007387 */ /* 0x000fe80000100800 */
[----:B------:R-:W-:Y:S04]  /*35550*/  STL.64 [R1+0x200], R20 ;  /* 0x0002001401007387 */ /* 0x000fe80000100a00 */
[----:B------:R0:W-:Y:S01]  /*35560*/  STL.64 [R1+0x208], R22 ;  /* 0x0002081601007387 */ /* 0x0001e20000100a00 */
[----:B---3--:R-:W-:Y:S03]  /*35570*/  HMMA.16816.F32 R28, R28, R2, R40 ;  /* 0x000000021c1c723c */ /* 0x008fe60000001828 */
[----:B0-----:R-:W3:Y:S04]  /*35580*/  LDL.LU.64 R22, [R1+0x3180] ;  /* 0x0031800001167983 */ /* 0x001ee80000300a00 */
[----:B------:R-:W4:Y:S04]  /*35590*/  LDL.LU.64 R20, [R1+0x3178] ;  /* 0x0031780001147983 */ /* 0x000f280000300a00 */
[----:B------:R-:W-:Y:S04]  /*355a0*/  STL.64 [R1+0x2b0], R32 ;  /* 0x0002b02001007387 */ /* 0x000fe80000100a00 */
[----:B------:R0:W-:Y:S04]  /*355b0*/  STL.64 [R1+0x2b8], R34 ;  /* 0x0002b82201007387 */ /* 0x0001e80000100a00 */
[----:B0-----:R-:W3:Y:S04]  /*355c0*/  LDL.LU.64 R34, [R1+0x3170] ;  /* 0x0031700001227983 */ /* 0x001ee80000300a00 */
[----:B------:R-:W4:Y:S04]  /*355d0*/  LDL.LU.64 R32, [R1+0x3168] ;  /* 0x0031680001207983 */ /* 0x000f280000300a00 */
[----:B------:R-:W-:Y:S04]  /*355e0*/  STL.64 [R1+0x30f8], R6 ;  /* 0x0030f80601007387 */ /* 0x000fe80000100a00 */
[----:B------:R0:W-:Y:S04]  /*355f0*/  STL.64 [R1+0x30f0], R4 ;  /* 0x0030f00401007387 */ /* 0x0001e80000100a00 */
[----:B0-----:R-:W4:Y:S04]  /*35600*/  LDL.LU R4, [R1+0xf50] ;  /* 0x000f500001047983 */ /* 0x001f280000300800 */
[----:B------:R-:W4:Y:S04]  /*35610*/  LDL.LU R5, [R1+0xf54] ;  /* 0x000f540001057983 */ /* 0x000f280000300800 */
[----:B------:R-:W4:Y:S04]  /*35620*/  LDL.LU R6, [R1+0xf58] ;  /* 0x000f580001067983 */ /* 0x000f280000300800 */
[----:B------:R-:W4:Y:S04]  /*35630*/  LDL.LU R7, [R1+0xf5c] ;  /* 0x000f5c0001077983 */ /* 0x000f280000300800 */
[----:B------:R-:W2:Y:S01]  /*35640*/  LDL.LU.64 R42, [R1+0x3160] ;  /* 0x00316000012a7983 */ /* 0x000ea20000300a00 */
[----:B------:R-:W-:Y:S01]  /*35650*/  IMAD R25, R25, 0x100, R61 ;  /* 0x0000010019197824 */ /* 0x000fe200078e023d */
[----:B------:R-:W-:-:S02]  /*35660*/  F2FP.F16.E4M3.UNPACK_B R24, R24 ;  /* 0x00000018ff18723e */ /* 0x000fc400020006ff */
[----:B------:R-:W-:Y:S02]  /*35670*/  F2FP.F16.E4M3.UNPACK_B R26, R26 ;  /* 0x0000001aff1a723e */ /* 0x000fe400020006ff */
[----:B------:R-:W-:Y:S01]  /*35680*/  F2FP.F16.E4M3.UNPACK_B R27, R27 ;  /* 0x0000001bff1b723e */ /* 0x000fe200020006ff */
[----:B------:R-:W3:Y:S01]  /*35690*/  LDL.LU.64 R40, [R1+0x3158] ;  /* 0x0031580001287983 */ /* 0x000ee20000300a00 */
[----:B------:R-:W-:-:S03]  /*356a0*/  F2FP.F16.E4M3.UNPACK_B R25, R25 ;  /* 0x00000019ff19723e */ /* 0x000fc600020006ff */
[----:B------:R0:W-:Y:S04]  /*356b0*/  STL.64 [R1+0x2a0], R28 ;  /* 0x0002a01c01007387 */ /* 0x0001e80000100a00 */
[----:B------:R1:W-:Y:S04]  /*356c0*/  STL.64 [R1+0x2a8], R30 ;  /* 0x0002a81e01007387 */ /* 0x0003e80000100a00 */
[----:B0-----:R-:W4:Y:S04]  /*356d0*/  LDL.LU R28, [R1+0xf60] ;  /* 0x000f6000011c7983 */ /* 0x001f280000300800 */
[----:B------:R-:W4:Y:S04]  /*356e0*/  LDL.LU R29, [R1+0xf64] ;  /* 0x000f6400011d7983 */ /* 0x000f280000300800 */
[----:B-1----:R-:W4:Y:S04]  /*356f0*/  LDL.LU R30, [R1+0xf68] ;  /* 0x000f6800011e7983 */ /* 0x002f280000300800 */
[----:B------:R-:W4:Y:S01]  /*35700*/  LDL.LU R31, [R1+0xf6c] ;  /* 0x000f6c00011f7983 */ /* 0x000f220000300800 */
[----:B--2---:R-:W-:-:S15]  /*35710*/  HMMA.16816.F32 R36, R24, R42, R36 ;  /* 0x0000002a1824723c */ /* 0x004fde0000001824 */
[----:B------:R-:W-:-:S08]  /*35720*/  NOP ;  /* 0x0000000000007918 */ /* 0x000fd00000000000 */
[----:B------:R-:W-:Y:S04]  /*35730*/  STL.64 [R1+0xf70], R36 ;  /* 0x000f702401007387 */ /* 0x000fe80000100a00 */
[----:B------:R0:W-:Y:S04]  /*35740*/  STL.64 [R1+0xf78], R38 ;  /* 0x000f782601007387 */ /* 0x0001e80000100a00 */
[----:B0-----:R-:W4:Y:S04]  /*35750*/  LDL.LU.64 R38, [R1+0x3150] ;  /* 0x0031500001267983 */ /* 0x001f280000300a00 */
[----:B------:R-:W2:Y:S04]  /*35760*/  LDL.LU.64 R36, [R1+0x3148] ;  /* 0x0031480001247983 */ /* 0x000ea80000300a00 */
[----:B------:R-:W-:Y:S04]  /*35770*/  STL.64 [R1+0x30e8], R42 ;  /* 0x0030e82a01007387 */ /* 0x000fe80000100a00 */
[----:B---3--:R-:W-:Y:S01]  /*35780*/  STL.64 [R1+0x30e0], R40 ;  /* 0x0030e02801007387 */ /* 0x008fe20000100a00 */
[C---:B------:R-:W-:Y:S06]  /*35790*/  HMMA.16816.F32 R12, R24.reuse, R34, R12 ;  /* 0x00000022180c723c */ /* 0x040fec000000180c */
[C---:B----4-:R-:W-:Y:S06]  /*357a0*/  HMMA.16816.F32 R28, R24.reuse, R38, R28 ;  /* 0x00000026181c723c */ /* 0x050fec000000181c */
[----:B--2---:R-:W-:Y:S01]  /*357b0*/  HMMA.16816.F32 R4, R24, R36, R4 ;  /* 0x000000241804723c */ /* 0x004fe20000001804 */
[----:B------:R-:W-:-:S15]  /*357c0*/  STL.64 [R1+0x3110], R38 ;  /* 0x0031102601007387 */ /* 0x000fde0000100a00 */
[----:B------:R-:W-:-:S01]  /*357d0*/  NOP ;  /* 0x0000000000007918 */ /* 0x000fc20000000000 */
        /* <DEDUP_REMOVED lines=8> */
[----:B------:R0:W-:Y:S04]  /*35860*/  STL.64 [R1+0xf48], R14 ;  /* 0x000f480e01007387 */ /* 0x0001e80000100a00 */
[----:B------:R-:W-:Y:S01]  /*35870*/  STL.64 [R1+0x3118], R32 ;  /* 0x0031182001007387 */ /* 0x000fe20000100a00 */
[C---:B0-----:R-:W-:Y:S08]  /*35880*/  HMMA.16816.F32 R12, R24.reuse, R22, R52 ;  /* 0x00000016180c723c */ /* 0x041ff00000001834 */
[----:B------:R-:W-:Y:S04]  /*35890*/  STL.64 [R1+0xf30], R4 ;  /* 0x000f300401007387 */ /* 0x000fe80000100a00 */
[----:B------:R0:W-:Y:S02]  /*358a0*/  STL.64 [R1+0xf38], R6 ;  /* 0x000f380601007387 */ /* 0x0001e40000100a00 */
[C---:B0-----:R-:W-:Y:S02]  /*358b0*/  HMMA.16816.F32 R4, R24.reuse, R20, R48 ;  /* 0x000000141804723c */ /* 0x041fe40000001830 */
[----:B------:R-:W-:Y:S07]  /*358c0*/  STL.64 [R1+0x3130], R22 ;  /* 0x0031301601007387 */ /* 0x000fee0000100a00 */
[----:B------:R-:W-:Y:S04]  /*358d0*/  STL.64 [R1+0xf20], R12 ;  /* 0x000f200c01007387 */ /* 0x000fe80000100a00 */
[----:B------:R-:W-:Y:S04]  /*358e0*/  STL.64 [R1+0xf28], R14 ;  /* 0x000f280e01007387 */ /* 0x000fe80000100a00 */
[----:B------:R-:W-:Y:S06]  /*358f0*/  STL.64 [R1+0x3128], R20 ;  /* 0x0031281401007387 */ /* 0x000fec0000100a00 */
[----:B------:R-:W-:Y:S04]  /*35900*/  STL.64 [R1+0xf10], R4 ;  /* 0x000f100401007387 */ /* 0x000fe80000100a00 */
[----:B------:R0:W-:Y:S04]  /*35910*/  STL.64 [R1+0xf18], R6 ;  /* 0x000f180601007387 */ /* 0x0001e80000100a00 */
[----:B------:R-:W2:Y:S01]  /*35920*/  LDL.LU R48, [R1+0xe50] ;  /* 0x000e500001307983 */ /* 0x000ea20000300800 */
[----:B0-----:R-:W-:-:S15]  /*35930*/  HMMA.16816.F32 R4, R24, R18, R44 ;  /* 0x000000121804723c */ /* 0x001fde000000182c */
[----:B------:R-:W-:-:S08]  /*35940*/  NOP ;  /* 0x0000000000007918 */ /* 0x000fd00000000000 */
[----:B------:R0:W-:Y:S04]  /*35950*/  STL.64 [R1+0xf00], R4 ;  /* 0x000f000401007387 */ /* 0x0001e80000100a00 */
[----:B------:R1:W-:Y:S04]  /*35960*/  STL.64 [R1+0xf08], R6 ;  /* 0x000f080601007387 */ /* 0x0003e80000100a00 */
[----:B------:R-:W2:Y:S04]  /*35970*/  LDL.LU R49, [R1+0xe54] ;  /* 0x000e540001317983 */ /* 0x000ea80000300800 */
[----:B------:R-:W2:Y:S04]  /*35980*/  LDL.LU R50, [R1+0xe58] ;  /* 0x000e580001327983 */ /* 0x000ea80000300800 */
[----:B------:R-:W2:Y:S04]  /*35990*/  LDL.LU R51, [R1+0xe5c] ;  /* 0x000e5c0001337983 */ /* 0x000ea80000300800 */
        /* <DEDUP_REMOVED lines=8> */
[----:B------:R-:W2:Y:S04]  /*35a20*/  LDL.LU R12, [R1+0xef0] ;  /* 0x000ef000010c7983 */ /* 0x000ea80000300800 */
        /* <DEDUP_REMOVED lines=35> */
[----:B--2---:R-:W-:-:S15]  /*35c60*/  HMMA.16816.F32 R12, R24, R16, R12 ;  /* 0x00000010180c723c */ /* 0x004fde000000180c */
[----:B------:R-:W-:-:S08]  /*35c70*/  NOP ;  /* 0x0000000000007918 */ /* 0x000fd00000000000 */
[----:B------:R-:W-:Y:S04]  /*35c80*/  STL.64 [R1+0xef0], R12 ;  /* 0x000ef00c01007387 */ /* 0x000fe80000100a00 */
[----:B------:R0:W-:Y:S04]  /*35c90*/  STL.64 [R1+0xef8], R14 ;  /* 0x000ef80e01007387 */ /* 0x0001e80000100a00 */
[----:B0-----:R-:W2:Y:S04]  /*35ca0*/  LDL.LU.64 R14, [R1+0x3140] ;  /* 0x00314000010e7983 */ /* 0x001ea80000300a00 */
[----:B------:R-:W2:Y:S01]  /*35cb0*/  LDL.LU.64 R12, [R1+0x3138] ;  /* 0x00313800010c7983 */ /* 0x000ea20000300a00 */
[C---:B---3--:R-:W-:Y:S03]  /*35cc0*/  HMMA.16816.F32 R36, R24.reuse, R10, R36 ;  /* 0x0000000a1824723c */ /* 0x048fe60000001824 */
[----:B------:R-:W-:Y:S04]  /*35cd0*/  STL.64 [R1+0x30c8], R18 ;  /* 0x0030c81201007387 */ /* 0x000fe80000100a00 */
[----:B------:R0:W-:Y:S04]  /*35ce0*/  STL.64 [R1+0x30c0], R16 ;  /* 0x0030c01001007387 */ /* 0x0001e80000100a00 */
[----:B0-----:R-:W3:Y:S04]  /*35cf0*/  LDL.LU R16, [R1+0xe80] ;  /* 0x000e800001107983 */ /* 0x001ee80000300800 */
[----:B------:R-:W3:Y:S04]  /*35d00*/  LDL.LU R17, [R1+0xe84] ;  /* 0x000e840001117983 */ /* 0x000ee80000300800 */
[----:B------:R-:W3:Y:S04]  /*35d10*/  LDL.LU R18, [R1+0xe88] ;  /* 0x000e880001127983 */ /* 0x000ee80000300800 */
[----:B------:R-:W3:Y:S01]  /*35d20*/  LDL.LU R19, [R1+0xe8c] ;  /* 0x000e8c0001137983 */ /* 0x000ee20000300800 */
[----:B----4-:R-:W-:Y:S01]  /*35d30*/  IMAD R28, R28, 0x100, R9 ;  /* 0x000001001c1c7824 */ /* 0x010fe200078e0209 */
[C---:B--2---:R-:W-:Y:S06]  /*35d40*/  HMMA.16816.F32 R20, R24.reuse, R14, R20 ;  /* 0x0000000e1814723c */ /* 0x044fec0000001814 */
[----:B------:R-:W-:-:S15]  /*35d50*/  HMMA.16816.F32 R32, R24, R12, R32 ;  /* 0x0000000c1820723c */ /* 0x000fde0000001820 */
[----:B------:R-:W-:-:S02]  /*35d60*/  NOP ;  /* 0x0000000000007918 */ /* 0x000fc40000000000 */
[----:B------:R-:W-:Y:S04]  /*35d70*/  STL.64 [R1+0xee0], R20 ;  /* 0x000ee01401007387 */ /* 0x000fe80000100a00 */
[----:B------:R0:W-:Y:S04]  /*35d80*/  STL.64 [R1+0xee8], R22 ;  /* 0x000ee81601007387 */ /* 0x0001e80000100a00 */
[----:B0-----:R-:W2:Y:S04]  /*35d90*/  LDL.LU.64 R22, [R1+0x3130] ;  /* 0x0031300001167983 */ /* 0x001ea80000300a00 */
[----:B------:R-:W4:Y:S04]  /*35da0*/  LDL.LU.64 R20, [R1+0x3128] ;  /* 0x0031280001147983 */ /* 0x000f280000300a00 */
[----:B------:R-:W-:Y:S04]  /*35db0*/  STL.64 [R1+0xed0], R32 ;  /* 0x000ed02001007387 */ /* 0x000fe80000100a00 */
[----:B------:R0:W-:Y:S04]  /*35dc0*/  STL.64 [R1+0xed8], R34 ;  /* 0x000ed82201007387 */ /* 0x0001e80000100a00 */
[----:B0-----:R-:W2:Y:S04]  /*35dd0*/  LDL.LU.64 R34, [R1+0x3120] ;  /* 0x0031200001227983 */ /* 0x001ea80000300a00 */
[----:B------:R-:W4:Y:S04]  /*35de0*/  LDL.LU.64 R32, [R1+0x3118] ;  /* 0x0031180001207983 */ /* 0x000f280000300a00 */
[----:B------:R-:W-:Y:S04]  /*35df0*/  STL.64 [R1+0x30a8], R14 ;  /* 0x0030a80e01007387 */ /* 0x000fe80000100a00 */
[----:B------:R0:W-:Y:S04]  /*35e00*/  STL.64 [R1+0x30a0], R12 ;  /* 0x0030a00c01007387 */ /* 0x0001e80000100a00 */
[----:B0-----:R-:W3:Y:S04]  /*35e10*/  LDL.LU R12, [R1+0x290] ;  /* 0x00029000010c7983 */ /* 0x001ee80000300800 */
[----:B------:R-:W3:Y:S04]  /*35e20*/  LDL.LU R13, [R1+0x294] ;  /* 0x00029400010d7983 */ /* 0x000ee80000300800 */
[----:B------:R-:W3:Y:S04]  /*35e30*/  LDL.LU R14, [R1+0x298] ;  /* 0x00029800010e7983 */ /* 0x000ee80000300800 */
[----:B------:R-:W3:Y:S04]  /*35e40*/  LDL.LU R15, [R1+0x29c] ;  /* 0x00029c00010f7983 */ /* 0x000ee80000300800 */
[----:B------:R-:W-:Y:S04]  /*35e50*/  STL.64 [R1+0xec0], R36 ;  /* 0x000ec02401007387 */ /* 0x000fe80000100a00 */
[----:B------:R0:W-:Y:S04]  /*35e60*/  STL.64 [R1+0xec8], R38 ;  /* 0x000ec82601007387 */ /* 0x0001e80000100a00 */
[----:B0-----:R-:W2:Y:S04]  /*35e70*/  LDL.LU.64 R38, [R1+0x3110] ;  /* 0x0031100001267983 */ /* 0x001ea80000300a00 */
[----:B------:R-:W4:Y:S04]  /*35e80*/  LDL.LU.64 R36, [R1+0x3108] ;  /* 0x0031080001247983 */ /* 0x000f280000300a00 */
[----:B------:R-:W3:Y:S02]  /*35e90*/  LDL.LU R9, [R1+0x3100] ;  /* 0x0031000001097983 */ /* 0x000ee40000300800 */
        /* <DEDUP_REMOVED lines=8> */
[----:B0-----:R-:W2:Y:S04]  /*35f20*/  LDL.LU R8, [R1+0xe90] ;  /* 0x000e900001087983 */ /* 0x001ea80000300800 */
[----:B------:R-:W2:Y:S04]  /*35f30*/  LDL.LU R9, [R1+0xe94] ;  /* 0x000e940001097983 */ /* 0x000ea80000300800 */
[----:B------:R-:W2:Y:S04]  /*35f40*/  LDL.LU R10, [R1+0xe98] ;  /* 0x000e9800010a7983 */ /* 0x000ea80000300800 */
[----:B------:R-:W2:Y:S01]  /*35f50*/  LDL.LU R11, [R1+0xe9c] ;  /* 0x000e9c00010b7983 */ /* 0x000ea20000300800 */
[----:B---3--:R-:W-:-:S15]  /*35f60*/  HMMA.16816.F32 R40, R24, R6, R40 ;  /* 0x000000061828723c */ /* 0x008fde0000001828 */
[----:B------:R-:W-:-:S08]  /*35f70*/  NOP ;  /* 0x0000000000007918 */ /* 0x000fd00000000000 */
[----:B------:R-:W-:Y:S04]  /*35f80*/  STL.64 [R1+0xea0], R40 ;  /* 0x000ea02801007387 */ /* 0x000fe80000100a00 */
[----:B------:R0:W-:Y:S04]  /*35f90*/  STL.64 [R1+0xea8], R42 ;  /* 0x000ea82a01007387 */ /* 0x0001e80000100a00 */
[----:B0-----:R-:W3:Y:S04]  /*35fa0*/  LDL.LU.64 R42, [R1+0x30e8] ;  /* 0x0030e800012a7983 */ /* 0x001ee80000300a00 */
[----:B------:R-:W3:Y:S01]  /*35fb0*/  LDL.LU.64 R40, [R1+0x30e0] ;  /* 0x0030e00001287983 */ /* 0x000ee20000300a00 */
[----:B--2---:R-:W-:Y:S03]  /*35fc0*/  HMMA.16816.F32 R8, R24, R4, R8 ;  /* 0x000000041808723c */ /* 0x004fe60000001808 */
[----:B------:R-:W-:Y:S04]  /*35fd0*/  STL.64 [R1+0x30d8], R6 ;  /* 0x0030d80601007387 */ /* 0x000fe80000100a00 */
[----:B------:R0:W-:Y:S01]  /*35fe0*/  STL.64 [R1+0x30d0], R4 ;  /* 0x0030d00401007387 */ /* 0x0001e20000100a00 */
[----:B------:R-:W-:-:S02]  /*35ff0*/  IMAD R29, R30, 0x100, R29 ;  /* 0x000001001e1d7824 */ /* 0x000fc400078e021d */
[----:B------:R-:W-:Y:S02]  /*36000*/  IMAD R30, R61, 0x100, R31 ;  /* 0x000001003d1e7824 */ /* 0x000fe400078e021f */
[----:B------:R-:W-:Y:S01]  /*36010*/  IMAD R31, R60, 0x100, R0 ;  /* 0x000001003c1f7824 */ /* 0x000fe200078e0200 */
[----:B0-----:R-:W-:Y:S01]  /*36020*/  HMMA.16816.F32 R4, R24, R2, R12 ;  /* 0x000000021804723c */ /* 0x001fe2000000180c */
[----:B------:R-:W-:Y:S02]  /*36030*/  F2FP.F16.E4M3.UNPACK_B R28, R28 ;  /* 0x0000001cff1c723e */ /* 0x000fe400020006ff */
[----:B------:R-:W-:Y:S02]  /*36040*/  F2FP.F16.E4M3.UNPACK_B R29, R29 ;  /* 0x0000001dff1d723e */ /* 0x000fe400020006ff */
[----:B------:R-:W-:Y:S02]  /*36050*/  F2FP.F16.E4M3.UNPACK_B R30, R30 ;  /* 0x0000001eff1e723e */ /* 0x000fe400020006ff */
[----:B------:R-:W-:-:S03]  /*36060*/  F2FP.F16.E4M3.UNPACK_B R31, R31 ;  /* 0x0000001fff1f723e */ /* 0x000fc600020006ff */
[----:B------:R-:W-:Y:S04]  /*36070*/  STL.64 [R1+0xe90], R8 ;  /* 0x000e900801007387 */ /* 0x000fe80000100a00 */
[----:B------:R0:W-:Y:S02]  /*36080*/  STL.64 [R1+0xe98], R10 ;  /* 0x000e980a01007387 */ /* 0x0001e40000100a00 */
[C---:B0-----:R-:W-:Y:S07]  /*36090*/  HMMA.16816.F32 R8, R28.reuse, R38, R56 ;  /* 0x000000261c08723c */ /* 0x041fee0000001838 */
[----:B------:R-:W-:Y:S04]  /*360a0*/  STL.64 [R1+0x290], R4 ;  /* 0x0002900401007387 */ /* 0x000fe80000100a00 */
[----:B------:R4:W-:Y:S02]  /*360b0*/  STL.64 [R1+0x298], R6 ;  /* 0x0002980601007387 */ /* 0x0009e40000100a00 */
[C---:B----4-:R-:W-:Y:S06]  /*360c0*/  HMMA.16816.F32 R4, R28.reuse, R36, R52 ;  /* 0x000000241c04723c */ /* 0x050fec0000001834 */
[----:B---3--:R-:W-:-:S15]  /*360d0*/  HMMA.16816.F32 R12, R28, R42, R16 ;  /* 0x0000002a1c0c723c */ /* 0x008fde0000001810 */
[----:B------:R-:W-:-:S08]  /*360e0*/  NOP ;  /* 0x0000000000007918 */ /* 0x000fd00000000000 */
[----:B------:R-:W-:Y:S04]  /*360f0*/  STL.64 [R1+0xe80], R12 ;  /* 0x000e800c01007387 */ /* 0x000fe80000100a00 */
[----:B------:R-:W-:Y:S04]  /*36100*/  STL.64 [R1+0xe88], R14 ;  /* 0x000e880e01007387 */ /* 0x000fe80000100a00 */
[----:B------:R-:W-:Y:S04]  /*36110*/  STL.64 [R1+0x3098], R38 ;  /* 0x0030982601007387 */ /* 0x000fe80000100a00 */
[----:B------:R-:W-:Y:S04]  /*36120*/  STL.64 [R1+0xe70], R8 ;  /* 0x000e700801007387 */ /* 0x000fe80000100a00 */
[----:B------:R0:W-:Y:S04]  /*36130*/  STL.64 [R1+0xe78], R10 ;  /* 0x000e780a01007387 */ /* 0x0001e80000100a00 */
[----:B------:R-:W-:Y:S04]  /*36140*/  STL.64 [R1+0x3090], R36 ;  /* 0x0030902401007387 */ /* 0x000fe80000100a00 */
[----:B------:R-:W-:Y:S04]  /*36150*/  STL.64 [R1+0xe60], R4 ;  /* 0x000e600401007387 */ /* 0x000fe80000100a00 */
[----:B------:R1:W-:Y:S01]  /*36160*/  STL.64 [R1+0xe68], R6 ;  /* 0x000e680601007387 */ /* 0x0003e20000100a00 */
[C---:B0-----:R-:W-:Y:S06]  /*36170*/  HMMA.16816.F32 R8, R28.reuse, R34, R48 ;  /* 0x000000221c08723c */ /* 0x041fec0000001830 */
[----:B-1----:R-:W-:Y:S01]  /*36180*/  HMMA.16816.F32 R4, R28, R32, R44 ;  /* 0x000000201c04723c */ /* 0x002fe2000000182c */
[----:B------:R-:W2:-:S15]  /*36190*/  LDL.LU R36, [R1+0xdc0] ;  /* 0x000dc00001247983 */ /* 0x000e9e0000300800 */
[----:B------:R-:W-:-:S01]  /*361a0*/  NOP ;  /* 0x0000000000007918 */ /* 0x000fc20000000000 */
[----:B------:R-:W-:Y:S04]  /*361b0*/  STL.64 [R1+0xe50], R8 ;  /* 0x000e500801007387 */ /* 0x000fe80000100a00 */
[----:B------:R-:W-:Y:S04]  /*361c0*/  STL.64 [R1+0xe58], R10 ;  /* 0x000e580a01007387 */ /* 0x000fe80000100a00 */
        /* <DEDUP_REMOVED lines=13> */
[----:B0-----:R-:W2:Y:S04]  /*362a0*/  LDL.LU R4, [R1+0xe30] ;  /* 0x000e300001047983 */ /* 0x001ea80000300800 */
[----:B------:R-:W2:Y:S04]  /*362b0*/  LDL.LU R5, [R1+0xe34] ;  /* 0x000e340001057983 */ /* 0x000ea80000300800 */
[----:B-1----:R-:W2:Y:S04]  /*362c0*/  LDL.LU R6, [R1+0xe38] ;  /* 0x000e380001067983 */ /* 0x002ea80000300800 */
[----:B------:R-:W2:Y:S04]  /*362d0*/  LDL.LU R7, [R1+0xe3c] ;  /* 0x000e3c0001077983 */ /* 0x000ea80000300800 */
        /* <DEDUP_REMOVED lines=24> */
[----:B------:R-:W-:Y:S04]  /*36460*/  STL.64 [R1+0x3078], R34 ;  /* 0x0030782201007387 */ /* 0x000fe80000100a00 */
[----:B------:R0:W-:Y:S04]  /*36470*/  STL.64 [R1+0x3070], R32 ;  /* 0x0030702001007387 */ /* 0x0001e80000100a00 */
[----:B0-----:R-:W3:Y:S04]  /*36480*/  LDL.LU R32, [R1+0xdd0] ;  /* 0x000dd00001207983 */ /* 0x001ee80000300800 */
[----:B------:R-:W3:Y:S04]  /*36490*/  LDL.LU R33, [R1+0xdd4] ;  /* 0x000dd40001217983 */ /* 0x000ee80000300800 */
[----:B------:R-:W3:Y:S04]  /*364a0*/  LDL.LU R34, [R1+0xdd8] ;  /* 0x000dd80001227983 */ /* 0x000ee80000300800 */
[----:B------:R-:W3:Y:S01]  /*364b0*/  LDL.LU R35, [R1+0xddc] ;  /* 0x000ddc0001237983 */ /* 0x000ee20000300800 */
[C---:B----4-:R-:W-:Y:S06]  /*364c0*/  HMMA.16816.F32 R16, R28.reuse, R20, R16 ;  /* 0x000000141c10723c */ /* 0x050fec0000001810 */
[----:B--2---:R-:W-:-:S15]  /*364d0*/  HMMA.16816.F32 R4, R28, R22, R4 ;  /* 0x000000161c04723c */ /* 0x004fde0000001804 */
[----:B------:R-:W-:-:S08]  /*364e0*/  NOP ;  /* 0x0000000000007918 */ /* 0x000fd00000000000 */
        /* <DEDUP_REMOVED lines=10> */
[----:B0-----:R-:W4:Y:S04]  /*36590*/  LDL.LU R20, [R1+0xde0] ;  /* 0x000de00001147983 */ /* 0x001f280000300800 */
[----:B------:R-:W4:Y:S04]  /*365a0*/  LDL.LU R21, [R1+0xde4] ;  /* 0x000de40001157983 */ /* 0x000f280000300800 */
[----:B------:R-:W4:Y:S04]  /*365b0*/  LDL.LU R22, [R1+0xde8] ;  /* 0x000de80001167983 */ /* 0x000f280000300800 */
[----:B------:R-:W4:Y:S01]  /*365c0*/  LDL.LU R23, [R1+0xdec] ;  /* 0x000dec0001177983 */ /* 0x000f220000300800 */
        /* <DEDUP_REMOVED lines=13> */
[----:B0-----:R-:W4:Y:S04]  /*366a0*/  LDL.LU R16, [R1+0xdf0] ;  /* 0x000df00001107983 */ /* 0x001f280000300800 */
[----:B------:R-:W4:Y:S04]  /*366b0*/  LDL.LU R17, [R1+0xdf4] ;  /* 0x000df40001117983 */ /* 0x000f280000300800 */
[----:B------:R-:W4:Y:S04]  /*366c0*/  LDL.LU R18, [R1+0xdf8] ;  /* 0x000df80001127983 */ /* 0x000f280000300800 */
[----:B------:R-:W4:Y:S01]  /*366d0*/  LDL.LU R19, [R1+0xdfc] ;  /* 0x000dfc0001137983 */ /* 0x000f220000300800 */
[----:B------:R-:W-:-:S02]  /*366e0*/  IMAD R26, R61, 0x100, R56 ;  /* 0x000001003d1a7824 */ /* 0x000fc400078e0238 */
[----:B------:R-:W-:Y:S02]  /*366f0*/  IMAD R25, R57, 0x100, R58 ;  /* 0x0000010039197824 */ /* 0x000fe400078e023a */
[----:B------:R-:W-:Y:S01]  /*36700*/  IMAD R24, R59, 0x100, R27 ;  /* 0x000001003b187824 */ /* 0x000fe200078e021b */
[----:B----4-:R-:W-:-:S15]  /*36710*/  HMMA.16816.F32 R16, R28, R14, R16 ;  /* 0x0000000e1c10723c */ /* 0x010fde0000001810 */
[----:B------:R-:W-:-:S08]  /*36720*/  NOP ;  /* 0x0000000000007918 */ /* 0x000fd00000000000 */
[----:B------:R-:W-:Y:S04]  /*36730*/  STL.64 [R1+0xdf0], R16 ;  /* 0x000df01001007387 */ /* 0x000fe80000100a00 */
[----:B------:R0:W-:Y:S04]  /*36740*/  STL.64 [R1+0xdf8], R18 ;  /* 0x000df81201007387 */ /* 0x0001e80000100a00 */
[----:B------:R-:W-:Y:S04]  /*36750*/  STL.64 [R1+0x3048], R14 ;  /* 0x0030480e01007387 */ /* 0x000fe80000100a00 */
[----:B--2---:R1:W-:Y:S01]  /*36760*/  STL.64 [R1+0x3040], R12 ;  /* 0x0030400c01007387 */ /* 0x0043e20000100a00 */
[C---:B0-----:R-:W-:Y:S06]  /*36770*/  HMMA.16816.F32 R16, R28.reuse, R12, R20 ;  /* 0x0000000c1c10723c */ /* 0x041fec0000001814 */
[----:B-1----:R-:W-:-:S15]  /*36780*/  HMMA.16816.F32 R12, R28, R10, R32 ;  /* 0x0000000a1c0c723c */ /* 0x002fde0000001820 */
[----:B------:R-:W-:-:S02]  /*36790*/  NOP ;  /* 0x0000000000007918 */ /* 0x000fc40000000000 */
[----:B------:R-:W-:Y:S04]  /*367a0*/  STL.64 [R1+0xde0], R16 ;  /* 0x000de01001007387 */ /* 0x000fe80000100a00 */
[----:B------:R-:W-:Y:S04]  /*367b0*/  STL.64 [R1+0xde8], R18 ;  /* 0x000de81201007387 */ /* 0x000fe80000100a00 */
        /* <DEDUP_REMOVED lines=9> */
[----:B------:R-:W-:-:S15]  /*36850*/  HMMA.16816.F32 R8, R28, R4, R48 ;  /* 0x000000041c08723c */ /* 0x000fde0000001830 */
[----:B------:R-:W-:-:S02]  /*36860*/  NOP ;  /* 0x0000000000007918 */ /* 0x000fc40000000000 */
[----:B------:R-:W-:Y:S04]  /*36870*/  STL.64 [R1+0xdb0], R12 ;  /* 0x000db00c01007387 */ /* 0x000fe80000100a00 */
[----:B------:R-:W-:Y:S04]  /*36880*/  STL.64 [R1+0xdb8], R14 ;  /* 0x000db80e01007387 */ /* 0x000fe80000100a00 */
[----:B------:R-:W-:Y:S04]  /*36890*/  STL.64 [R1+0x3088], R6 ;  /* 0x0030880601007387 */ /* 0x000fe80000100a00 */
[----:B------:R0:W-:Y:S02]  /*368a0*/  STL.64 [R1+0x3080], R4 ;  /* 0x0030800401007387 */ /* 0x0001e40000100a00 */
[----:B0-----:R-:W-:Y:S02]  /*368b0*/  HMMA.16816.F32 R4, R28, R2, R44 ;  /* 0x000000021c04723c */ /* 0x001fe4000000182c */
[----:B------:R-:W-:Y:S04]  /*368c0*/  STL.64 [R1+0xda0], R8 ;  /* 0x000da00801007387 */ /* 0x000fe80000100a00 */
[----:B------:R-:W-:Y:S04]  /*368d0*/  STL.64 [R1+0xda8], R10 ;  /* 0x000da80a01007387 */ /* 0x000fe80000100a00 */
[----:B------:R-:W2:-:S13]  /*368e0*/  LDL.LU R56, [R1+0xce0] ;  /* 0x000ce00001387983 */ /* 0x000e9a0000300800 */
        /* <DEDUP_REMOVED lines=12> */
[----:B------:R-:W4:Y:S01]  /*369b0*/  LDL.LU R39, [R1+0xd9c] ;  /* 0x000d9c0001277983 */ /* 0x000f220000300800 */
[----:B------:R-:W-:-:S03]  /*369c0*/  IMAD R27, R60, 0x100, R0 ;  /* 0x000001003c1b7824 */ /* 0x000fc600078e0200 */
[----:B------:R-:W2:Y:S04]  /*369d0*/  LDL.LU R16, [R1+0xd30] ;  /* 0x000d300001107983 */ /* 0x000ea80000300800 */
[----:B------:R-:W2:Y:S01]  /*369e0*/  LDL.LU R17, [R1+0xd34] ;  /* 0x000d340001117983 */ /* 0x000ea20000300800 */
[----:B------:R-:W-:Y:S02]  /*369f0*/  F2FP.F16.E4M3.UNPACK_B R24, R24 ;  /* 0x00000018ff18723e */ /* 0x000fe400020006ff */
[----:B------:R-:W-:Y:S02]  /*36a00*/  F2FP.F16.E4M3.UNPACK_B R25, R25 ;  /* 0x00000019ff19723e */ /* 0x000fe400020006ff */
[----:B------:R-:W-:Y:S02]  /*36a10*/  F2FP.F16.E4M3.UNPACK_B R26, R26 ;  /* 0x0000001aff1a723e */ /* 0x000fe400020006ff */
[----:B------:R-:W-:Y:S01]  /*36a20*/  F2FP.F16.E4M3.UNPACK_B R27, R27 ;  /* 0x0000001bff1b723e */ /* 0x000fe200020006ff */
[----:B------:R-:W2:Y:S04]  /*36a30*/  LDL.LU R18, [R1+0xd38] ;  /* 0x000d380001127983 */ /* 0x000ea80000300800 */
[----:B------:R-:W2:Y:S04]  /*36a40*/  LDL.LU R19, [R1+0xd3c] ;  /* 0x000d3c0001137983 */ /* 0x000ea80000300800 */
[----:B------:R-:W3:Y:S04]  /*36a50*/  LDL.LU R32, [R1+0xd70] ;  /* 0x000d700001207983 */ /* 0x000ee80000300800 */
[----:B------:R-:W3:Y:S04]  /*36a60*/  LDL.LU R33, [R1+0xd74] ;  /* 0x000d740001217983 */ /* 0x000ee80000300800 */
[----:B------:R-:W3:Y:S04]  /*36a70*/  LDL.LU R34, [R1+0xd78] ;  /* 0x000d780001227983 */ /* 0x000ee80000300800 */
[----:B------:R-:W3:Y:S04]  /*36a80*/  LDL.LU R35, [R1+0xd7c] ;  /* 0x000d7c0001237983 */ /* 0x000ee80000300800 */
        /* <DEDUP_REMOVED lines=23> */
[----:B------:R-:W3:Y:S01]  /*36c00*/  LDL.LU R51, [R1+0xcdc] ;  /* 0x000cdc0001337983 */ /* 0x000ee20000300800 */
[----:B----4-:R-:W-:-:S15]  /*36c10*/  HMMA.16816.F32 R36, R24, R42, R36 ;  /* 0x0000002a1824723c */ /* 0x010fde0000001824 */
[----:B------:R-:W-:-:S08]  /*36c20*/  NOP ;  /* 0x0000000000007918 */ /* 0x000fd00000000000 */
[----:B------:R-:W-:Y:S04]  /*36c30*/  STL.64 [R1+0xd90], R36 ;  /* 0x000d902401007387 */ /* 0x000fe80000100a00 */
[----:B------:R0:W-:Y:S04]  /*36c40*/  STL.64 [R1+0xd98], R38 ;  /* 0x000d982601007387 */ /* 0x0001e80000100a00 */
[----:B0-----:R-:W2:Y:S04]  /*36c50*/  LDL.LU.64 R38, [R1+0x3098] ;  /* 0x0030980001267983 */ /* 0x001ea80000300a00 */
[----:B------:R-:W3:Y:S04]  /*36c60*/  LDL.LU.64 R36, [R1+0x3090] ;  /* 0x0030900001247983 */ /* 0x000ee80000300a00 */
[----:B------:R-:W4:Y:S04]  /*36c70*/  LDL.LU R46, [R1+0x1fe0] ;  /* 0x001fe000012e7983 */ /* 0x000f280000300800 */
[----:B------:R-:W4:Y:S04]  /*36c80*/  LDL.LU R61, [R1+0x1fdc] ;  /* 0x001fdc00013d7983 */ /* 0x000f280000300800 */
[----:B------:R-:W4:Y:S04]  /*36c90*/  LDL.LU R0, [R1+0x1fe8] ;  /* 0x001fe80001007983 */ /* 0x000f280000300800 */
[----:B------:R-:W4:Y:S04]  /*36ca0*/  LDL.LU R60, [R1+0x1fe4] ;  /* 0x001fe400013c7983 */ /* 0x000f280000300800 */
[----:B------:R-:W-:Y:S04]  /*36cb0*/  STL.64 [R1+0x3008], R42 ;  /* 0x0030082a01007387 */ /* 0x000fe80000100a00 */
[----:B------:R0:W-:Y:S04]  /*36cc0*/  STL.64 [R1+0x3000], R40 ;  /* 0x0030002801007387 */ /* 0x0001e80000100a00 */
[----:B0-----:R-:W4:Y:S04]  /*36cd0*/  LDL.LU R40, [R1+0xd00] ;  /* 0x000d000001287983 */ /* 0x001f280000300800 */
        /* <DEDUP_REMOVED lines=49> */
[----:B------:R2:W-:Y:S01]  /*36ff0*/  STL.64 [R1+0x2fc0], R20 ;  /* 0x002fc01401007387 */ /* 0x0005e20000100a00 */
        /* <DEDUP_REMOVED lines=9> */
[C---:B0-----:R-:W-:Y:S06]  /*37090*/  HMMA.16816.F32 R20, R24.reuse, R14, R40 ;  /* 0x0000000e1814723c */ /* 0x041fec0000001828 */
[----:B------:R-:W-:Y:S01]  /*370a0*/  STL.64 [R1+0x3018], R14 ;  /* 0x0030180e01007387 */ /* 0x000fe20000100a00 */
[----:B---3--:R-:W-:-:S15]  /*370b0*/  HMMA.16816.F32 R16, R24, R12, R28 ;  /* 0x0000000c1810723c */ /* 0x008fde000000181c */
        /* <DEDUP_REMOVED lines=9> */
[----:B------:R0:W-:Y:S02]  /*37150*/  STL.64 [R1+0xce8], R14 ;  /* 0x000ce80e01007387 */ /* 0x0001e40000100a00 */
[----:B0-----:R-:W-:Y:S06]  /*37160*/  HMMA.16816.F32 R12, R24, R8, R48 ;  /* 0x00000008180c723c */ /* 0x001fec0000001830 */
[----:B------:R-:W-:Y:S04]  /*37170*/  STL [R1+0x2fb8], R9 ;  /* 0x002fb80901007387 */ /* 0x000fe80000100800 */
[----:B------:R-:W-:-:S13]  /*37180*/  STL.64 [R1+0x3028], R10 ;  /* 0x0030280a01007387 */ /* 0x000fda0000100a00 */
[----:B------:R0:W-:Y:S04]  /*37190*/  STL.64 [R1+0xcd0], R12 ;  /* 0x000cd00c01007387 */ /* 0x0001e80000100a00 */
[----:B------:R1:W-:Y:S04]  /*371a0*/  STL.64 [R1+0xcd8], R14 ;  /* 0x000cd80e01007387 */ /* 0x0003e80000100a00 */
[----:B------:R2:W-:Y:S04]  /*371b0*/  STL [R1+0x3020], R8 ;  /* 0x0030200801007387 */ /* 0x0005e80000100800 */
        /* <DEDUP_REMOVED lines=8> */
[----:B0-----:R-:W3:Y:S04]  /*37240*/  LDL.LU R12, [R1+0xcb0] ;  /* 0x000cb000010c7983 */ /* 0x001ee80000300800 */
[----:B------:R-:W3:Y:S04]  /*37250*/  LDL.LU R13, [R1+0xcb4] ;  /* 0x000cb400010d7983 */ /* 0x000ee80000300800 */
[----:B-1----:R-:W3:Y:S04]  /*37260*/  LDL.LU R14, [R1+0xcb8] ;  /* 0x000cb800010e7983 */ /* 0x002ee80000300800 */
[----:B------:R-:W3:Y:S04]  /*37270*/  LDL.LU R15, [R1+0xcbc] ;  /* 0x000cbc00010f7983 */ /* 0x000ee80000300800 */
[----:B--2---:R-:W2:Y:S04]  /*37280*/  LDL.LU R8, [R1+0xcc0] ;  /* 0x000cc00001087983 */ /* 0x004ea80000300800 */
[----:B------:R-:W2:Y:S04]  /*37290*/  LDL.LU R9, [R1+0xcc4] ;  /* 0x000cc40001097983 */ /* 0x000ea80000300800 */
[----:B------:R-:W2:Y:S04]  /*372a0*/  LDL.LU R10, [R1+0xcc8] ;  /* 0x000cc800010a7983 */ /* 0x000ea80000300800 */
[----:B------:R-:W2:Y:S01]  /*372b0*/  LDL.LU R11, [R1+0xccc] ;  /* 0x000ccc00010b7983 */ /* 0x000ea20000300800 */
[----:B------:R-:W-:-:S03]  /*372c0*/  IMAD R28, R44, 0x100, R52 ;  /* 0x000001002c1c7824 */ /* 0x000fc600078e0234 */
        /* <DEDUP_REMOVED lines=20> */
[----:B------:R-:W-:-:S03]  /*37410*/  IMAD R29, R47, 0x100, R45 ;  /* 0x000001002f1d7824 */ /* 0x000fc600078e022d */
[----:B------:R-:W4:Y:S01]  /*37420*/  LDL.LU R44, [R1+0xbf0] ;  /* 0x000bf000012c7983 */ /* 0x000f220000300800 */
[----:B------:R-:W-:-:S03]  /*37430*/  IMAD R30, R61, 0x100, R46 ;  /* 0x000001003d1e7824 */ /* 0x000fc600078e022e */
[----:B------:R-:W4:Y:S04]  /*37440*/  LDL.LU R45, [R1+0xbf4] ;  /* 0x000bf400012d7983 */ /* 0x000f280000300800 */
[----:B------:R-:W4:Y:S04]  /*37450*/  LDL.LU R46, [R1+0xbf8] ;  /* 0x000bf800012e7983 */ /* 0x000f280000300800 */
[----:B------:R-:W4:Y:S04]  /*37460*/  LDL.LU R47, [R1+0xbfc] ;  /* 0x000bfc00012f7983 */ /* 0x000f280000300800 */
[----:B------:R-:W4:Y:S04]  /*37470*/  LDL.LU R20, [R1+0xc70] ;  /* 0x000c700001147983 */ /* 0x000f280000300800 */
[----:B------:R-:W4:Y:S04]  /*37480*/  LDL.LU R21, [R1+0xc74] ;  /* 0x000c740001157983 */ /* 0x000f280000300800 */
[----:B------:R-:W4:Y:S04]  /*37490*/  LDL.LU R22, [R1+0xc78] ;  /* 0x000c780001167983 */ /* 0x000f280000300800 */
[----:B------:R-:W4:Y:S01]  /*374a0*/  LDL.LU R23, [R1+0xc7c] ;  /* 0x000c7c0001177983 */ /* 0x000f220000300800 */
[C---:B---3--:R-:W-:Y:S06]  /*374b0*/  HMMA.16816.F32 R12, R24.reuse, R4, R12 ;  /* 0x00000004180c723c */ /* 0x048fec000000180c */
[----:B--2---:R-:W-:-:S15]  /*374c0*/  HMMA.16816.F32 R8, R24, R6, R8 ;  /* 0x000000061808723c */ /* 0x004fde0000001808 */
[----:B------:R-:W-:-:S08]  /*374d0*/  NOP ;  /* 0x0000000000007918 */ /* 0x000fd00000000000 */
[----:B------:R-:W-:Y:S04]  /*374e0*/  STL.64 [R1+0xcc0], R8 ;  /* 0x000cc00801007387 */ /* 0x000fe80000100a00 */
[----:B------:R0:W-:Y:S01]  /*374f0*/  STL.64 [R1+0xcc8], R10 ;  /* 0x000cc80a01007387 */ /* 0x0001e20000100a00 */
[----:B----4-:R-:W-:Y:S03]  /*37500*/  HMMA.16816.F32 R24, R24, R2, R40 ;  /* 0x000000021818723c */ /* 0x010fe60000001828 */
[----:B0-----:R-:W2:Y:S04]  /*37510*/  LDL.LU.64 R10, [R1+0x3028] ;  /* 0x00302800010a7983 */ /* 0x001ea80000300a00 */
[----:B------:R-:W3:Y:S04]  /*37520*/  LDL.LU R8, [R1+0x3020] ;  /* 0x0030200001087983 */ /* 0x000ee80000300800 */
        /* <DEDUP_REMOVED lines=9> */
[----:B------:R-:W3:Y:S04]  /*375c0*/  LDL.LU R7, [R1+0xc3c] ;  /* 0x000c3c0001077983 */ /* 0x000ee80000300800 */
[----:B------:R-:W4:Y:S01]  /*375d0*/  LDL.LU.64 R42, [R1+0x3008] ;  /* 0x00300800012a7983 */ /* 0x000f220000300a00 */
[----:B------:R-:W-:Y:S01]  /*375e0*/  IMAD R31, R60, 0x100, R0 ;  /* 0x000001003c1f7824 */ /* 0x000fe200078e0200 */
[----:B------:R-:W-:-:S02]  /*375f0*/  F2FP.F16.E4M3.UNPACK_B R28, R28 ;  /* 0x0000001cff1c723e */ /* 0x000fc400020006ff */
[----:B------:R-:W-:Y:S02]  /*37600*/  F2FP.F16.E4M3.UNPACK_B R29, R29 ;  /* 0x0000001dff1d723e */ /* 0x000fe400020006ff */
[----:B------:R-:W-:Y:S01]  /*37610*/  F2FP.F16.E4M3.UNPACK_B R30, R30 ;  /* 0x0000001eff1e723e */ /* 0x000fe200020006ff */
[----:B------:R-:W2:Y:S01]  /*37620*/  LDL.LU.64 R40, [R1+0x3000] ;  /* 0x0030000001287983 */ /* 0x000ea20000300a00 */
[----:B------:R-:W-:-:S03]  /*37630*/  F2FP.F16.E4M3.UNPACK_B R31, R31 ;  /* 0x0000001fff1f723e */ /* 0x000fc600020006ff */
[----:B------:R0:W-:Y:S04]  /*37640*/  STL.64 [R1+0x270], R24 ;  /* 0x0002701801007387 */ /* 0x0001e80000100a00 */
[----:B------:R1:W-:Y:S04]  /*37650*/  STL.64 [R1+0x278], R26 ;  /* 0x0002781a01007387 */ /* 0x0003e80000100a00 */
[----:B0-----:R-:W3:Y:S04]  /*37660*/  LDL.LU R24, [R1+0xc40] ;  /* 0x000c400001187983 */ /* 0x001ee80000300800 */
[----:B------:R-:W3:Y:S04]  /*37670*/  LDL.LU R25, [R1+0xc44] ;  /* 0x000c440001197983 */ /* 0x000ee80000300800 */
[----:B-1----:R-:W3:Y:S04]  /*37680*/  LDL.LU R26, [R1+0xc48] ;  /* 0x000c4800011a7983 */ /* 0x002ee80000300800 */
[----:B------:R-:W3:Y:S01]  /*37690*/  LDL.LU R27, [R1+0xc4c] ;  /* 0x000c4c00011b7983 */ /* 0x000ee20000300800 */
[----:B----4-:R-:W-:-:S15]  /*376a0*/  HMMA.16816.F32 R36, R28, R42, R36 ;  /* 0x0000002a1c24723c */ /* 0x010fde0000001824 */
[----:B------:R-:W-:-:S08]  /*376b0*/  NOP ;  /* 0x0000000000007918 */ /* 0x000fd00000000000 */
[----:B------:R-:W-:Y:S04]  /*376c0*/  STL.64 [R1+0xca0], R36 ;  /* 0x000ca02401007387 */ /* 0x000fe80000100a00 */
[----:B------:R0:W-:Y:S04]  /*376d0*/  STL.64 [R1+0xca8], R38 ;  /* 0x000ca82601007387 */ /* 0x0001e80000100a00 */
[----:B0-----:R-:W4:Y:S04]  /*376e0*/  LDL.LU.64 R38, [R1+0x2ff8] ;  /* 0x002ff80001267983 */ /* 0x001f280000300a00 */
[----:B------:R-:W3:Y:S04]  /*376f0*/  LDL.LU.64 R36, [R1+0x2ff0] ;  /* 0x002ff00001247983 */ /* 0x000ee80000300a00 */
[----:B------:R-:W-:Y:S04]  /*37700*/  STL.64 [R1+0x2f80], R42 ;  /* 0x002f802a01007387 */ /* 0x000fe80000100a00 */
[----:B--2---:R0:W-:Y:S04]  /*37710*/  STL.64 [R1+0x2f78], R40 ;  /* 0x002f782801007387 */ /* 0x0041e80000100a00 */
[----:B0-----:R-:W2:Y:S04]  /*37720*/  LDL.LU R40, [R1+0xc50] ;  /* 0x000c500001287983 */ /* 0x001ea80000300800 */
[----:B------:R-:W2:Y:S04]  /*37730*/  LDL.LU R41, [R1+0xc54] ;  /* 0x000c540001297983 */ /* 0x000ea80000300800 */
[----:B------:R-:W2:Y:S04]  /*37740*/  LDL.LU R42, [R1+0xc58] ;  /* 0x000c5800012a7983 */ /* 0x000ea80000300800 */
[----:B------:R-:W2:Y:S01]  /*37750*/  LDL.LU R43, [R1+0xc5c] ;  /* 0x000c5c00012b7983 */ /* 0x000ea20000300800 */
        /* <DEDUP_REMOVED lines=13> */
[----:B0-----:R-:W3:Y:S04]  /*37830*/  LDL.LU R36, [R1+0xc60] ;  /* 0x000c600001247983 */ /* 0x001ee80000300800 */
[----:B------:R-:W3:Y:S04]  /*37840*/  LDL.LU R37, [R1+0xc64] ;  /* 0x000c640001257983 */ /* 0x000ee80000300800 */
[----:B------:R-:W3:Y:S04]  /*37850*/  LDL.LU R38, [R1+0xc68] ;  /* 0x000c680001267983 */ /* 0x000ee80000300800 */
[----:B------:R-:W3:Y:S01]  /*37860*/  LDL.LU R39, [R1+0xc6c] ;  /* 0x000c6c0001277983 */ /* 0x000ee20000300800 */
        /* <DEDUP_REMOVED lines=8> */
[----:B------:R2:W-:Y:S01]  /*378f0*/  STL.64 [R1+0x2f88], R32 ;  /* 0x002f882001007387 */ /* 0x0005e20000100a00 */
[----:B------:R-:W-:-:S15]  /*37900*/  HMMA.16816.F32 R4, R28, R18, R4 ;  /* 0x000000121c04723c */ /* 0x000fde0000001804 */
[----:B------:R-:W-:Y:S04]  /*37910*/  STL.64 [R1+0xc60], R36 ;  /* 0x000c602401007387 */ /* 0x000fe80000100a00 */
[----:B------:R-:W-:Y:S01]  /*37920*/  STL.64 [R1+0xc68], R38 ;  /* 0x000c682601007387 */ /* 0x000fe20000100a00 */
[C---:B--2---:R-:W-:Y:S06]  /*37930*/  HMMA.16816.F32 R32, R28.reuse, R22, R40 ;  /* 0x000000161c20723c */ /* 0x044fec0000001828 */
[----:B----4-:R-:W-:Y:S01]  /*37940*/  HMMA.16816.F32 R24, R28, R20, R24 ;  /* 0x000000141c18723c */ /* 0x010fe20000001818 */
[----:B------:R-:W-:-:S15]  /*37950*/  STL.64 [R1+0x2fa0], R22 ;  /* 0x002fa01601007387 */ /* 0x000fde0000100a00 */
[----:B------:R-:W-:-:S01]  /*37960*/  NOP ;  /* 0x0000000000007918 */ /* 0x000fc20000000000 */
[----:B------:R-:W-:Y:S04]  /*37970*/  STL.64 [R1+0xc50], R32 ;  /* 0x000c502001007387 */ /* 0x000fe80000100a00 */
[----:B------:R-:W-:Y:S04]  /*37980*/  STL.64 [R1+0xc58], R34 ;  /* 0x000c582201007387 */ /* 0x000fe80000100a00 */
[----:B------:R-:W-:Y:S04]  /*37990*/  STL.64 [R1+0x2f98], R20 ;  /* 0x002f981401007387 */ /* 0x000fe80000100a00 */
[----:B------:R-:W-:Y:S04]  /*379a0*/  STL.64 [R1+0xc40], R24 ;  /* 0x000c401801007387 */ /* 0x000fe80000100a00 */
[----:B------:R0:W-:Y:S04]  /*379b0*/  STL.64 [R1+0xc48], R26 ;  /* 0x000c481a01007387 */ /* 0x0001e80000100a00 */
[----:B------:R-:W-:Y:S04]  /*379c0*/  STL.64 [R1+0xc30], R4 ;  /* 0x000c300401007387 */ /* 0x000fe80000100a00 */
[----:B------:R1:W-:Y:S01]  /*379d0*/  STL.64 [R1+0xc38], R6 ;  /* 0x000c380601007387 */ /* 0x0003e20000100a00 */
[C---:B0-----:R-:W-:Y:S06]  /*379e0*/  HMMA.16816.F32 R24, R28.reuse, R16, R56 ;  /* 0x000000101c18723c */ /* 0x041fec0000001838 */
[C---:B------:R-:W-:Y:S06]  /*379f0*/  HMMA.16816.F32 R20, R28.reuse, R14, R52 ;  /* 0x0000000e1c14723c */ /* 0x040fec0000001834 */
[C---:B-1----:R-:W-:Y:S11]  /*37a00*/  HMMA.16816.F32 R4, R28.reuse, R12, R48 ;  /* 0x0000000c1c04723c */ /* 0x042ff60000001830 */
        /* <DEDUP_REMOVED lines=20> */
[----:B0-----:R-:W4:Y:S04]  /*37b50*/  LDL.LU R4, [R1+0xbe0] ;  /* 0x000be00001047983 */ /* 0x001f280000300800 */
[----:B------:R-:W4:Y:S04]  /*37b60*/  LDL.LU R5, [R1+0xbe4] ;  /* 0x000be40001057983 */ /* 0x000f280000300800 */
[----:B-1----:R-:W4:Y:S04]  /*37b70*/  LDL.LU R6, [R1+0xbe8] ;  /* 0x000be80001067983 */ /* 0x002f280000300800 */
[----:B------:R-:W4:Y:S04]  /*37b80*/  LDL.LU R7, [R1+0xbec] ;  /* 0x000bec0001077983 */ /* 0x000f280000300800 */
[----:B------:R-:W2:Y:S04]  /*37b90*/  LDL.LU R9, [R1+0x1ff0] ;  /* 0x001ff00001097983 */ /* 0x000ea80000300800 */
        /* <DEDUP_REMOVED lines=35> */
[----:B--2---:R-:W-:-:S03]  /*37dd0*/  IMAD R24, R24, 0x100, R9 ;  /* 0x0000010018187824 */ /* 0x004fc600078e0209 */
[----:B------:R-:W4:Y:S02]  /*37de0*/  LDL.LU R9, [R1+0x2fb8] ;  /* 0x002fb80001097983 */ /* 0x000f240000300800 */
[----:B----4-:R-:W-:-:S15]  /*37df0*/  HMMA.16816.F32 R4, R28, R8, R4 ;  /* 0x000000081c04723c */ /* 0x010fde0000001804 */
[----:B------:R-:W-:-:S08]  /*37e00*/  NOP ;  /* 0x0000000000007918 */ /* 0x000fd00000000000 */
[----:B------:R-:W-:Y:S04]  /*37e10*/  STL.64 [R1+0xbe0], R4 ;  /* 0x000be00401007387 */ /* 0x000fe80000100a00 */
[----:B------:R0:W-:Y:S04]  /*37e20*/  STL.64 [R1+0xbe8], R6 ;  /* 0x000be80601007387 */ /* 0x0001e80000100a00 */
[----:B0-----:R-:W3:Y:S04]  /*37e30*/  LDL.LU.64 R6, [R1+0x2fb0] ;  /* 0x002fb00001067983 */ /* 0x001ee80000300a00 */
[----:B------:R-:W2:Y:S04]  /*37e40*/  LDL.LU.64 R4, [R1+0x2fa8] ;  /* 0x002fa80001047983 */ /* 0x000ea80000300a00 */
[----:B------:R-:W-:Y:S01]  /*37e50*/  STL [R1+0x2f20], R9 ;  /* 0x002f200901007387 */ /* 0x000fe20000100800 */
[C---:B---3--:R-:W-:Y:S06]  /*37e60*/  HMMA.16816.F32 R20, R28.reuse, R6, R20 ;  /* 0x000000061c14723c */ /* 0x048fec0000001814 */
[C---:B--2---:R-:W-:Y:S06]  /*37e70*/  HMMA.16816.F32 R32, R28.reuse, R4, R32 ;  /* 0x000000041c20723c */ /* 0x044fec0000001820 */
[----:B------:R-:W-:Y:S11]  /*37e80*/  HMMA.16816.F32 R28, R28, R2, R40 ;  /* 0x000000021c1c723c */ /* 0x000ff60000001828 */
        /* <DEDUP_REMOVED lines=15> */
[----:B------:R-:W-:-:S02]  /*37f80*/  IMAD R25, R26, 0x100, R25 ;  /* 0x000001001a197824 */ /* 0x000fc400078e0219 */
[----:B------:R-:W-:Y:S02]  /*37f90*/  IMAD R26, R61, 0x100, R27 ;  /* 0x000001003d1a7824 */ /* 0x000fe400078e021b */
[----:B------:R-:W-:Y:S01]  /*37fa0*/  IMAD R27, R60, 0x100, R0 ;  /* 0x000001003c1b7824 */ /* 0x000fe200078e0200 */
[----:B------:R-:W-:Y:S01]  /*37fb0*/  F2FP.F16.E4M3.UNPACK_B R24, R24 ;  /* 0x00000018ff18723e */ /* 0x000fe200020006ff */
[----:B------:R-:W2:Y:S01]  /*37fc0*/  LDL.LU.64 R40, [R1+0x2f78] ;  /* 0x002f780001287983 */ /* 0x000ea20000300a00 */
[----:B------:R-:W-:Y:S02]  /*37fd0*/  F2FP.F16.E4M3.UNPACK_B R25, R25 ;  /* 0x00000019ff19723e */ /* 0x000fe400020006ff */
[----:B------:R-:W-:Y:S02]  /*37fe0*/  F2FP.F16.E4M3.UNPACK_B R26, R26 ;  /* 0x0000001aff1a723e */ /* 0x000fe400020006ff */
[----:B------:R-:W-:Y:S01]  /*37ff0*/  F2FP.F16.E4M3.UNPACK_B R27, R27 ;  /* 0x0000001bff1b723e */ /* 0x000fe200020006ff */
        /* <DEDUP_REMOVED lines=10> */
[----:B0-----:R-:W3:Y:S04]  /*380a0*/  LDL.LU.64 R38, [R1+0x2f70] ;  /* 0x002f700001267983 */ /* 0x001ee80000300a00 */
[----:B------:R-:W4:Y:S04]  /*380b0*/  LDL.LU.64 R36, [R1+0x2f68] ;  /* 0x002f680001247983 */ /* 0x000f280000300a00 */
[----:B------:R-:W-:Y:S04]  /*380c0*/  STL.64 [R1+0x2f08], R42 ;  /* 0x002f082a01007387 */ /* 0x000fe80000100a00 */
[----:B--2---:R-:W-:Y:S01]  /*380d0*/  STL.64 [R1+0x2f00], R40 ;  /* 0x002f002801007387 */ /* 0x004fe20000100a00 */
[C---:B------:R-:W-:Y:S06]  /*380e0*/  HMMA.16816.F32 R12, R24.reuse, R34, R12 ;  /* 0x00000022180c723c */ /* 0x040fec000000180c */
[C---:B---3--:R-:W-:Y:S06]  /*380f0*/  HMMA.16816.F32 R28, R24.reuse, R38, R28 ;  /* 0x00000026181c723c */ /* 0x048fec000000181c */
[----:B----4-:R-:W-:Y:S01]  /*38100*/  HMMA.16816.F32 R4, R24, R36, R4 ;  /* 0x000000241804723c */ /* 0x010fe20000001804 */
        /* <DEDUP_REMOVED lines=952> */
[----:B------:R-:W2:Y:S01]  /*3bc90*/  LDL.LU R39, [R1+0x63c] ;  /* 0x00063c0001277983 */ /* 0x000ea20000300800 */
[----:B------:R-:W-:-:S03]  /*3bca0*/  IMAD R27, R60, 0x100, R0 ;  /* 0x000001003c1b7824 */ /* 0x000fc600078e0200 */
[----:B------:R-:W3:Y:S04]  /*3bcb0*/  LDL.LU R32, [R1+0x610] ;  /* 0x0006100001207983 */ /* 0x000ee80000300800 */
[----:B------:R-:W3:Y:S01]  /*3bcc0*/  LDL.LU R33, [R1+0x614] ;  /* 0x0006140001217983 */ /* 0x000ee20000300800 */
[----:B------:R-:W-:Y:S02]  /*3bcd0*/  F2FP.F16.E4M3.UNPACK_B R24, R24 ;  /* 0x00000018ff18723e */ /* 0x000fe400020006ff */
[----:B------:R-:W-:Y:S02]  /*3bce0*/  F2FP.F16.E4M3.UNPACK_B R25, R25 ;  /* 0x00000019ff19723e */ /* 0x000fe400020006ff */
[----:B------:R-:W-:Y:S02]  /*3bcf0*/  F2FP.F16.E4M3.UNPACK_B R26, R26 ;  /* 0x0000001aff1a723e */ /* 0x000fe400020006ff */
[----:B------:R-:W-:Y:S01]  /*3bd00*/  F2FP.F16.E4M3.UNPACK_B R27, R27 ;  /* 0x0000001bff1b723e */ /* 0x000fe200020006ff */
[----:B------:R-:W3:Y:S04]  /*3bd10*/  LDL.LU R34, [R1+0x618] ;  /* 0x0006180001227983 */ /* 0x000ee80000300800 */
[----:B------:R-:W3:Y:S04]  /*3bd20*/  LDL.LU R35, [R1+0x61c] ;  /* 0x00061c0001237983 */ /* 0x000ee80000300800 */
[----:B0-----:R-:W4:Y:S04]  /*3bd30*/  LDL.LU R4, [R1+0x620] ;  /* 0x0006200001047983 */ /* 0x001f280000300800 */
[----:B------:R-:W4:Y:S04]  /*3bd40*/  LDL.LU R5, [R1+0x624] ;  /* 0x0006240001057983 */ /* 0x000f280000300800 */
[----:B-1----:R-:W4:Y:S04]  /*3bd50*/  LDL.LU R6, [R1+0x628] ;  /* 0x0006280001067983 */ /* 0x002f280000300800 */
[----:B------:R-:W4:Y:S04]  /*3bd60*/  LDL.LU R7, [R1+0x62c] ;  /* 0x00062c0001077983 */ /* 0x000f280000300800 */
        /* <DEDUP_REMOVED lines=24> */
[----:B--2---:R-:W-:-:S15]  /*3bef0*/  HMMA.16816.F32 R36, R24, R42, R36 ;  /* 0x0000002a1824723c */ /* 0x004fde0000001824 */
[----:B------:R-:W-:-:S08]  /*3bf00*/  NOP ;  /* 0x0000000000007918 */ /* 0x000fd00000000000 */
[----:B------:R-:W-:Y:S04]  /*3bf10*/  STL.64 [R1+0x630], R36 ;  /* 0x0006302401007387 */ /* 0x000fe80000100a00 */
[----:B------:R0:W-:Y:S04]  /*3bf20*/  STL.64 [R1+0x638], R38 ;  /* 0x0006382601007387 */ /* 0x0001e80000100a00 */
[----:B0-----:R-:W4:Y:S04]  /*3bf30*/  LDL.LU.64 R38, [R1+0x2cd8] ;  /* 0x002cd80001267983 */ /* 0x001f280000300a00 */
[----:B------:R-:W3:Y:S04]  /*3bf40*/  LDL.LU.64 R36, [R1+0x2cd0] ;  /* 0x002cd00001247983 */ /* 0x000ee80000300a00 */
[----:B------:R-:W-:Y:S04]  /*3bf50*/  STL.64 [R1+0x2c48], R42 ;  /* 0x002c482a01007387 */ /* 0x000fe80000100a00 */
[----:B------:R0:W-:Y:S04]  /*3bf60*/  STL.64 [R1+0x2c40], R40 ;  /* 0x002c402801007387 */ /* 0x0001e80000100a00 */
        /* <DEDUP_REMOVED lines=50> */
[----:B------:R2:W-:Y:S01]  /*3c290*/  STL.64 [R1+0x2c00], R20 ;  /* 0x002c001401007387 */ /* 0x0005e20000100a00 */
[C---:B---3--:R-:W-:Y:S06]  /*3c2a0*/  HMMA.16816.F32 R32, R24.reuse, R18, R32 ;  /* 0x000000121820723c */ /* 0x048fec0000001820 */
        /* <DEDUP_REMOVED lines=21> */
[----:B0-----:R-:W-:Y:S02]  /*3c400*/  HMMA.16816.F32 R12, R24, R8, R48 ;  /* 0x00000008180c723c */ /* 0x001fe40000001830 */
[----:B------:R-:W-:Y:S04]  /*3c410*/  STL.64 [R1+0x2c68], R10 ;  /* 0x002c680a01007387 */ /* 0x000fe80000100a00 */
[----:B------:R0:W-:Y:S01]  /*3c420*/  STL.64 [R1+0x2c60], R8 ;  /* 0x002c600801007387 */ /* 0x0001e20000100a00 */
[----:B------:R-:W-:-:S02]  /*3c430*/  IMAD R28, R44, 0x100, R52 ;  /* 0x000001002c1c7824 */ /* 0x000fc400078e0234 */
[----:B------:R-:W-:Y:S02]  /*3c440*/  IMAD R29, R47, 0x100, R45 ;  /* 0x000001002f1d7824 */ /* 0x000fe400078e022d */
[----:B------:R-:W-:-:S12]  /*3c450*/  IMAD R30, R61, 0x100, R46 ;  /* 0x000001003d1e7824 */ /* 0x000fd800078e022e */
[----:B------:R1:W-:Y:S04]  /*3c460*/  STL.64 [R1+0x570], R12 ;  /* 0x0005700c01007387 */ /* 0x0003e80000100a00 */
[----:B------:R2:W-:Y:S04]  /*3c470*/  STL.64 [R1+0x578], R14 ;  /* 0x0005780e01007387 */ /* 0x0005e80000100a00 */
        /* <DEDUP_REMOVED lines=12> */
[----:B0-----:R-:W4:Y:S04]  /*3c540*/  LDL.LU R8, [R1+0xff0] ;  /* 0x000ff00001087983 */ /* 0x001f280000300800 */
[----:B------:R-:W4:Y:S04]  /*3c550*/  LDL.LU R9, [R1+0xff4] ;  /* 0x000ff40001097983 */ /* 0x000f280000300800 */
[----:B------:R-:W4:Y:S04]  /*3c560*/  LDL.LU R10, [R1+0xff8] ;  /* 0x000ff800010a7983 */ /* 0x000f280000300800 */
[----:B------:R-:W4:Y:S04]  /*3c570*/  LDL.LU R11, [R1+0xffc] ;  /* 0x000ffc00010b7983 */ /* 0x000f280000300800 */
[----:B-1----:R-:W3:Y:S04]  /*3c580*/  LDL.LU R12, [R1+0xfe0] ;  /* 0x000fe000010c7983 */ /* 0x002ee80000300800 */
[----:B------:R-:W3:Y:S04]  /*3c590*/  LDL.LU R13, [R1+0xfe4] ;  /* 0x000fe400010d7983 */ /* 0x000ee80000300800 */
[----:B--2---:R-:W3:Y:S04]  /*3c5a0*/  LDL.LU R14, [R1+0xfe8] ;  /* 0x000fe800010e7983 */ /* 0x004ee80000300800 */
[----:B------:R-:W3:Y:S04]  /*3c5b0*/  LDL.LU R15, [R1+0xfec] ;  /* 0x000fec00010f7983 */ /* 0x000ee80000300800 */
        /* <DEDUP_REMOVED lines=27> */
[C---:B----4-:R-:W-:Y:S06]  /*3c770*/  HMMA.16816.F32 R8, R24.reuse, R6, R8 ;  /* 0x000000061808723c */ /* 0x050fec0000001808 */
[----:B---3--:R-:W-:-:S15]  /*3c780*/  HMMA.16816.F32 R12, R24, R4, R12 ;  /* 0x00000004180c723c */ /* 0x008fde000000180c */
[----:B------:R-:W-:-:S02]  /*3c790*/  NOP ;  /* 0x0000000000007918 */ /* 0x000fc40000000000 */
[----:B------:R-:W-:Y:S04]  /*3c7a0*/  STL.64 [R1+0xff0], R8 ;  /* 0x000ff00801007387 */ /* 0x000fe80000100a00 */
[----:B------:R0:W-:Y:S01]  /*3c7b0*/  STL.64 [R1+0xff8], R10 ;  /* 0x000ff80a01007387 */ /* 0x0001e20000100a00 */
[----:B--2---:R-:W-:Y:S03]  /*3c7c0*/  HMMA.16816.F32 R24, R24, R2, R40 ;  /* 0x000000021818723c */ /* 0x004fe60000001828 */
        /* <DEDUP_REMOVED lines=13> */
[----:B------:R-:W-:-:S02]  /*3c8a0*/  F2FP.F16.E4M3.UNPACK_B R28, R28 ;  /* 0x0000001cff1c723e */ /* 0x000fc400020006ff */
[----:B------:R-:W-:Y:S02]  /*3c8b0*/  F2FP.F16.E4M3.UNPACK_B R29, R29 ;  /* 0x0000001dff1d723e */ /* 0x000fe400020006ff */
[----:B------:R-:W-:Y:S02]  /*3c8c0*/  F2FP.F16.E4M3.UNPACK_B R30, R30 ;  /* 0x0000001eff1e723e */ /* 0x000fe400020006ff */
[----:B------:R-:W-:Y:S01]  /*3c8d0*/  F2FP.F16.E4M3.UNPACK_B R31, R31 ;  /* 0x0000001fff1f723e */ /* 0x000fe200020006ff */
[----:B------:R-:W2:Y:S04]  /*3c8e0*/  LDL.LU.64 R40, [R1+0x2c40] ;  /* 0x002c400001287983 */ /* 0x000ea80000300a00 */
        /* <DEDUP_REMOVED lines=41> */
[----:B---3--:R-:W-:Y:S03]  /*3cb80*/  HMMA.16816.F32 R36, R28, R32, R36 ;  /* 0x000000201c24723c */ /* 0x008fe60000001824 */
[----:B------:R-:W-:Y:S04]  /*3cb90*/  STL.64 [R1+0x2b98], R34 ;  /* 0x002b982201007387 */ /* 0x000fe80000100a00 */
[----:B------:R2:W-:-:S15]  /*3cba0*/  STL.64 [R1+0x2b90], R32 ;  /* 0x002b902001007387 */ /* 0x0005de0000100a00 */
[----:B------:R-:W-:-:S01]  /*3cbb0*/  NOP ;  /* 0x0000000000007918 */ /* 0x000fc20000000000 */
[----:B------:R-:W-:Y:S04]  /*3cbc0*/  STL.64 [R1+0x510], R36 ;  /* 0x0005102401007387 */ /* 0x000fe80000100a00 */
[----:B------:R-:W-:Y:S01]  /*3cbd0*/  STL.64 [R1+0x518], R38 ;  /* 0x0005182601007387 */ /* 0x000fe20000100a00 */
[C---:B--2---:R-:W-:Y:S06]  /*3cbe0*/  HMMA.16816.F32 R32, R28.reuse, R22, R40 ;  /* 0x000000161c20723c */ /* 0x044fec0000001828 */
[----:B------:R-:W-:Y:S01]  /*3cbf0*/  STL.64 [R1+0x2ba8], R22 ;  /* 0x002ba81601007387 */ /* 0x000fe20000100a00 */
[----:B----4-:R-:W-:-:S15]  /*3cc00*/  HMMA.16816.F32 R24, R28, R20, R24 ;  /* 0x000000141c18723c */ /* 0x010fde0000001818 */
[----:B------:R-:W-:-:S01]  /*3cc10*/  NOP ;  /* 0x0000000000007918 */ /* 0x000fc20000000000 */
[----:B------:R-:W-:Y:S04]  /*3cc20*/  STL.64 [R1+0x500], R32 ;  /* 0x0005002001007387 */ /* 0x000fe80000100a00 */
[----:B------:R-:W-:Y:S04]  /*3cc30*/  STL.64 [R1+0x508], R34 ;  /* 0x0005082201007387 */ /* 0x000fe80000100a00 */
[----:B------:R0:W-:Y:S02]  /*3cc40*/  STL.64 [R1+0x2ba0], R20 ;  /* 0x002ba01401007387 */ /* 0x0001e40000100a00 */
[C---:B0-----:R-:W-:Y:S06]  /*3cc50*/  HMMA.16816.F32 R20, R28.reuse, R18, R4 ;  /* 0x000000121c14723c */ /* 0x041fec0000001804 */
[C---:B------:R-:W-:Y:S01]  /*3cc60*/  HMMA.16816.F32 R4, R28.reuse, R16, R56 ;  /* 0x000000101c04723c */ /* 0x040fe20000001838 */
[----:B------:R-:W-:Y:S04]  /*3cc70*/  STL.64 [R1+0x4f0], R24 ;  /* 0x0004f01801007387 */ /* 0x000fe80000100a00 */
[----:B------:R-:W-:Y:S04]  /*3cc80*/  STL.64 [R1+0x4f8], R26 ;  /* 0x0004f81a01007387 */ /* 0x000fe80000100a00 */
[----:B------:R-:W-:Y:S08]  /*3cc90*/  STL.64 [R1+0x2bd8], R18 ;  /* 0x002bd81201007387 */ /* 0x000ff00000100a00 */
[----:B------:R-:W-:Y:S04]  /*3cca0*/  STL.64 [R1+0x4e0], R20 ;  /* 0x0004e01401007387 */ /* 0x000fe80000100a00 */
[----:B------:R-:W-:Y:S04]  /*3ccb0*/  STL.64 [R1+0x4e8], R22 ;  /* 0x0004e81601007387 */ /* 0x000fe80000100a00 */
[----:B------:R0:W-:Y:S04]  /*3ccc0*/  STL.64 [R1+0x2bd0], R16 ;  /* 0x002bd01001007387 */ /* 0x0001e80000100a00 */
[----:B------:R-:W-:Y:S04]  /*3ccd0*/  STL.64 [R1+0x4d0], R4 ;  /* 0x0004d00401007387 */ /* 0x000fe80000100a00 */
[----:B------:R1:W-:Y:S01]  /*3cce0*/  STL.64 [R1+0x4d8], R6 ;  /* 0x0004d80601007387 */ /* 0x0003e20000100a00 */
[C---:B0-----:R-:W-:Y:S06]  /*3ccf0*/  HMMA.16816.F32 R16, R28.reuse, R14, R52 ;  /* 0x0000000e1c10723c */ /* 0x041fec0000001834 */
[----:B-1----:R-:W-:Y:S01]  /*3cd00*/  HMMA.16816.F32 R4, R28, R12, R48 ;  /* 0x0000000c1c04723c */ /* 0x002fe20000001830 */
[----:B------:R-:W-:-:S15]  /*3cd10*/  STL.64 [R1+0x2be8], R14 ;  /* 0x002be80e01007387 */ /* 0x000fde0000100a00 */
[----:B------:R-:W-:-:S01]  /*3cd20*/  NOP ;  /* 0x0000000000007918 */ /* 0x000fc20000000000 */
        /* <DEDUP_REMOVED lines=27> */
[----:B------:R-:W4:Y:S01]  /*3cee0*/  LDL.LU R27, [R1+0x2100] ;  /* 0x00210000011b7983 */ /* 0x000f220000300800 */
[----:B------:R-:W-:-:S03]  /*3cef0*/  IMAD R24, R60, 0x100, R0 ;  /* 0x000001003c187824 */ /* 0x000fc600078e0200 */
        /* <DEDUP_REMOVED lines=35> */
[----:B0-----:R-:W3:Y:S04]  /*3d130*/  LDL.LU.64 R6, [R1+0x2bf8] ;  /* 0x002bf80001067983 */ /* 0x001ee80000300a00 */
[----:B------:R-:W4:Y:S04]  /*3d140*/  LDL.LU.64 R4, [R1+0x2bf0] ;  /* 0x002bf00001047983 */ /* 0x000f280000300a00 */
[----:B------:R-:W-:Y:S01]  /*3d150*/  STL [R1+0x2b78], R9 ;  /* 0x002b780901007387 */ /* 0x000fe20000100800 */
[C---:B---3--:R-:W-:Y:S06]  /*3d160*/  HMMA.16816.F32 R12, R28.reuse, R6, R12 ;  /* 0x000000061c0c723c */ /* 0x048fec000000180c */
[C---:B----4-:R-:W-:Y:S06]  /*3d170*/  HMMA.16816.F32 R16, R28.reuse, R4, R16 ;  /* 0x000000041c10723c */ /* 0x050fec0000001810 */
        /* <DEDUP_REMOVED lines=55> */
[----:B0-----:R-:W2:Y:S04]  /*3d4f0*/  LDL.LU R36, [R1+0x440] ;  /* 0x0004400001247983 */ /* 0x001ea80000300800 */
[----:B------:R-:W2:Y:S04]  /*3d500*/  LDL.LU R37, [R1+0x444] ;  /* 0x0004440001257983 */ /* 0x000ea80000300800 */
[----:B------:R-:W2:Y:S04]  /*3d510*/  LDL.LU R38, [R1+0x448] ;  /* 0x0004480001267983 */ /* 0x000ea80000300800 */
[----:B------:R-:W2:Y:S02]  /*3d520*/  LDL.LU R39, [R1+0x44c] ;  /* 0x00044c0001277983 */ /* 0x000ea40000300800 */
[----:B--2---:R-:W-:-:S15]  /*3d530*/  HMMA.16816.F32 R36, R24, R34, R36 ;  /* 0x000000221824723c */ /* 0x004fde0000001824 */
[----:B------:R-:W-:-:S08]  /*3d540*/  NOP ;  /* 0x0000000000007918 */ /* 0x000fd00000000000 */
[----:B------:R-:W-:Y:S04]  /*3d550*/  STL.64 [R1+0x440], R36 ;  /* 0x0004402401007387 */ /* 0x000fe80000100a00 */
[----:B------:R3:W-:Y:S02]  /*3d560*/  STL.64 [R1+0x448], R38 ;  /* 0x0004482601007387 */ /* 0x0007e40000100a00 */
[C---:B---3--:R-:W-:Y:S06]  /*3d570*/  HMMA.16816.F32 R36, R24.reuse, R32, R40 ;  /* 0x000000201824723c */ /* 0x048fec0000001828 */
[C---:B------:R-:W-:Y:S06]  /*3d580*/  HMMA.16816.F32 R40, R24.reuse, R22, R28 ;  /* 0x000000161828723c */ /* 0x040fec000000181c */
[C---:B------:R-:W-:Y:S11]  /*3d590*/  HMMA.16816.F32 R28, R24.reuse, R18, R56 ;  /* 0x00000012181c723c */ /* 0x040ff60000001838 */
[----:B------:R-:W-:Y:S04]  /*3d5a0*/  STL.64 [R1+0x430], R36 ;  /* 0x0004302401007387 */ /* 0x000fe80000100a00 */
[----:B------:R4:W-:Y:S02]  /*3d5b0*/  STL.64 [R1+0x438], R38 ;  /* 0x0004382601007387 */ /* 0x0009e40000100a00 */
[C---:B----4-:R-:W-:Y:S06]  /*3d5c0*/  HMMA.16816.F32 R36, R24.reuse, R20, R4 ;  /* 0x000000141824723c */ /* 0x050fec0000001804 */
[----:B------:R-:W-:Y:S01]  /*3d5d0*/  HMMA.16816.F32 R4, R24, R16, R52 ;  /* 0x000000101804723c */ /* 0x000fe20000001834 */
[----:B------:R-:W-:Y:S04]  /*3d5e0*/  STL.64 [R1+0x420], R40 ;  /* 0x0004202801007387 */ /* 0x000fe80000100a00 */
[----:B------:R-:W-:-:S12]  /*3d5f0*/  STL.64 [R1+0x428], R42 ;  /* 0x0004282a01007387 */ /* 0x000fd80000100a00 */
[----:B------:R-:W-:Y:S04]  /*3d600*/  STL.64 [R1+0x410], R36 ;  /* 0x0004102401007387 */ /* 0x000fe80000100a00 */
[----:B------:R-:W-:Y:S04]  /*3d610*/  STL.64 [R1+0x418], R38 ;  /* 0x0004182601007387 */ /* 0x000fe80000100a00 */
[----:B------:R-:W-:Y:S04]  /*3d620*/  STL.64 [R1+0x2b50], R18 ;  /* 0x002b501201007387 */ /* 0x000fe80000100a00 */
[----:B------:R-:W-:Y:S04]  /*3d630*/  STL.64 [R1+0x400], R28 ;  /* 0x0004001c01007387 */ /* 0x000fe80000100a00 */
[----:B------:R-:W-:Y:S04]  /*3d640*/  STL.64 [R1+0x408], R30 ;  /* 0x0004081e01007387 */ /* 0x000fe80000100a00 */
[----:B------:R0:W-:Y:S04]  /*3d650*/  STL.64 [R1+0x2b48], R16 ;  /* 0x002b481001007387 */ /* 0x0001e80000100a00 */
[----:B------:R-:W-:Y:S04]  /*3d660*/  STL.64 [R1+0x3f0], R4 ;  /* 0x0003f00401007387 */ /* 0x000fe80000100a00 */
[----:B------:R1:W-:Y:S04]  /*3d670*/  STL.64 [R1+0x3f8], R6 ;  /* 0x0003f80601007387 */ /* 0x0003e80000100a00 */
[----:B------:R-:W2:Y:S01]  /*3d680*/  LDL.LU R52, [R1+0x360] ;  /* 0x0003600001347983 */ /* 0x000ea20000300800 */
[C---:B0-----:R-:W-:Y:S06]  /*3d690*/  HMMA.16816.F32 R16, R24.reuse, R14, R48 ;  /* 0x0000000e1810723c */ /* 0x041fec0000001830 */
[----:B-1----:R-:W-:-:S15]  /*3d6a0*/  HMMA.16816.F32 R4, R24, R12, R44 ;  /* 0x0000000c1804723c */ /* 0x002fde000000182c */
[----:B------:R-:W-:-:S02]  /*3d6b0*/  NOP ;  /* 0x0000000000007918 */ /* 0x000fc40000000000 */
[----:B------:R-:W-:Y:S04]  /*3d6c0*/  STL.64 [R1+0x3e0], R16 ;  /* 0x0003e01001007387 */ /* 0x000fe80000100a00 */
[----:B------:R-:W-:Y:S04]  /*3d6d0*/  STL.64 [R1+0x3e8], R18 ;  /* 0x0003e81201007387 */ /* 0x000fe80000100a00 */
[----:B------:R0:W-:Y:S04]  /*3d6e0*/  STL.64 [R1+0x3d0], R4 ;  /* 0x0003d00401007387 */ /* 0x0001e80000100a00 */
[----:B------:R1:W-:Y:S04]  /*3d6f0*/  STL.64 [R1+0x3d8], R6 ;  /* 0x0003d80601007387 */ /* 0x0003e80000100a00 */
[----:B------:R-:W2:Y:S04]  /*3d700*/  LDL.LU R53, [R1+0x364] ;  /* 0x0003640001357983 */ /* 0x000ea80000300800 */
[----:B------:R-:W2:Y:S04]  /*3d710*/  LDL.LU R54, [R1+0x368] ;  /* 0x0003680001367983 */ /* 0x000ea80000300800 */
[----:B------:R-:W2:Y:S04]  /*3d720*/  LDL.LU R55, [R1+0x36c] ;  /* 0x00036c0001377983 */ /* 0x000ea80000300800 */
[----:B0-----:R-:W3:Y:S04]  /*3d730*/  LDL.LU R4, [R1+0x3b0] ;  /* 0x0003b00001047983 */ /* 0x001ee80000300800 */
[----:B------:R-:W3:Y:S04]  /*3d740*/  LDL.LU R5, [R1+0x3b4] ;  /* 0x0003b40001057983 */ /* 0x000ee80000300800 */
[----:B-1----:R-:W3:Y:S04]  /*3d750*/  LDL.LU R6, [R1+0x3b8] ;  /* 0x0003b80001067983 */ /* 0x002ee80000300800 */
[----:B------:R-:W3:Y:S04]  /*3d760*/  LDL.LU R7, [R1+0x3bc] ;  /* 0x0003bc0001077983 */ /* 0x000ee80000300800 */
[----:B------:R-:W4:Y:S04]  /*3d770*/  LDL.LU R36, [R1+0x3c0] ;  /* 0x0003c00001247983 */ /* 0x000f280000300800 */
[----:B------:R-:W4:Y:S04]  /*3d780*/  LDL.LU R37, [R1+0x3c4] ;  /* 0x0003c40001257983 */ /* 0x000f280000300800 */
[----:B------:R-:W4:Y:S04]  /*3d790*/  LDL.LU R38, [R1+0x3c8] ;  /* 0x0003c80001267983 */ /* 0x000f280000300800 */
        /* <DEDUP_REMOVED lines=35> */
[----:B----4-:R-:W-:Y:S01]  /*3d9d0*/  HMMA.16816.F32 R36, R24, R10, R36 ;  /* 0x0000000a1824723c */ /* 0x010fe20000001824 */
[----:B--2---:R-:W-:-:S15]  /*3d9e0*/  IMAD R28, R28, 0x100, R9 ;  /* 0x000001001c1c7824 */ /* 0x004fde00078e0209 */
[----:B------:R-:W-:-:S07]  /*3d9f0*/  NOP ;  /* 0x0000000000007918 */ /* 0x000fce0000000000 */
        /* <DEDUP_REMOVED lines=11> */
[----:B------:R-:W-:Y:S01]  /*3dab0*/  STL [R1+0x2af4], R9 ;  /* 0x002af40901007387 */ /* 0x000fe20000100800 */
[C---:B---3--:R-:W-:Y:S06]  /*3dac0*/  HMMA.16816.F32 R40, R24.reuse, R6, R40 ;  /* 0x000000061828723c */ /* 0x048fec0000001828 */
[----:B--2---:R-:W-:-:S15]  /*3dad0*/  HMMA.16816.F32 R44, R24, R4, R44 ;  /* 0x00000004182c723c */ /* 0x004fde000000182c */
[----:B------:R-:W-:-:S02]  /*3dae0*/  NOP ;  /* 0x0000000000007918 */ /* 0x000fc40000000000 */
[----:B------:R-:W-:Y:S04]  /*3daf0*/  STL.64 [R1+0xfb0], R40 ;  /* 0x000fb02801007387 */ /* 0x000fe80000100a00 */
[----:B------:R0:W-:Y:S04]  /*3db00*/  STL.64 [R1+0xfb8], R42 ;  /* 0x000fb82a01007387 */ /* 0x0001e80000100a00 */
[----:B0-----:R-:W2:Y:S04]  /*3db10*/  LDL.LU.64 R42, [R1+0x2b60] ;  /* 0x002b6000012a7983 */ /* 0x001ea80000300a00 */
[----:B------:R-:W3:Y:S04]  /*3db20*/  LDL.LU.64 R40, [R1+0x2b58] ;  /* 0x002b580001287983 */ /* 0x000ee80000300a00 */
[----:B------:R0:W-:Y:S04]  /*3db30*/  STL.64 [R1+0xfa0], R44 ;  /* 0x000fa02c01007387 */ /* 0x0001e80000100a00 */
[----:B------:R1:W-:Y:S04]  /*3db40*/  STL.64 [R1+0xfa8], R46 ;  /* 0x000fa82e01007387 */ /* 0x0003e80000100a00 */
[----:B0-----:R-:W4:Y:S04]  /*3db50*/  LDL.LU R44, [R1+0x340] ;  /* 0x00034000012c7983 */ /* 0x001f280000300800 */
[----:B------:R-:W4:Y:S04]  /*3db60*/  LDL.LU R45, [R1+0x344] ;  /* 0x00034400012d7983 */ /* 0x000f280000300800 */
[----:B-1----:R-:W4:Y:S04]  /*3db70*/  LDL.LU R46, [R1+0x348] ;  /* 0x00034800012e7983 */ /* 0x002f280000300800 */
[----:B------:R-:W4:Y:S04]  /*3db80*/  LDL.LU R47, [R1+0x34c] ;  /* 0x00034c00012f7983 */ /* 0x000f280000300800 */
[----:B------:R-:W-:Y:S04]  /*3db90*/  STL.64 [R1+0x2ae8], R6 ;  /* 0x002ae80601007387 */ /* 0x000fe80000100a00 */
[----:B------:R0:W-:Y:S04]  /*3dba0*/  STL.64 [R1+0x2ae0], R4 ;  /* 0x002ae00401007387 */ /* 0x0001e80000100a00 */
[----:B0-----:R-:W3:Y:S04]  /*3dbb0*/  LDL.LU R4, [R1+0x3a0] ;  /* 0x0003a00001047983 */ /* 0x001ee80000300800 */
[----:B------:R-:W3:Y:S04]  /*3dbc0*/  LDL.LU R5, [R1+0x3a4] ;  /* 0x0003a40001057983 */ /* 0x000ee80000300800 */
[----:B------:R-:W3:Y:S04]  /*3dbd0*/  LDL.LU R6, [R1+0x3a8] ;  /* 0x0003a80001067983 */ /* 0x000ee80000300800 */
[----:B------:R-:W3:Y:S01]  /*3dbe0*/  LDL.LU R7, [R1+0x3ac] ;  /* 0x0003ac0001077983 */ /* 0x000ee20000300800 */
[----:B------:R-:W-:-:S02]  /*3dbf0*/  IMAD R29, R30, 0x100, R29 ;  /* 0x000001001e1d7824 */ /* 0x000fc400078e021d */
[----:B------:R-:W-:Y:S02]  /*3dc00*/  IMAD R30, R61, 0x100, R31 ;  /* 0x000001003d1e7824 */ /* 0x000fe400078e021f */
[----:B------:R-:W-:Y:S01]  /*3dc10*/  IMAD R31, R60, 0x100, R0 ;  /* 0x000001003c1f7824 */ /* 0x000fe200078e0200 */
[----:B------:R-:W-:Y:S02]  /*3dc20*/  F2FP.F16.E4M3.UNPACK_B R28, R28 ;  /* 0x0000001cff1c723e */ /* 0x000fe400020006ff */
[----:B------:R-:W-:Y:S02]  /*3dc30*/  F2FP.F16.E4M3.UNPACK_B R29, R29 ;  /* 0x0000001dff1d723e */ /* 0x000fe400020006ff */
[----:B------:R-:W-:Y:S02]  /*3dc40*/  F2FP.F16.E4M3.UNPACK_B R30, R30 ;  /* 0x0000001eff1e723e */ /* 0x000fe400020006ff */
[----:B------:R-:W-:Y:S01]  /*3dc50*/  F2FP.F16.E4M3.UNPACK_B R31, R31 ;  /* 0x0000001fff1f723e */ /* 0x000fe200020006ff */
[----:B--2---:R-:W-:Y:S01]  /*3dc60*/  STL.64 [R1+0x2ab0], R42 ;  /* 0x002ab02a01007387 */ /* 0x004fe20000100a00 */
[----:B---3--:R-:W-:Y:S06]  /*3dc70*/  HMMA.16816.F32 R24, R24, R2, R4 ;  /* 0x000000021818723c */ /* 0x008fec0000001804 */
[C---:B------:R-:W-:Y:S06]  /*3dc80*/  HMMA.16816.F32 R4, R28.reuse, R42, R12 ;  /* 0x0000002a1c04723c */ /* 0x040fec000000180c */
[C---:B------:R-:W-:Y:S11]  /*3dc90*/  HMMA.16816.F32 R12, R28.reuse, R38, R16 ;  /* 0x000000261c0c723c */ /* 0x040ff60000001810 */
[----:B------:R-:W-:Y:S04]  /*3dca0*/  STL.64 [R1+0x3a0], R24 ;  /* 0x0003a01801007387 */ /* 0x000fe80000100a00 */
[----:B------:R-:W-:Y:S04]  /*3dcb0*/  STL.64 [R1+0x3a8], R26 ;  /* 0x0003a81a01007387 */ /* 0x000fe80000100a00 */
[----:B------:R-:W-:Y:S04]  /*3dcc0*/  STL.64 [R1+0x2aa8], R40 ;  /* 0x002aa82801007387 */ /* 0x000fe80000100a00 */
[----:B------:R-:W-:Y:S04]  /*3dcd0*/  STL.64 [R1+0x390], R4 ;  /* 0x0003900401007387 */ /* 0x000fe80000100a00 */
[----:B------:R4:W-:Y:S02]  /*3dce0*/  STL.64 [R1+0x398], R6 ;  /* 0x0003980601007387 */ /* 0x0009e40000100a00 */
[C---:B----4-:R-:W-:Y:S02]  /*3dcf0*/  HMMA.16816.F32 R4, R28.reuse, R36, R56 ;  /* 0x000000241c04723c */ /* 0x050fe40000001838 */
        /* <DEDUP_REMOVED lines=14> */
[----:B------:R-:W2:Y:S04]  /*3dde0*/  LDL.LU R52, [R1+0xf0] ;  /* 0x0000f00001347983 */ /* 0x000ea80000300800 */
[----:B------:R-:W2:Y:S04]  /*3ddf0*/  LDL.LU R53, [R1+0xf4] ;  /* 0x0000f40001357983 */ /* 0x000ea80000300800 */
[----:B------:R-:W3:Y:S04]  /*3de00*/  LDL.LU R54, [R1+0xf8] ;  /* 0x0000f80001367983 */ /* 0x000ee80000300800 */
[----:B------:R-:W3:Y:S04]  /*3de10*/  LDL.LU R55, [R1+0xfc] ;  /* 0x0000fc0001377983 */ /* 0x000ee80000300800 */
[----:B---3--:R-:W-:Y:S04]  /*3de20*/  STL.64 [R1+0x2a70], R54 ;  /* 0x002a703601007387 */ /* 0x008fe80000100a00 */
[----:B--2---:R-:W-:Y:S04]  /*3de30*/  STL.64 [R1+0x2a68], R52 ;  /* 0x002a683401007387 */ /* 0x004fe80000100a00 */
[----:B------:R-:W2:Y:S04]  /*3de40*/  LDL.LU R56, [R1+0x110] ;  /* 0x0001100001387983 */ /* 0x000ea80000300800 */
[----:B------:R-:W2:Y:S04]  /*3de50*/  LDL.LU R57, [R1+0x114] ;  /* 0x0001140001397983 */ /* 0x000ea80000300800 */
[----:B------:R-:W3:Y:S04]  /*3de60*/  LDL.LU R58, [R1+0x118] ;  /* 0x00011800013a7983 */ /* 0x000ee80000300800 */
[----:B------:R-:W3:Y:S01]  /*3de70*/  LDL.LU R59, [R1+0x11c] ;  /* 0x00011c00013b7983 */ /* 0x000ee20000300800 */
[C---:B0-----:R-:W-:Y:S03]  /*3de80*/  HMMA.16816.F32 R4, R28.reuse, R22, R44 ;  /* 0x000000161c04723c */ /* 0x041fe6000000182c */
[----:B---3--:R-:W-:Y:S04]  /*3de90*/  STL.64 [R1+0x2a90], R58 ;  /* 0x002a903a01007387 */ /* 0x008fe80000100a00 */
[----:B--2---:R-:W-:Y:S04]  /*3dea0*/  STL.64 [R1+0x2a88], R56 ;  /* 0x002a883801007387 */ /* 0x004fe80000100a00 */
[----:B------:R-:W2:Y:S04]  /*3deb0*/  LDL.LU R48, [R1+0xd0] ;  /* 0x0000d00001307983 */ /* 0x000ea80000300800 */
[----:B------:R-:W2:Y:S04]  /*3dec0*/  LDL.LU R49, [R1+0xd4] ;  /* 0x0000d40001317983 */ /* 0x000ea80000300800 */
[----:B------:R-:W3:Y:S04]  /*3ded0*/  LDL.LU R50, [R1+0xd8] ;  /* 0x0000d80001327983 */ /* 0x000ee80000300800 */
[----:B------:R-:W3:Y:S04]  /*3dee0*/  LDL.LU R51, [R1+0xdc] ;  /* 0x0000dc0001337983 */ /* 0x000ee80000300800 */
[----:B---3--:R-:W-:Y:S04]  /*3def0*/  STL.64 [R1+0x2ac0], R50 ;  /* 0x002ac03201007387 */ /* 0x008fe80000100a00 */
[----:B--2---:R0:W-:Y:S04]  /*3df00*/  STL.64 [R1+0x2ab8], R48 ;  /* 0x002ab83001007387 */ /* 0x0041e80000100a00 */
[----:B------:R-:W2:Y:S04]  /*3df10*/  LDL.LU R32, [R1+0x1d0] ;  /* 0x0001d00001207983 */ /* 0x000ea80000300800 */
[----:B------:R1:W-:Y:S04]  /*3df20*/  STL.64 [R1+0x340], R4 ;  /* 0x0003400401007387 */ /* 0x0003e80000100a00 */
[----:B------:R3:W-:Y:S04]  /*3df30*/  STL.64 [R1+0x348], R6 ;  /* 0x0003480601007387 */ /* 0x0007e80000100a00 */
[----:B------:R-:W2:Y:S04]  /*3df40*/  LDL.LU R33, [R1+0x1d4] ;  /* 0x0001d40001217983 */ /* 0x000ea80000300800 */
[----:B------:R-:W4:Y:S04]  /*3df50*/  LDL.LU R34, [R1+0x1d8] ;  /* 0x0001d80001227983 */ /* 0x000f280000300800 */
[----:B------:R-:W4:Y:S04]  /*3df60*/  LDL.LU R35, [R1+0x1dc] ;  /* 0x0001dc0001237983 */ /* 0x000f280000300800 */
[----:B----4-:R-:W-:Y:S04]  /*3df70*/  STL.64 [R1+0x2ad0], R34 ;  /* 0x002ad02201007387 */ /* 0x010fe80000100a00 */
[----:B--2---:R-:W-:Y:S04]  /*3df80*/  STL.64 [R1+0x2ac8], R32 ;  /* 0x002ac82001007387 */ /* 0x004fe80000100a00 */
[----:B------:R-:W2:Y:S04]  /*3df90*/  LDL.LU R40, [R1+0x2c0] ;  /* 0x0002c00001287983 */ /* 0x000ea80000300800 */
[----:B------:R-:W2:Y:S04]  /*3dfa0*/  LDL.LU R41, [R1+0x2c4] ;  /* 0x0002c40001297983 */ /* 0x000ea80000300800 */
[----:B------:R-:W4:Y:S04]  /*3dfb0*/  LDL.LU R42, [R1+0x2c8] ;  /* 0x0002c800012a7983 */ /* 0x000f280000300800 */
[----:B------:R-:W4:Y:S04]  /*3dfc0*/  LDL.LU R43, [R1+0x2cc] ;  /* 0x0002cc00012b7983 */ /* 0x000f280000300800 */
[----:B----4-:R-:W-:Y:S04]  /*3dfd0*/  STL.64 [R1+0x2b00], R42 ;  /* 0x002b002a01007387 */ /* 0x010fe80000100a00 */
[----:B--2---:R2:W-:Y:S04]  /*3dfe0*/  STL.64 [R1+0x2af8], R40 ;  /* 0x002af82801007387 */ /* 0x0045e80000100a00 */
[----:B0-----:R-:W4:Y:S04]  /*3dff0*/  LDL.LU R48, [R1+0xf80] ;  /* 0x000f800001307983 */ /* 0x001f280000300800 */
[----:B------:R-:W4:Y:S04]  /*3e000*/  LDL.LU R49, [R1+0xf84] ;  /* 0x000f840001317983 */ /* 0x000f280000300800 */
[----:B------:R-:W3:Y:S04]  /*3e010*/  LDL.LU R50, [R1+0xf88] ;  /* 0x000f880001327983 */ /* 0x000ee80000300800 */
[----:B------:R-:W3:Y:S04]  /*3e020*/  LDL.LU R51, [R1+0xf8c] ;  /* 0x000f8c0001337983 */ /* 0x000ee80000300800 */
[----:B---3--:R-:W-:Y:S04]  /*3e030*/  STL.64 [R1+0x2b10], R50 ;  /* 0x002b103201007387 */ /* 0x008fe80000100a00 */
[----:B----4-:R0:W-:Y:S04]  /*3e040*/  STL.64 [R1+0x2b08], R48 ;  /* 0x002b083001007387 */ /* 0x0101e80000100a00 */
[----:B-1----:R-:W3:Y:S04]  /*3e050*/  LDL.LU R4, [R1+0x2d0] ;  /* 0x0002d00001047983 */ /* 0x002ee80000300800 */
[----:B------:R-:W3:Y:S04]  /*3e060*/  LDL.LU R5, [R1+0x2d4] ;  /* 0x0002d40001057983 */ /* 0x000ee80000300800 */
[----:B------:R-:W4:Y:S04]  /*3e070*/  LDL.LU R6, [R1+0x2d8] ;  /* 0x0002d80001067983 */ /* 0x000f280000300800 */
[----:B------:R-:W4:Y:S04]  /*3e080*/  LDL.LU R7, [R1+0x2dc] ;  /* 0x0002dc0001077983 */ /* 0x000f280000300800 */
[----:B----4-:R-:W-:Y:S04]  /*3e090*/  STL.64 [R1+0x2b20], R6 ;  /* 0x002b200601007387 */ /* 0x010fe80000100a00 */
[----:B---3--:R1:W-:Y:S04]  /*3e0a0*/  STL.64 [R1+0x2b18], R4 ;  /* 0x002b180401007387 */ /* 0x0083e80000100a00 */
[----:B--2---:R-:W2:Y:S04]  /*3e0b0*/  LDL.LU R40, [R1+0x2e0] ;  /* 0x0002e00001287983 */ /* 0x004ea80000300800 */
[----:B------:R-:W2:Y:S04]  /*3e0c0*/  LDL.LU R41, [R1+0x2e4] ;  /* 0x0002e40001297983 */ /* 0x000ea80000300800 */
[----:B------:R-:W3:Y:S04]  /*3e0d0*/  LDL.LU R42, [R1+0x2e8] ;  /* 0x0002e800012a7983 */ /* 0x000ee80000300800 */
[----:B------:R-:W3:Y:S04]  /*3e0e0*/  LDL.LU R43, [R1+0x2ec] ;  /* 0x0002ec00012b7983 */ /* 0x000ee80000300800 */
[----:B---3--:R-:W-:Y:S04]  /*3e0f0*/  STL.64 [R1+0x2b40], R42 ;  /* 0x002b402a01007387 */ /* 0x008fe80000100a00 */
[----:B--2---:R2:W-:Y:S04]  /*3e100*/  STL.64 [R1+0x2b38], R40 ;  /* 0x002b382801007387 */ /* 0x0045e80000100a00 */
[----:B0-----:R-:W3:Y:S04]  /*3e110*/  LDL.LU R48, [R1+0x2f0] ;  /* 0x0002f00001307983 */ /* 0x001ee80000300800 */
[----:B------:R-:W3:Y:S04]  /*3e120*/  LDL.LU R49, [R1+0x2f4] ;  /* 0x0002f40001317983 */ /* 0x000ee80000300800 */
[----:B------:R-:W3:Y:S04]  /*3e130*/  LDL.LU R50, [R1+0x2f8] ;  /* 0x0002f80001327983 */ /* 0x000ee80000300800 */
[----:B------:R-:W3:Y:S04]  /*3e140*/  LDL.LU R51, [R1+0x2fc] ;  /* 0x0002fc0001337983 */ /* 0x000ee80000300800 */
[----:B-1----:R-:W4:Y:S04]  /*3e150*/  LDL.LU R4, [R1+0x300] ;  /* 0x0003000001047983 */ /* 0x002f280000300800 */
[----:B------:R-:W4:Y:S04]  /*3e160*/  LDL.LU R5, [R1+0x304] ;  /* 0x0003040001057983 */ /* 0x000f280000300800 */
[----:B------:R-:W4:Y:S04]  /*3e170*/  LDL.LU R6, [R1+0x308] ;  /* 0x0003080001067983 */ /* 0x000f280000300800 */
[----:B------:R-:W4:Y:S04]  /*3e180*/  LDL.LU R7, [R1+0x30c] ;  /* 0x00030c0001077983 */ /* 0x000f280000300800 */
[----:B--2---:R-:W2:Y:S04]  /*3e190*/  LDL.LU R40, [R1+0x320] ;  /* 0x0003200001287983 */ /* 0x004ea80000300800 */
        /* <DEDUP_REMOVED lines=43> */
[----:B0-----:R-:W2:Y:S04]  /*3e450*/  LDL.LU.64 R18, [R1+0x2b50] ;  /* 0x002b500001127983 */ /* 0x001ea80000300a00 */
[----:B------:R-:W4:Y:S01]  /*3e460*/  LDL.LU.64 R16, [R1+0x2b48] ;  /* 0x002b480001107983 */ /* 0x000f220000300a00 */
[C---:B--2---:R-:W-:Y:S06]  /*3e470*/  HMMA.16816.F32 R40, R28.reuse, R18, R40 ;  /* 0x000000121c28723c */ /* 0x044fec0000001828 */
[----:B----4-:R-:W-:-:S15]  /*3e480*/  HMMA.16816.F32 R12, R28, R16, R12 ;  /* 0x000000101c0c723c */ /* 0x010fde000000180c */
        /* <DEDUP_REMOVED lines=9> */
[----:B------:R-:W-:Y:S01]  /*3e520*/  IMAD R24, R24, 0x100, R9 ;  /* 0x0000010018187824 */ /* 0x000fe200078e0209 */
[C---:B--2---:R-:W-:Y:S06]  /*3e530*/  HMMA.16816.F32 R40, R28.reuse, R10, R40 ;  /* 0x0000000a1c28723c */ /* 0x044fec0000001828 */
[C---:B---3--:R-:W-:Y:S06]  /*3e540*/  HMMA.16816.F32 R4, R28.reuse, R14, R4 ;  /* 0x0000000e1c04723c */ /* 0x048fec0000001804 */
        /* <DEDUP_REMOVED lines=9> */
[----:B------:R-:W3:Y:S04]  /*3e5e0*/  LDL.LU.64 R48, [R1+0x2b08] ;  /* 0x002b080001307983 */ /* 0x000ee80000300a00 */
[----:B------:R-:W-:Y:S04]  /*3e5f0*/  STL.64 [R1+0x2e0], R40 ;  /* 0x0002e02801007387 */ /* 0x000fe80000100a00 */
[----:B------:R0:W-:Y:S04]  /*3e600*/  STL.64 [R1+0x2e8], R42 ;  /* 0x0002e82a01007387 */ /* 0x0001e80000100a00 */
[----:B0-----:R-:W4:Y:S04]  /*3e610*/  LDL.LU.64 R42, [R1+0x2b00] ;  /* 0x002b0000012a7983 */ /* 0x001f280000300a00 */
[----:B------:R-:W4:Y:S04]  /*3e620*/  LDL.LU.64 R40, [R1+0x2af8] ;  /* 0x002af80001287983 */ /* 0x000f280000300a00 */
[----:B------:R-:W2:Y:S01]  /*3e630*/  LDL.LU R9, [R1+0x2af4] ;  /* 0x002af40001097983 */ /* 0x000ea20000300800 */
[----:B------:R-:W-:-:S03]  /*3e640*/  IMAD R25, R25, 0x100, R60 ;  /* 0x0000010019197824 */ /* 0x000fc600078e023c */
[----:B------:R-:W4:Y:S01]  /*3e650*/  LDL.LU R60, [R1+0x2af0] ;  /* 0x002af000013c7983 */ /* 0x000f220000300800 */
[----:B--2---:R-:W-:-:S15]  /*3e660*/  HMMA.16816.F32 R4, R28, R8, R4 ;  /* 0x000000081c04723c */ /* 0x004fde0000001804 */
[----:B------:R-:W-:-:S08]  /*3e670*/  NOP ;  /* 0x0000000000007918 */ /* 0x000fd00000000000 */
[----:B------:R-:W-:Y:S04]  /*3e680*/  STL.64 [R1+0x2d0], R4 ;  /* 0x0002d00401007387 */ /* 0x000fe80000100a00 */
[----:B------:R0:W-:Y:S04]  /*3e690*/  STL.64 [R1+0x2d8], R6 ;  /* 0x0002d80601007387 */ /* 0x0001e80000100a00 */
[----:B0-----:R-:W2:Y:S04]  /*3e6a0*/  LDL.LU.64 R6, [R1+0x2ae8] ;  /* 0x002ae80001067983 */ /* 0x001ea80000300a00 */
[----:B------:R-:W3:Y:S01]  /*3e6b0*/  LDL.LU.64 R4, [R1+0x2ae0] ;  /* 0x002ae00001047983 */ /* 0x000ee20000300a00 */
[----:B------:R-:W-:-:S02]  /*3e6c0*/  IMAD R26, R26, 0x100, R0 ;  /* 0x000001001a1a7824 */ /* 0x000fc400078e0200 */
[----:B------:R-:W-:Y:S01]  /*3e6d0*/  IMAD R27, R27, 0x100, R61 ;  /* 0x000001001b1b7824 */ /* 0x000fe200078e023d */
[----:B------:R-:W4:Y:S04]  /*3e6e0*/  LDL.LU R0, [R1+0x2adc] ;  /* 0x002adc0001007983 */ /* 0x000f280000300800 */
[----:B------:R-:W4:Y:S01]  /*3e6f0*/  LDL.LU R61, [R1+0x2ad8] ;  /* 0x002ad800013d7983 */ /* 0x000f220000300800 */
[C---:B--2---:R-:W-:Y:S06]  /*3e700*/  HMMA.16816.F32 R32, R28.reuse, R6, R32 ;  /* 0x000000061c20723c */ /* 0x044fec0000001820 */
[C---:B---3--:R-:W-:Y:S06]  /*3e710*/  HMMA.16816.F32 R48, R28.reuse, R4, R48 ;  /* 0x000000041c30723c */ /* 0x048fec0000001830 */
[----:B----4-:R-:W-:Y:S11]  /*3e720*/  HMMA.16816.F32 R28, R28, R2, R40 ;  /* 0x000000021c1c723c */ /* 0x010ff60000001828 */
        /* <DEDUP_REMOVED lines=8> */
[----:B------:R-:W4:Y:S01]  /*3e7b0*/  LDL.LU.64 R42, [R1+0x2ab0] ;  /* 0x002ab000012a7983 */ /* 0x000f220000300a00 */
[----:B------:R-:W-:-:S02]  /*3e7c0*/  F2FP.F16.E4M3.UNPACK_B R24, R24 ;  /* 0x00000018ff18723e */ /* 0x000fc400020006ff */
[----:B------:R-:W-:Y:S02]  /*3e7d0*/  F2FP.F16.E4M3.UNPACK_B R25, R25 ;  /* 0x00000019ff19723e */ /* 0x000fe400020006ff */
[----:B------:R-:W-:Y:S02]  /*3e7e0*/  F2FP.F16.E4M3.UNPACK_B R26, R26 ;  /* 0x0000001aff1a723e */ /* 0x000fe400020006ff */
[----:B------:R-:W-:Y:S01]  /*3e7f0*/  F2FP.F16.E4M3.UNPACK_B R27, R27 ;  /* 0x0000001bff1b723e */ /* 0x000fe200020006ff */
[----:B------:R-:W3:Y:S04]  /*3e800*/  LDL.LU.64 R40, [R1+0x2aa8] ;  /* 0x002aa80001287983 */ /* 0x000ee80000300a00 */
        /* <DEDUP_REMOVED lines=18> */
[----:B------:R-:W2:Y:S04]  /*3e930*/  LDL.LU.64 R56, [R1+0x2a88] ;  /* 0x002a880001387983 */ /* 0x000ea80000300a00 */
[----:B------:R-:W4:Y:S04]  /*3e940*/  LDL.LU.64 R34, [R1+0x2a80] ;  /* 0x002a800001227983 */ /* 0x000f280000300a00 */
[----:B------:R-:W3:Y:S04]  /*3e950*/  LDL.LU.64 R32, [R1+0x2a78] ;  /* 0x002a780001207983 */ /* 0x000ee80000300a00 */
[----:B------:R0:W-:Y:S04]  /*3e960*/  STL.64 [R1+0x1d0], R36 ;  /* 0x0001d02401007387 */ /* 0x0001e80000100a00 */
[----:B------:R1:W-:Y:S04]  /*3e970*/  STL.64 [R1+0x1d8], R38 ;  /* 0x0001d82601007387 */ /* 0x0003e80000100a00 */
[----:B0-----:R-:W2:Y:S04]  /*3e980*/  LDL.LU R36, [R1+0x150] ;  /* 0x0001500001247983 */ /* 0x001ea80000300800 */
[----:B------:R-:W2:Y:S04]  /*3e990*/  LDL.LU R37, [R1+0x154] ;  /* 0x0001540001257983 */ /* 0x000ea80000300800 */
[----:B-1----:R-:W2:Y:S04]  /*3e9a0*/  LDL.LU R38, [R1+0x158] ;  /* 0x0001580001267983 */ /* 0x002ea80000300800 */
[----:B------:R-:W2:Y:S01]  /*3e9b0*/  LDL.LU R39, [R1+0x15c] ;  /* 0x00015c0001277983 */ /* 0x000ea20000300800 */
[C---:B----4-:R-:W-:Y:S06]  /*3e9c0*/  HMMA.16816.F32 R52, R24.reuse, R34, R52 ;  /* 0x000000221834723c */ /* 0x050fec0000001834 */
[----:B---3--:R-:W-:-:S15]  /*3e9d0*/  HMMA.16816.F32 R32, R24, R32, R44 ;  /* 0x000000201820723c */ /* 0x008fde000000182c */
[----:B------:R-:W-:-:S02]  /*3e9e0*/  NOP ;  /* 0x0000000000007918 */ /* 0x000fc40000000000 */
[----:B------:R-:W-:Y:S04]  /*3e9f0*/  STL.64 [R1+0x1b0], R52 ;  /* 0x0001b03401007387 */ /* 0x000fe80000100a00 */
[----:B------:R0:W-:Y:S04]  /*3ea00*/  STL.64 [R1+0x1b8], R54 ;  /* 0x0001b83601007387 */ /* 0x0001e80000100a00 */
[----:B0-----:R-:W3:Y:S04]  /*3ea10*/  LDL.LU.64 R54, [R1+0x2a70] ;  /* 0x002a700001367983 */ /* 0x001ee80000300a00 */
[----:B------:R-:W3:Y:S04]  /*3ea20*/  LDL.LU.64 R52, [R1+0x2a68] ;  /* 0x002a680001347983 */ /* 0x000ee80000300a00 */
[----:B------:R-:W4:Y:S04]  /*3ea30*/  LDL.LU.64 R44, [R1+0x2a60] ;  /* 0x002a6000012c7983 */ /* 0x000f280000300a00 */
[----:B------:R0:W-:Y:S04]  /*3ea40*/  STL.64 [R1+0x190], R32 ;  /* 0x0001902001007387 */ /* 0x0001e80000100a00 */
[----:B------:R1:W-:Y:S04]  /*3ea50*/  STL.64 [R1+0x198], R34 ;  /* 0x0001982201007387 */ /* 0x0003e80000100a00 */
[----:B0-----:R-:W2:Y:S04]  /*3ea60*/  LDL.LU R32, [R1+0x170] ;  /* 0x0001700001207983 */ /* 0x001ea80000300800 */
[----:B------:R-:W2:Y:S04]  /*3ea70*/  LDL.LU R33, [R1+0x174] ;  /* 0x0001740001217983 */ /* 0x000ea80000300800 */
[----:B-1----:R-:W2:Y:S04]  /*3ea80*/  LDL.LU R34, [R1+0x178] ;  /* 0x0001780001227983 */ /* 0x002ea80000300800 */
[----:B------:R-:W2:Y:S01]  /*3ea90*/  LDL.LU R35, [R1+0x17c] ;  /* 0x00017c0001237983 */ /* 0x000ea20000300800 */
[C---:B------:R-:W-:Y:S06]  /*3eaa0*/  HMMA.16816.F32 R28, R24.reuse, R18, R28 ;  /* 0x00000012181c723c */ /* 0x040fec000000181c */
[----:B--2---:R-:W-:-:S15]  /*3eab0*/  HMMA.16816.F32 R32, R24, R22, R32 ;  /* 0x000000161820723c */ /* 0x004fde0000001820 */
[----:B------:R-:W-:-:S08]  /*3eac0*/  NOP ;  /* 0x0000000000007918 */ /* 0x000fd00000000000 */
[----:B------:R-:W-:Y:S04]  /*3ead0*/  STL.64 [R1+0x170], R32 ;  /* 0x0001702001007387 */ /* 0x000fe80000100a00 */
[----:B------:R0:W-:Y:S02]  /*3eae0*/  STL.64 [R1+0x178], R34 ;  /* 0x0001782201007387 */ /* 0x0001e40000100a00 */
[C---:B0-----:R-:W-:Y:S06]  /*3eaf0*/  HMMA.16816.F32 R32, R24.reuse, R20, R36 ;  /* 0x000000141820723c */ /* 0x041fec0000001824 */
[C---:B------:R-:W-:Y:S06]  /*3eb00*/  HMMA.16816.F32 R20, R24.reuse, R16, R56 ;  /* 0x000000101814723c */ /* 0x040fec0000001838 */
[C---:B---3--:R-:W-:Y:S06]  /*3eb10*/  HMMA.16816.F32 R16, R24.reuse, R14, R52 ;  /* 0x0000000e1810723c */ /* 0x048fec0000001834 */
[----:B------:R-:W-:Y:S05]  /*3eb20*/  HMMA.16816.F32 R12, R24, R12, R48 ;  /* 0x0000000c180c723c */ /* 0x000fea0000001830 */
[----:B------:R-:W-:Y:S04]  /*3eb30*/  STL.64 [R1+0x150], R32 ;  /* 0x0001502001007387 */ /* 0x000fe80000100a00 */
[----:B------:R-:W-:Y:S04]  /*3eb40*/  STL.64 [R1+0x158], R34 ;  /* 0x0001582201007387 */ /* 0x000fe80000100a00 */
[----:B------:R-:W2:Y:S04]  /*3eb50*/  LDL.LU R42, [R1+0x1394] ;  /* 0x00139400012a7983 */ /* 0x000ea80000300800 */
[----:B------:R-:W-:Y:S04]  /*3eb60*/  STL.64 [R1+0x130], R28 ;  /* 0x0001301c01007387 */ /* 0x000fe80000100a00 */
[----:B------:R-:W-:Y:S04]  /*3eb70*/  STL.64 [R1+0x138], R30 ;  /* 0x0001381e01007387 */ /* 0x000fe80000100a00 */
[----:B------:R0:W-:Y:S04]  /*3eb80*/  STL.64 [R1+0x110], R20 ;  /* 0x0001101401007387 */ /* 0x0001e80000100a00 */
[----:B------:R1:W-:Y:S04]  /*3eb90*/  STL.64 [R1+0x118], R22 ;  /* 0x0001181601007387 */ /* 0x0003e80000100a00 */
[----:B0-----:R-:W3:Y:S04]  /*3eba0*/  LDL.LU R20, [R1+0x50] ;  /* 0x0000500001147983 */ /* 0x001ee80000300800 */
[----:B------:R0:W-:Y:S04]  /*3ebb0*/  STL.64 [R1+0xf0], R16 ;  /* 0x0000f01001007387 */ /* 0x0001e80000100a00 */
[----:B------:R4:W-:Y:S04]  /*3ebc0*/  STL.64 [R1+0xf8], R18 ;  /* 0x0000f81201007387 */ /* 0x0009e80000100a00 */
[----:B------:R4:W-:Y:S04]  /*3ebd0*/  STL.64 [R1+0xd0], R12 ;  /* 0x0000d00c01007387 */ /* 0x0009e80000100a00 */
[----:B------:R2:W-:Y:S01]  /*3ebe0*/  STL.64 [R1+0xd8], R14 ;  /* 0x0000d80e01007387 */ /* 0x0005e20000100a00 */
[----:B------:R-:W-:-:S03]  /*3ebf0*/  IMAD.MOV.U32 R21, RZ, RZ, R61 ;  /* 0x000000ffff157224 */ /* 0x000fc600078e003d */
[----:B------:R-:W3:Y:S01]  /*3ec00*/  LDL.LU R61, [R1+0x2a58] ;  /* 0x002a5800013d7983 */ /* 0x000ee20000300800 */
[----:B-1----:R-:W-:Y:S02]  /*3ec10*/  IMAD.MOV.U32 R22, RZ, RZ, R0 ;  /* 0x000000ffff167224 */ /* 0x002fe400078e0000 */
[----:B------:R-:W-:Y:S01]  /*3ec20*/  IMAD.MOV.U32 R23, RZ, RZ, R60 ;  /* 0x000000ffff177224 */ /* 0x000fe200078e003c */
[----:B------:R-:W2:Y:S04]  /*3ec30*/  LDL.LU R0, [R1+0x2a54] ;  /* 0x002a540001007983 */ /* 0x000ea80000300800 */
[----:B------:R-:W3:Y:S04]  /*3ec40*/  LDL.LU R60, [R1+0x2a50] ;  /* 0x002a5000013c7983 */ /* 0x000ee80000300800 */
[----:B0-----:R-:W3:Y:S04]  /*3ec50*/  LDL.LU R16, [R1+0x70] ;  /* 0x0000700001107983 */ /* 0x001ee80000300800 */
[----:B------:R-:W3:Y:S04]  /*3ec60*/  LDL.LU R17, [R1+0x74] ;  /* 0x0000740001117983 */ /* 0x000ee80000300800 */
[----:B----4-:R-:W4:Y:S04]  /*3ec70*/  LDL.LU R18, [R1+0x78] ;  /* 0x0000780001127983 */ /* 0x010f280000300800 */
[----:B------:R-:W4:Y:S04]  /*3ec80*/  LDL.LU R19, [R1+0x7c] ;  /* 0x00007c0001137983 */ /* 0x000f280000300800 */
[----:B------:R-:W4:Y:S04]  /*3ec90*/  LDL.LU R32, [R1+0xb0] ;  /* 0x0000b00001207983 */ /* 0x000f280000300800 */
[----:B------:R-:W4:Y:S04]  /*3eca0*/  LDL.LU R33, [R1+0xb4] ;  /* 0x0000b40001217983 */ /* 0x000f280000300800 */
[----:B------:R-:W4:Y:S04]  /*3ecb0*/  LDL.LU R34, [R1+0xb8] ;  /* 0x0000b80001227983 */ /* 0x000f280000300800 */
[----:B------:R-:W4:Y:S04]  /*3ecc0*/  LDL.LU R35, [R1+0xbc] ;  /* 0x0000bc0001237983 */ /* 0x000f280000300800 */
[----:B------:R-:W4:Y:S01]  /*3ecd0*/  LDL.LU R12, [R1+0x90] ;  /* 0x00009000010c7983 */ /* 0x000f220000300800 */
[----:B------:R-:W-:-:S02]  /*3ece0*/  IMAD.MOV.U32 R39, RZ, RZ, R40 ;  /* 0x000000ffff277224 */ /* 0x000fc400078e0028 */
[----:B------:R-:W-:Y:S02]  /*3ecf0*/  IMAD.MOV.U32 R38, RZ, RZ, R41 ;  /* 0x000000ffff267224 */ /* 0x000fe400078e0029 */
[----:B------:R-:W-:Y:S02]  /*3ed00*/  IMAD.MOV.U32 R36, RZ, RZ, R45 ;  /* 0x000000ffff247224 */ /* 0x000fe400078e002d */
[----:B------:R-:W-:Y:S02]  /*3ed10*/  IMAD.MOV.U32 R37, RZ, RZ, R44 ;  /* 0x000000ffff257224 */ /* 0x000fe400078e002c */
[----:B--2---:R-:W-:Y:S02]  /*3ed20*/  IMAD.MOV.U32 R14, RZ, RZ, R0 ;  /* 0x000000ffff0e7224 */ /* 0x004fe400078e0000 */
[----:B---3--:R-:W-:Y:S02]  /*3ed30*/  IMAD.MOV.U32 R13, RZ, RZ, R60 ;  /* 0x000000ffff0d7224 */ /* 0x008fe400078e003c */
[----:B------:R1:W5:Y:S04]  /*3ed40*/  LDL.LU R60, [R1+0x2a4c] ;  /* 0x002a4c00013c7983 */ /* 0x0003680000300800 */
[----:B------:R1:W5:Y:S04]  /*3ed50*/  LDL.LU R0, [R1+0x2a48] ;  /* 0x002a480001007983 */ /* 0x0003680000300800 */
        /* <DEDUP_REMOVED lines=23> */
[----:B------:R-:W-:-:S03]  /*3eed0*/  IMAD.MOV.U32 R15, RZ, RZ, R61 ;  /* 0x000000ffff0f7224 */ /* 0x000fc600078e003d */
[----:B------:R-:W3:Y:S01]  /*3eee0*/  LDL.LU R61, [R1+0x1b28] ;  /* 0x001b2800013d7983 */ /* 0x000ee20000300800 */
[C---:B----4-:R-:W-:Y:S06]  /*3eef0*/  HMMA.16816.F32 R32, R24.reuse, R10, R32 ;  /* 0x0000000a1820723c */ /* 0x050fec0000001820 */
[C---:B------:R-:W-:Y:S06]  /*3ef00*/  HMMA.16816.F32 R12, R24.reuse, R8, R12 ;  /* 0x00000008180c723c */ /* 0x040fec000000180c */
[C---:B------:R-:W-:Y:S06]  /*3ef10*/  HMMA.16816.F32 R8, R24.reuse, R6, R16 ;  /* 0x000000061808723c */ /* 0x040fec0000001810 */
[C---:B------:R-:W-:Y:S05]  /*3ef20*/  HMMA.16816.F32 R4, R24.reuse, R4, R20 ;  /* 0x000000041804723c */ /* 0x040fea0000001814 */
[----:B------:R-:W-:Y:S04]  /*3ef30*/  STL.64 [R1+0xb0], R32 ;  /* 0x0000b02001007387 */ /* 0x000fe80000100a00 */
[----:B------:R0:W-:Y:S04]  /*3ef40*/  STL.64 [R1+0xb8], R34 ;  /* 0x0000b82201007387 */ /* 0x0001e80000100a00 */
[----:B------:R-:W-:Y:S04]  /*3ef50*/  STL.64 [R1+0x90], R12 ;  /* 0x0000900c01007387 */ /* 0x000fe80000100a00 */
[----:B------:R-:W-:Y:S04]  /*3ef60*/  STL.64 [R1+0x98], R14 ;  /* 0x0000980e01007387 */ /* 0x000fe80000100a00 */
[----:B------:R-:W-:Y:S04]  /*3ef70*/  STL.64 [R1+0x70], R8 ;  /* 0x0000700801007387 */ /* 0x000fe80000100a00 */
[----:B------:R-:W-:Y:S04]  /*3ef80*/  STL.64 [R1+0x78], R10 ;  /* 0x0000780a01007387 */ /* 0x000fe80000100a00 */
[----:B------:R-:W-:Y:S04]  /*3ef90*/  STL.64 [R1+0x50], R4 ;  /* 0x0000500401007387 */ /* 0x000fe80000100a00 */
[----:B------:R4:W-:Y:S01]  /*3efa0*/  STL.64 [R1+0x58], R6 ;  /* 0x0000580601007387 */ /* 0x0009e20000100a00 */
[----:B------:R-:W-:Y:S01]  /*3efb0*/  VIADD R42, R42, 0x1 ;  /* 0x000000012a2a7836 */ /* 0x000fe20000000000 */
[----:B0-----:R-:W0:Y:S01]  /*3efc0*/  LDC R35, c[0x0][0x230] ;  /* 0x00008c00ff237b82 */ /* 0x001e220000000800 */
[----:B----4-:R-:W-:Y:S03]  /*3efd0*/  HMMA.16816.F32 R4, R24, R2, R36 ;  /* 0x000000021804723c */ /* 0x010fe60000001824 */
[----:B------:R4:W-:-:S15]  /*3efe0*/  STL [R1+0x1394], R42 ;  /* 0x0013942a01007387 */ /* 0x0009de0000100800 */
[----:B------:R-:W-:-:S05]  /*3eff0*/  NOP ;  /* 0x0000000000007918 */ /* 0x000fca0000000000 */
[----:B------:R-:W-:Y:S04]  /*3f000*/  STL.64 [R1+0x40], R4 ;  /* 0x0000400401007387 */ /* 0x000fe80000100a00 */
[----:B------:R-:W-:Y:S01]  /*3f010*/  STL.64 [R1+0x48], R6 ;  /* 0x0000480601007387 */ /* 0x000fe20000100a00 */
[----:B0-----:R-:W-:-:S05]  /*3f020*/  VIADD R35, R35, 0x1f ;  /* 0x0000001f23237836 */ /* 0x001fca0000000000 */
[----:B------:R-:W-:-:S04]  /*3f030*/  SHF.R.S32.HI R14, RZ, 0x1f, R35 ;  /* 0x0000001fff0e7819 */ /* 0x000fc80000011423 */
[----:B------:R-:W-:-:S04]  /*3f040*/  LEA.HI R14, R14, R35, RZ, 0x5 ;  /* 0x000000230e0e7211 */ /* 0x000fc800078f28ff */
[----:B------:R-:W-:-:S04]  /*3f050*/  SHF.R.S32.HI R14, RZ, 0x5, R14 ;  /* 0x00000005ff0e7819 */ /* 0x000fc8000001140e */
[----:B------:R-:W-:Y:S02]  /*3f060*/  ISETP.NE.U32.AND P0, PT, R42, R14, PT ;  /* 0x0000000e2a00720c */ /* 0x000fe40003f05070 */
[----:B--2---:R-:W-:Y:S02]  /*3f070*/  IADD3 R43, P4, R43, UR28, RZ ;  /* 0x0000001c2b2b7c10 */ /* 0x004fe4000ff9e0ff */
[----:B---3--:R-:W-:Y:S02]  /*3f080*/  IADD3 R28, P5, R28, UR28, RZ ;  /* 0x0000001c1c1c7c10 */ /* 0x008fe4000ffbe0ff */
[----:B------:R-:W-:Y:S02]  /*3f090*/  IADD3 R29, P6, R29, UR28, RZ ;  /* 0x0000001c1d1d7c10 */ /* 0x000fe4000ffde0ff */
[----:B------:R-:W-:Y:S02]  /*3f0a0*/  IADD3 R30, P1, R30, UR28, RZ ;  /* 0x0000001c1e1e7c10 */ /* 0x000fe4000ff3e0ff */
[----:B------:R-:W-:Y:S01]  /*3f0b0*/  IADD3 R31, P2, R31, UR28, RZ ;  /* 0x0000001c1f1f7c10 */ /* 0x000fe2000ff5e0ff */
[----:B------:R0:W-:Y:S01]  /*3f0c0*/  STL [R1+0x1390], R43 ;  /* 0x0013902b01007387 */ /* 0x0001e20000100800 */
[----:B------:R-:W-:-:S03]  /*3f0d0*/  IADD3 R59, P3, R59, UR28, RZ ;  /* 0x0000001c3b3b7c10 */ /* 0x000fc6000ff7e0ff */
[----:B------:R2:W-:Y:S01]  /*3f0e0*/  STL [R1+0x1388], R28 ;  /* 0x0013881c01007387 */ /* 0x0005e20000100800 */
[----:B------:R-:W-:-:S03]  /*3f0f0*/  IADD3.X R58, R58, UR30, RZ, P4, !PT ;  /* 0x0000001e3a3a7c10 */ /* 0x000fc6000a7fe4ff */
        /* <DEDUP_REMOVED lines=28> */
[----:B------:R1:W-:Y:S04]  /*3f2c0*/  STL [R1+0x1364], R48 ;  /* 0x0013643001007387 */ /* 0x0003e80000100800 */
[----:B------:R1:W-:Y:S01]  /*3f2d0*/  STL [R1+0x1b40], R47 ;  /* 0x001b402f01007387 */ /* 0x0003e20000100800 */
[----:B------:R-:W-:-:S03]  /*3f2e0*/  IADD3 R45, P5, R45, UR28, RZ ;  /* 0x0000001c2d2d7c10 */ /* 0x000fc6000ffbe0ff */
[----:B------:R1:W-:Y:S01]  /*3f2f0*/  STL [R1+0x135c], R46 ;  /* 0x00135c2e01007387 */ /* 0x0003e20000100800 */
[----:B------:R-:W-:-:S03]  /*3f300*/  IADD3.X R44, R44, UR30, RZ, P6, !PT ;  /* 0x0000001e2c2c7c10 */ /* 0x000fc6000b7fe4ff */
[----:B------:R1:W-:Y:S04]  /*3f310*/  STL [R1+0x1b38], R40 ;  /* 0x001b382801007387 */ /* 0x0003e80000100800 */
[----:B------:R1:W-:Y:S01]  /*3f320*/  STL [R1+0x1354], R41 ;  /* 0x0013542901007387 */ /* 0x0003e20000100800 */
[----:B------:R-:W-:-:S03]  /*3f330*/  IADD3 R61, P6, R61, UR28, RZ ;  /* 0x0000001c3d3d7c10 */ /* 0x000fc6000ffde0ff */
[----:B------:R-:W3:Y:S04]  /*3f340*/  LDL.LU R34, [R1+0x1b4c] ;  /* 0x001b4c0001227983 */ /* 0x000ee80000300800 */
[----:B------:R1:W-:Y:S04]  /*3f350*/  STL [R1+0x1b30], R45 ;  /* 0x001b302d01007387 */ /* 0x0003e80000100800 */
[----:B------:R-:W3:Y:S04]  /*3f360*/  LDL.LU R35, [R1+0x1b20] ;  /* 0x001b200001237983 */ /* 0x000ee80000300800 */
[----:B------:R1:W-:Y:S04]  /*3f370*/  STL [R1+0x1b54], R44 ;  /* 0x001b542c01007387 */ /* 0x0003e80000100800 */
[----:B------:R-:W3:Y:S04]  /*3f380*/  LDL.LU R36, [R1+0x1b44] ;  /* 0x001b440001247983 */ /* 0x000ee80000300800 */
[----:B------:R1:W-:Y:S04]  /*3f390*/  STL [R1+0x1b28], R61 ;  /* 0x001b283d01007387 */ /* 0x0003e80000100800 */
[----:B------:R-:W3:Y:S04]  /*3f3a0*/  LDL.LU R37, [R1+0x1b18] ;  /* 0x001b180001257983 */ /* 0x000ee80000300800 */
[----:B------:R-:W3:Y:S04]  /*3f3b0*/  LDL.LU R38, [R1+0x1b3c] ;  /* 0x001b3c0001267983 */ /* 0x000ee80000300800 */
[----:B------:R-:W3:Y:S04]  /*3f3c0*/  LDL.LU R39, [R1+0x1b10] ;  /* 0x001b100001277983 */ /* 0x000ee80000300800 */
[----:B----4-:R-:W4:Y:S04]  /*3f3d0*/  LDL.LU R42, [R1+0x1b34] ;  /* 0x001b3400012a7983 */ /* 0x010f280000300800 */
[----:B0-----:R-:W4:Y:S04]  /*3f3e0*/  LDL.LU R43, [R1+0x1b08] ;  /* 0x001b0800012b7983 */ /* 0x001f280000300800 */
[----:B--2---:R-:W2:Y:S04]  /*3f3f0*/  LDL.LU R28, [R1+0x1b2c] ;  /* 0x001b2c00011c7983 */ /* 0x004ea80000300800 */
[----:B---3--:R-:W3:Y:S04]  /*3f400*/  LDL.LU R29, [R1+0x1b00] ;  /* 0x001b0000011d7983 */ /* 0x008ee80000300800 */
[----:B-1----:R-:W3:Y:S04]  /*3f410*/  LDL.LU R30, [R1+0x1b24] ;  /* 0x001b2400011e7983 */ /* 0x002ee80000300800 */
        /* <DEDUP_REMOVED lines=20> */
[----:B------:R-:W-:-:S02]  /*3f560*/  IADD3.X R34, R34, UR30, RZ, P1, !PT ;  /* 0x0000001e22227c10 */ /* 0x000fc40008ffe4ff */
[----:B------:R-:W-:Y:S02]  /*3f570*/  IADD3 R35, P1, R35, UR28, RZ ;  /* 0x0000001c23237c10 */ /* 0x000fe4000ff3e0ff */
[----:B------:R-:W-:Y:S02]  /*3f580*/  IADD3.X R36, R36, UR30, RZ, P2, !PT ;  /* 0x0000001e24247c10 */ /* 0x000fe400097fe4ff */
[----:B------:R-:W-:Y:S02]  /*3f590*/  IADD3 R37, P2, R37, UR28, RZ ;  /* 0x0000001c25257c10 */ /* 0x000fe4000ff5e0ff */
[----:B------:R-:W-:Y:S01]  /*3f5a0*/  IADD3.X R38, R38, UR30, RZ, P3, !PT ;  /* 0x0000001e26267c10 */ /* 0x000fe20009ffe4ff */
[----:B------:R0:W-:Y:S01]  /*3f5b0*/  STL [R1+0x1b4c], R34 ;  /* 0x001b4c2201007387 */ /* 0x0001e20000100800 */
[----:B------:R-:W-:-:S03]  /*3f5c0*/  IADD3 R39, P3, R39, UR28, RZ ;  /* 0x0000001c27277c10 */ /* 0x000fc6000ff7e0ff */
[----:B------:R1:W-:Y:S01]  /*3f5d0*/  STL [R1+0x1b20], R35 ;  /* 0x001b202301007387 */ /* 0x0003e20000100800 */
[----:B----4-:R-:W-:-:S03]  /*3f5e0*/  IADD3.X R42, R42, UR30, RZ, P4, !PT ;  /* 0x0000001e2a2a7c10 */ /* 0x010fc6000a7fe4ff */
[----:B------:R4:W-:Y:S01]  /*3f5f0*/  STL [R1+0x1b44], R36 ;  /* 0x001b442401007387 */ /* 0x0009e20000100800 */
[----:B------:R-:W-:-:S03]  /*3f600*/  IADD3 R43, P4, R43, UR28, RZ ;  /* 0x0000001c2b2b7c10 */ /* 0x000fc6000ff9e0ff */
[----:B------:R4:W-:Y:S01]  /*3f610*/  STL [R1+0x1b18], R37 ;  /* 0x001b182501007387 */ /* 0x0009e20000100800 */
[----:B--2---:R-:W-:-:S03]  /*3f620*/  IADD3.X R28, R28, UR30, RZ, P5, !PT ;  /* 0x0000001e1c1c7c10 */ /* 0x004fc6000affe4ff */
[----:B------:R2:W-:Y:S01]  /*3f630*/  STL [R1+0x1b3c], R38 ;  /* 0x001b3c2601007387 */ /* 0x0005e20000100800 */
[----:B---3--:R-:W-:-:S03]  /*3f640*/  IADD3 R29, P5, R29, UR28, RZ ;  /* 0x0000001c1d1d7c10 */ /* 0x008fc6000ffbe0ff */
        /* <DEDUP_REMOVED lines=36> */
[----:B------:R3:W-:Y:S04]  /*3f890*/  STL [R1+0x1ac8], R48 ;  /* 0x001ac83001007387 */ /* 0x0007e80000100800 */
[----:B------:R3:W-:Y:S01]  /*3f8a0*/  STL [R1+0x1aec], R47 ;  /* 0x001aec2f01007387 */ /* 0x0007e20000100800 */
[----:B------:R-:W-:-:S03]  /*3f8b0*/  IADD3.X R45, R45, UR30, RZ, P3, !PT ;  /* 0x0000001e2d2d7c10 */ /* 0x000fc60009ffe4ff */
[----:B------:R3:W-:Y:S01]  /*3f8c0*/  STL [R1+0x1ac0], R46 ;  /* 0x001ac02e01007387 */ /* 0x0007e20000100800 */
[----:B------:R-:W-:-:S03]  /*3f8d0*/  IADD3 R44, P3, R44, UR28, RZ ;  /* 0x0000001c2c2c7c10 */ /* 0x000fc6000ff7e0ff */
[----:B------:R3:W-:Y:S04]  /*3f8e0*/  STL [R1+0x1ae4], R40 ;  /* 0x001ae42801007387 */ /* 0x0007e80000100800 */
[----:B------:R3:W-:Y:S01]  /*3f8f0*/  STL [R1+0x1ab8], R41 ;  /* 0x001ab82901007387 */ /* 0x0007e20000100800 */
[----:B------:R-:W-:-:S03]  /*3f900*/  IADD3.X R61, R61, UR30, RZ, P4, !PT ;  /* 0x0000001e3d3d7c10 */ /* 0x000fc6000a7fe4ff */
[----:B0-----:R-:W3:Y:S04]  /*3f910*/  LDL.LU R34, [R1+0x1aa8] ;  /* 0x001aa80001227983 */ /* 0x001ee80000300800 */
[----:B------:R0:W-:Y:S04]  /*3f920*/  STL [R1+0x1adc], R45 ;  /* 0x001adc2d01007387 */ /* 0x0001e80000100800 */
[----:B-1----:R-:W3:Y:S04]  /*3f930*/  LDL.LU R35, [R1+0x1acc] ;  /* 0x001acc0001237983 */ /* 0x002ee80000300800 */
[----:B------:R1:W-:Y:S04]  /*3f940*/  STL [R1+0x1ab0], R44 ;  /* 0x001ab02c01007387 */ /* 0x0003e80000100800 */
[----:B----4-:R-:W4:Y:S04]  /*3f950*/  LDL.LU R36, [R1+0x1aa0] ;  /* 0x001aa00001247983 */ /* 0x010f280000300800 */
[----:B------:R1:W-:Y:S04]  /*3f960*/  STL [R1+0x1ad4], R61 ;  /* 0x001ad43d01007387 */ /* 0x0003e80000100800 */
[----:B------:R-:W4:Y:S04]  /*3f970*/  LDL.LU R37, [R1+0x1ac4] ;  /* 0x001ac40001257983 */ /* 0x000f280000300800 */
[----:B--2---:R-:W2:Y:S04]  /*3f980*/  LDL.LU R38, [R1+0x1a98] ;  /* 0x001a980001267983 */ /* 0x004ea80000300800 */
[----:B---3--:R-:W3:Y:S04]  /*3f990*/  LDL.LU R39, [R1+0x1abc] ;  /* 0x001abc0001277983 */ /* 0x008ee80000300800 */
        /* <DEDUP_REMOVED lines=22> */
[----:B0-----:R-:W3:Y:S04]  /*3fb00*/  LDL.LU R45, [R1+0x1a38] ;  /* 0x001a3800012d7983 */ /* 0x001ee80000300800 */
[----:B-1----:R-:W3:Y:S04]  /*3fb10*/  LDL.LU R44, [R1+0x1a5c] ;  /* 0x001a5c00012c7983 */ /* 0x002ee80000300800 */
[----:B------:R-:W3:Y:S01]  /*3fb20*/  LDL.LU R61, [R1+0x1a30] ;  /* 0x001a3000013d7983 */ /* 0x000ee20000300800 */
[----:B------:R-:W-:-:S02]  /*3fb30*/  IADD3 R34, P4, R34, UR28, RZ ;  /* 0x0000001c22227c10 */ /* 0x000fc4000ff9e0ff */
[----:B------:R-:W-:Y:S02]  /*3fb40*/  IADD3.X R35, R35, UR30, RZ, P5, !PT ;  /* 0x0000001e23237c10 */ /* 0x000fe4000affe4ff */
[----:B----4-:R-:W-:Y:S02]  /*3fb50*/  IADD3 R36, P5, R36, UR28, RZ ;  /* 0x0000001c24247c10 */ /* 0x010fe4000ffbe0ff */
[----:B------:R-:W-:Y:S02]  /*3fb60*/  IADD3.X R37, R37, UR30, RZ, P6, !PT ;  /* 0x0000001e25257c10 */ /* 0x000fe4000b7fe4ff */
[----:B--2---:R-:W-:Y:S01]  /*3fb70*/  IADD3 R38, P6, R38, UR28, RZ ;  /* 0x0000001c26267c10 */ /* 0x004fe2000ffde0ff */
[----:B------:R0:W-:Y:S01]  /*3fb80*/  STL [R1+0x1aa8], R34 ;  /* 0x001aa82201007387 */ /* 0x0001e20000100800 */
[----:B---3--:R-:W-:-:S03]  /*3fb90*/  IADD3.X R39, R39, UR30, RZ, P1, !PT ;  /* 0x0000001e27277c10 */ /* 0x008fc60008ffe4ff */
        /* <DEDUP_REMOVED lines=52> */
[----:B0-----:R-:W4:Y:S04]  /*3fee0*/  LDL.LU R34, [R1+0x1a54] ;  /* 0x001a540001227983 */ /* 0x001f280000300800 */
[----:B------:R0:W-:Y:S04]  /*3fef0*/  STL [R1+0x1a38], R45 ;  /* 0x001a382d01007387 */ /* 0x0001e80000100800 */
[----:B-1----:R-:W4:Y:S04]  /*3ff00*/  LDL.LU R35, [R1+0x1a28] ;  /* 0x001a280001237983 */ /* 0x002f280000300800 */
[----:B------:R1:W-:Y:S04]  /*3ff10*/  STL [R1+0x1a5c], R44 ;  /* 0x001a5c2c01007387 */ /* 0x0003e80000100800 */
[----:B--2---:R-:W2:Y:S04]  /*3ff20*/  LDL.LU R36, [R1+0x1a4c] ;  /* 0x001a4c0001247983 */ /* 0x004ea80000300800 */
[----:B------:R1:W-:Y:S04]  /*3ff30*/  STL [R1+0x1a30], R61 ;  /* 0x001a303d01007387 */ /* 0x0003e80000100800 */
        /* <DEDUP_REMOVED lines=26> */
[----:B-1----:R-:W4:Y:S04]  /*400e0*/  LDL.LU R44, [R1+0x19b8] ;  /* 0x0019b800012c7983 */ /* 0x002f280000300800 */
[----:B------:R-:W4:Y:S01]  /*400f0*/  LDL.LU R61, [R1+0x19dc] ;  /* 0x0019dc00013d7983 */ /* 0x000f220000300800 */
[----:B------:R-:W-:-:S02]  /*40100*/  IADD3.X R34, R34, UR30, RZ, P2, !PT ;  /* 0x0000001e22227c10 */ /* 0x000fc400097fe4ff */
[----:B------:R-:W-:Y:S02]  /*40110*/  IADD3 R35, P2, R35, UR28, RZ ;  /* 0x0000001c23237c10 */ /* 0x000fe4000ff5e0ff */
[----:B--2---:R-:W-:Y:S02]  /*40120*/  IADD3.X R36, R36, UR30, RZ, P3, !PT ;  /* 0x0000001e24247c10 */ /* 0x004fe40009ffe4ff */
[----:B---3--:R-:W-:Y:S02]  /*40130*/  IADD3 R37, P3, R37, UR28, RZ ;  /* 0x0000001c25257c10 */ /* 0x008fe4000ff7e0ff */
[----:B----4-:R-:W-:Y:S01]  /*40140*/  IADD3.X R38, R38, UR30, RZ, P4, !PT ;  /* 0x0000001e26267c10 */ /* 0x010fe2000a7fe4ff */
        /* <DEDUP_REMOVED lines=88> */
[----:B------:R-:W-:-:S02]  /*406d0*/  IADD3 R34, P5, R34, UR28, RZ ;  /* 0x0000001c22227c10 */ /* 0x000fc4000ffbe0ff */
[----:B------:R-:W-:Y:S02]  /*406e0*/  IADD3.X R35, R35, UR30, RZ, P6, !PT ;  /* 0x0000001e23237c10 */ /* 0x000fe4000b7fe4ff */
[----:B--2---:R-:W-:Y:S02]  /*406f0*/  IADD3 R36, P6, R36, UR28, RZ ;  /* 0x0000001c24247c10 */ /* 0x004fe4000ffde0ff */
[----:B---3--:R-:W-:Y:S02]  /*40700*/  IADD3.X R37, R37, UR30, RZ, P1, !PT ;  /* 0x0000001e25257c10 */ /* 0x008fe40008ffe4ff */
[----:B----4-:R-:W-:Y:S01]  /*40710*/  IADD3 R38, P1, R38, UR28, RZ ;  /* 0x0000001c26267c10 */ /* 0x010fe2000ff3e0ff */
        /* <DEDUP_REMOVED lines=1912> */
[----:B------:R1:W-:Y:S04]  /*47ea0*/  STL [R1+0x1f14], R40 ;  /* 0x001f142801007387 */ /* 0x0003e80000100800 */
[----:B------:R1:W-:Y:S04]  /*47eb0*/  STL [R1+0x1f1c], R41 ;  /* 0x001f1c2901007387 */ /* 0x0003e80000100800 */
[----:B------:R1:W-:Y:S04]  /*47ec0*/  STL [R1+0x1f34], R61 ;  /* 0x001f343d01007387 */ /* 0x0003e80000100800 */
[----:B------:R1:W-:Y:S04]  /*47ed0*/  STL [R1+0x1f24], R45 ;  /* 0x001f242d01007387 */ /* 0x0003e80000100800 */
[----:B------:R1:W-:Y:S01]  /*47ee0*/  STL [R1+0x1f2c], R44 ;  /* 0x001f2c2c01007387 */ /* 0x0003e20000100800 */
[----:B------:R-:W-:Y:S05]  /*47ef0*/  @P0 BRA `(.L_x_1) ;  /* 0xfffffd2000400947 */ /* 0x000fea000383ffff */
.L_x_0:
[----:B-1----:R-:W2:Y:S01]  /*47f00*/  LDL.LU R56, [R1+0x6c] ;  /* 0x00006c0001387983 */ /* 0x002ea20000300800 */
[----:B------:R-:W-:Y:S01]  /*47f10*/  ULDC UR4, c[0x0][0x244] ;  /* 0x0000910000047ab9 */ /* 0x000fe20000000800 */
[----:B------:R-:W-:Y:S01]  /*47f20*/  ULDC.64 UR26, c[0x0][0x228] ;  /* 0x00008a00001a7ab9 */ /* 0x000fe20000000a00 */
[----:B------:R-:W-:Y:S01]  /*47f30*/  ULDC.64 UR38, c[0x0][0x228] ;  /* 0x00008a0000267ab9 */ /* 0x000fe20000000a00 */
[----:B-----5:R-:W3:Y:S01]  /*47f40*/  LDL.LU R0, [R1+0x84] ;  /* 0x0000840001007983 */ /* 0x020ee20000300800 */
[----:B------:R-:W-:Y:S01]  /*47f50*/  ULDC.64 UR36, c[0x0][0x228] ;  /* 0x00008a0000247ab9 */ /* 0x000fe20000000a00 */
[----:B------:R-:W-:Y:S01]  /*47f60*/  ULDC.64 UR6, c[0x0][0x220] ;  /* 0x0000880000067ab9 */ /* 0x000fe20000000a00 */
[----:B------:R-:W-:Y:S01]  /*47f70*/  ULDC.64 UR8, c[0x0][0x220] ;  /* 0x0000880000087ab9 */ /* 0x000fe20000000a00 */
[----:B------:R-:W4:Y:S01]  /*47f80*/  LDL.LU R58, [R1+0x88] ;  /* 0x00008800013a7983 */ /* 0x000f220000300800 */
[----:B------:R-:W-:Y:S01]  /*47f90*/  ULDC.64 UR32, c[0x0][0x228] ;  /* 0x00008a0000207ab9 */ /* 0x000fe20000000a00 */
[----:B------:R-:W-:Y:S01]  /*47fa0*/  ULDC UR12, c[0x0][0x248] ;  /* 0x00009200000c7ab9 */ /* 0x000fe20000000800 */
[----:B------:R-:W-:Y:S01]  /*47fb0*/  ULDC UR15, c[0x0][0x248] ;  /* 0x00009200000f7ab9 */ /* 0x000fe20000000800 */
[----:B------:R-:W4:Y:S01]  /*47fc0*/  LDL.LU R57, [R1+0x8c] ;  /* 0x00008c0001397983 */ /* 0x000f220000300800 */
[----:B------:R-:W-:Y:S01]  /*47fd0*/  ULDC UR18, c[0x0][0x248] ;  /* 0x0000920000127ab9 */ /* 0x000fe20000000800 */
[----:B------:R-:W-:Y:S01]  /*47fe0*/  ULDC UR21, c[0x0][0x248] ;  /* 0x0000920000157ab9 */ /* 0x000fe20000000800 */
[----:B------:R-:W-:Y:S01]  /*47ff0*/  ULDC UR30, c[0x0][0x248] ;  /* 0x00009200001e7ab9 */ /* 0x000fe20000000800 */
[----:B------:R-:W2:Y:S01]  /*48000*/  LDL R55, [R1+0xa0] ;  /* 0x0000a00001377983 */ /* 0x000ea20000100800 */
[----:B------:R-:W-:Y:S01]  /*48010*/  ULDC UR41, c[0x0][0x248] ;  /* 0x0000920000297ab9 */ /* 0x000fe20000000800 */
[----:B------:R-:W-:Y:S01]  /*48020*/  ULDC UR44, c[0x0][0x248] ;  /* 0x00009200002c7ab9 */ /* 0x000fe20000000800 */
[----:B------:R-:W-:Y:S01]  /*48030*/  ULDC UR47, c[0x0][0x248] ;  /* 0x00009200002f7ab9 */ /* 0x000fe20000000800 */
[----:B------:R-:W2:Y:S01]  /*48040*/  LDL.LU R54, [R1+0xa4] ;  /* 0x0000a40001367983 */ /* 0x000ea20000300800 */
[----:B------:R-:W-:Y:S01]  /*48050*/  ULDC UR50, c[0x0][0x248] ;  /* 0x0000920000327ab9 */ /* 0x000fe20000000800 */
[----:B------:R-:W-:Y:S01]  /*48060*/  ULDC UR53, c[0x0][0x248] ;  /* 0x0000920000357ab9 */ /* 0x000fe20000000800 */
[----:B------:R-:W-:Y:S01]  /*48070*/  ULDC UR56, c[0x0][0x248] ;  /* 0x0000920000387ab9 */ /* 0x000fe20000000800 */
[----:B------:R-:W3:Y:S01]  /*48080*/  LDL.LU R53, [R1+0xa8] ;  /* 0x0000a80001357983 */ /* 0x000ee20000300800 */
        /* <DEDUP_REMOVED lines=40> */
[----:B------:R-:W-:-:S03]  /*48310*/  ULDC UR61, c[0x0][0x228] ;  /* 0x00008a00003d7ab9 */ /* 0x000fc60000000800 */
[----:B------:R-:W3:Y:S04]  /*48320*/  LDL.LU R42, [R1+0x104] ;  /* 0x00010400012a7983 */ /* 0x000ee80000300800 */
[----:B------:R-:W3:Y:S04]  /*48330*/  LDL.LU R41, [R1+0x108] ;  /* 0x0001080001297983 */ /* 0x000ee80000300800 */
[----:B------:R-:W3:Y:S04]  /*48340*/  LDL.LU R40, [R1+0x10c] ;  /* 0x00010c0001287983 */ /* 0x000ee80000300800 */
[----:B------:R-:W3:Y:S04]  /*48350*/  LDL.LU R39, [R1+0x120] ;  /* 0x0001200001277983 */ /* 0x000ee80000300800 */
[----:B------:R-:W3:Y:S04]  /*48360*/  LDL.LU R38, [R1+0x124] ;  /* 0x0001240001267983 */ /* 0x000ee80000300800 */
[----:B0-----:R-:W3:Y:S04]  /*48370*/  LDL.LU R37, [R1+0x128] ;  /* 0x0001280001257983 */ /* 0x001ee80000300800 */
        /* <DEDUP_REMOVED lines=29> */
[----:B------:R-:W3:Y:S04]  /*48550*/  LDL R7, [R1+0x2b0] ;  /* 0x0002b00001077983 */ /* 0x000ee80000100800 */
[----:B------:R-:W3:Y:S04]  /*48560*/  LDL R6, [R1+0x2b4] ;  /* 0x0002b40001067983 */ /* 0x000ee80000100800 */
[----:B------:R-:W3:Y:S04]  /*48570*/  LDL R5, [R1+0x2b8] ;  /* 0x0002b80001057983 */ /* 0x000ee80000100800 */
[----:B------:R-:W3:Y:S04]  /*48580*/  LDL R4, [R1+0x2bc] ;  /* 0x0002bc0001047983 */ /* 0x000ee80000100800 */
[----:B------:R0:W-:Y:S04]  /*48590*/  STL [R1+0x2a80], R59 ;  /* 0x002a803b01007387 */ /* 0x0001e80000100800 */
[----:B0-----:R-:W3:Y:S04]  /*485a0*/  LDL.LU R59, [R1+0x80] ;  /* 0x00008000013b7983 */ /* 0x001ee80000300800 */
[----:B------:R0:W-:Y:S04]  /*485b0*/  STL.64 [R1+0x2a78], R60 ;  /* 0x002a783c01007387 */ /* 0x0001e80000100a00 */
[----:B0-----:R-:W3:Y:S04]  /*485c0*/  LDL.LU R61, [R1+0x68] ;  /* 0x00006800013d7983 */ /* 0x001ee80000300800 */
[----:B------:R-:W-:Y:S04]  /*485d0*/  STL.64 [R1+0x2a70], R2 ;  /* 0x002a700201007387 */ /* 0x000fe80000100a00 */
[----:B------:R4:W-:Y:S02]  /*485e0*/  STL [R1+0x2a84], R3 ;  /* 0x002a840301007387 */ /* 0x0009e40000100800 */
[----:B----4-:R-:W-:-:S02]  /*485f0*/  F2FP.SATFINITE.E4M3.F32.PACK_AB_MERGE_C R3, R57, R58, RZ ;  /* 0x0000003a3903723e */ /* 0x010fc400048070ff */
[----:B--2---:R-:W-:Y:S02]  /*48600*/  F2FP.SATFINITE.E4M3.F32.PACK_AB_MERGE_C R2, R54, R55, RZ ;  /* 0x000000373602723e */ /* 0x004fe400048070ff */
[----:B---3--:R-:W-:Y:S02]  /*48610*/  F2FP.SATFINITE.E4M3.F32.PACK_AB_MERGE_C R0, R0, R59, RZ ;  /* 0x0000003b0000723e */ /* 0x008fe400048070ff */
[----:B------:R-:W-:-:S05]  /*48620*/  F2FP.SATFINITE.E4M3.F32.PACK_AB_MERGE_C R56, R56, R61, RZ ;  /* 0x0000003d3838723e */ /* 0x000fca00048070ff */
[----:B------:R-:W-:Y:S04]  /*48630*/  STL [R1+0x2a88], R56 ;  /* 0x002a883801007387 */ /* 0x000fe80000100800 */
[----:B------:R0:W-:Y:S04]  /*48640*/  STL [R1+0x2648], R0 ;  /* 0x0026480001007387 */ /* 0x0001e80000100800 */
[----:B------:R1:W-:Y:S04]  /*48650*/  STL [R1+0x2658], R3 ;  /* 0x0026580301007387 */ /* 0x0003e80000100800 */
[----:B------:R2:W-:Y:S01]  /*48660*/  STL [R1+0x25ec], R2 ;  /* 0x0025ec0201007387 */ /* 0x0005e20000100800 */
[----:B0-----:R-:W-:-:S02]  /*48670*/  F2FP.SATFINITE.E4M3.F32.PACK_AB_MERGE_C R0, R52, R53, RZ ;  /* 0x000000353400723e */ /* 0x001fc400048070ff */
[----:B-1----:R-:W-:-:S03]  /*48680*/  F2FP.SATFINITE.E4M3.F32.PACK_AB_MERGE_C R3, R50, R51, RZ ;  /* 0x000000333203723e */ /* 0x002fc600048070ff */
[----:B------:R0:W-:Y:S01]  /*48690*/  STL [R1+0x25fc], R0 ;  /* 0x0025fc0001007387 */ /* 0x0001e20000100800 */
[----:B--2---:R-:W-:-:S03]  /*486a0*/  F2FP.SATFINITE.E4M3.F32.PACK_AB_MERGE_C R2, R48, R49, RZ ;  /* 0x000000313002723e */ /* 0x004fc600048070ff */
[----:B------:R1:W-:Y:S04]  /*486b0*/  STL [R1+0x25b8], R3 ;  /* 0x0025b80301007387 */ /* 0x0003e80000100800 */
[----:B------:R2:W-:Y:S01]  /*486c0*/  STL [R1+0x25d0], R2 ;  /* 0x0025d00201007387 */ /* 0x0005e20000100800 */
[----:B0-----:R-:W-:Y:S02]  /*486d0*/  F2FP.SATFINITE.E4M3.F32.PACK_AB_MERGE_C R0, R46, R47, RZ ;  /* 0x0000002f2e00723e */ /* 0x001fe400048070ff */
        /* <DEDUP_REMOVED lines=40> */
[----:B------:R-:W2:Y:S01]  /*48960*/  LDL R56, [R1+0x2a4] ;  /* 0x0002a40001387983 */ /* 0x000ea20000100800 */
[----:B0-----:R-:W-:-:S03]  /*48970*/  F2FP.SATFINITE.E4M3.F32.PACK_AB_MERGE_C R0, R4, R5, RZ ;  /* 0x000000050400723e */ /* 0x001fc600048070ff */
[----:B------:R0:W-:Y:S04]  /*48980*/  STL [R1+0x24f0], R2 ;  /* 0x0024f00201007387 */ /* 0x0001e80000100800 */
[----:B-1----:R-:W3:Y:S04]  /*48990*/  LDL R3, [R1+0x2a8] ;  /* 0x0002a80001037983 */ /* 0x002ee80000100800 */
[----:B------:R-:W-:Y:S04]  /*489a0*/  STL [R1+0x24ec], R0 ;  /* 0x0024ec0001007387 */ /* 0x000fe80000100800 */
[----:B---3--:R1:W-:Y:S04]  /*489b0*/  STL [R1+0x2a8c], R3 ;  /* 0x002a8c0301007387 */ /* 0x0083e80000100800 */
[----:B0-----:R-:W3:Y:S04]  /*489c0*/  LDL R2, [R1+0x2ac] ;  /* 0x0002ac0001027983 */ /* 0x001ee80000100800 */
[----:B-1----:R-:W2:Y:S04]  /*489d0*/  LDL R3, [R1+0x2a0] ;  /* 0x0002a00001037983 */ /* 0x002ea80000100800 */
        /* <DEDUP_REMOVED lines=58> */
[----:B--2---:R-:W-:-:S03]  /*48d80*/  F2FP.SATFINITE.E4M3.F32.PACK_AB_MERGE_C R56, R56, R3, RZ ;  /* 0x000000033838723e */ /* 0x004fc600048070ff */
[----:B------:R-:W3:Y:S04]  /*48d90*/  LDL.LU R3, [R1+0x2a8c] ;  /* 0x002a8c0001037983 */ /* 0x000ee80000300800 */
[----:B------:R0:W-:Y:S04]  /*48da0*/  STL [R1+0x24e4], R56 ;  /* 0x0024e43801007387 */ /* 0x0001e80000100800 */
[----:B0-----:R-:W2:Y:S01]  /*48db0*/  LDL.LU R56, [R1+0x2a88] ;  /* 0x002a880001387983 */ /* 0x001ea20000300800 */
[----:B---3--:R-:W-:Y:S02]  /*48dc0*/  F2FP.SATFINITE.E4M3.F32.PACK_AB_MERGE_C R2, R2, R3, RZ ;  /* 0x000000030202723e */ /* 0x008fe400048070ff */
[----:B----4-:R-:W-:-:S03]  /*48dd0*/  F2FP.SATFINITE.E4M3.F32.PACK_AB_MERGE_C R3, R0, R59, RZ ;  /* 0x0000003b0003723e */ /* 0x010fc600048070ff */
[----:B------:R0:W-:Y:S01]  /*48de0*/  STL [R1+0x24e8], R2 ;  /* 0x0024e80201007387 */ /* 0x0001e20000100800 */
[----:B------:R-:W-:-:S03]  /*48df0*/  F2FP.SATFINITE.E4M3.F32.PACK_AB_MERGE_C R0, R52, R53, RZ ;  /* 0x000000353400723e */ /* 0x000fc600048070ff */
[----:B------:R1:W-:Y:S01]  /*48e00*/  STL [R1+0x262c], R3 ;  /* 0x00262c0301007387 */ /* 0x0003e20000100800 */
[----:B0-----:R-:W-:Y:S02]  /*48e10*/  F2FP.SATFINITE.E4M3.F32.PACK_AB_MERGE_C R2, R57, R58, RZ ;  /* 0x0000003a3902723e */ /* 0x001fe400048070ff */
[----:B-1----:R-:W-:-:S03]  /*48e20*/  F2FP.SATFINITE.E4M3.F32.PACK_AB_MERGE_C R3, R50, R51, RZ ;  /* 0x000000333203723e */ /* 0x002fc600048070ff */
[----:B------:R0:W-:Y:S04]  /*48e30*/  STL [R1+0x2644], R2 ;  /* 0x0026440201007387 */ /* 0x0001e80000100800 */
[----:B------:R1:W-:Y:S01]  /*48e40*/  STL [R1+0x25dc], R0 ;  /* 0x0025dc0001007387 */ /* 0x0003e20000100800 */
[----:B0-----:R-:W-:-:S03]  /*48e50*/  F2FP.SATFINITE.E4M3.F32.PACK_AB_MERGE_C R2, R48, R49, RZ ;  /* 0x000000313002723e */ /* 0x001fc600048070ff */
[----:B------:R0:W-:Y:S01]  /*48e60*/  STL [R1+0x25e0], R3 ;  /* 0x0025e00301007387 */ /* 0x0001e20000100800 */
[----:B-1----:R-:W-:-:S03]  /*48e70*/  F2FP.SATFINITE.E4M3.F32.PACK_AB_MERGE_C R0, R46, R47, RZ ;  /* 0x0000002f2e00723e */ /* 0x002fc600048070ff */
[----:B------:R1:W-:Y:S01]  /*48e80*/  STL [R1+0x25ac], R2 ;  /* 0x0025ac0201007387 */ /* 0x0003e20000100800 */
[----:B0-----:R-:W-:-:S03]  /*48e90*/  F2FP.SATFINITE.E4M3.F32.PACK_AB_MERGE_C R3, R44, R45, RZ ;  /* 0x0000002d2c03723e */ /* 0x001fc600048070ff */
[----:B------:R0:W-:Y:S01]  /*48ea0*/  STL [R1+0x25b4], R0 ;  /* 0x0025b40001007387 */ /* 0x0001e20000100800 */
[----:B-1----:R-:W-:-:S03]  /*48eb0*/  F2FP.SATFINITE.E4M3.F32.PACK_AB_MERGE_C R2, R42, R43, RZ ;  /* 0x0000002b2a02723e */ /* 0x002fc600048070ff */
[----:B------:R1:W-:Y:S04]  /*48ec0*/  STL [R1+0x2584], R3 ;  /* 0x0025840301007387 */ /* 0x0003e80000100800 */
[----:B------:R3:W-:Y:S01]  /*48ed0*/  STL [R1+0x26a0], R2 ;  /* 0x0026a00201007387 */ /* 0x0007e20000100800 */
[----:B0-----:R-:W-:Y:S02]  /*48ee0*/  F2FP.SATFINITE.E4M3.F32.PACK_AB_MERGE_C R0, R40, R41, RZ ;  /* 0x000000292800723e */ /* 0x001fe400048070ff */
[----:B-1----:R-:W-:-:S03]  /*48ef0*/  F2FP.SATFINITE.E4M3.F32.PACK_AB_MERGE_C R3, R38, R39, RZ ;  /* 0x000000272603723e */ /* 0x002fc600048070ff */
[----:B------:R0:W-:Y:S01]  /*48f00*/  STL [R1+0x256c], R0 ;  /* 0x00256c0001007387 */ /* 0x0001e20000100800 */
[----:B---3--:R-:W-:-:S03]  /*48f10*/  F2FP.SATFINITE.E4M3.F32.PACK_AB_MERGE_C R2, R36, R37, RZ ;  /* 0x000000252402723e */ /* 0x008fc600048070ff */
        /* <DEDUP_REMOVED lines=30> */
[----:B------:R-:W-:Y:S04]  /*49100*/  STL [R1+0x27c0], R3 ;  /* 0x0027c00301007387 */ /* 0x000fe80000100800 */
[----:B------:R-:W3:Y:S01]  /*49110*/  LDL.LU R8, [R1+0xe98] ;  /* 0x000e980001087983 */ /* 0x000ee20000300800 */
[----:B0-----:R-:W-:-:S03]  /*49120*/  F2FP.SATFINITE.E4M3.F32.PACK_AB_MERGE_C R0, R4, R5, RZ ;  /* 0x000000050400723e */ /* 0x001fc600048070ff */
[----:B------:R-:W-:Y:S04]  /*49130*/  STL [R1+0x299c], R2 ;  /* 0x00299c0201007387 */ /* 0x000fe80000100800 */
[----:B------:R-:W3:Y:S04]  /*49140*/  LDL.LU R6, [R1+0xe9c] ;  /* 0x000e9c0001067983 */ /* 0x000ee80000300800 */
[----:B------:R3:W-:Y:S04]  /*49150*/  STL [R1+0x24dc], R0 ;  /* 0x0024dc0001007387 */ /* 0x0007e80000100800 */
[----:B------:R-:W4:Y:S04]  /*49160*/  LDL R45, [R1+0x290] ;  /* 0x00029000012d7983 */ /* 0x000f280000100800 */
[----:B------:R-:W4:Y:S04]  /*49170*/  LDL R44, [R1+0x294] ;  /* 0x00029400012c7983 */ /* 0x000f280000100800 */
[----:B------:R-:W2:Y:S04]  /*49180*/  LDL R43, [R1+0x298] ;  /* 0x00029800012b7983 */ /* 0x000ea80000100800 */
[----:B------:R-:W2:Y:S04]  /*49190*/  LDL R4, [R1+0x29c] ;  /* 0x00029c0001047983 */ /* 0x000ea80000100800 */
        /* <DEDUP_REMOVED lines=36> */
[----:B---3--:R-:W-:-:S03]  /*493e0*/  F2FP.SATFINITE.E4M3.F32.PACK_AB_MERGE_C R0, R6, R8, RZ ;  /* 0x000000080600723e */ /* 0x008fc600048070ff */
[----:B------:R-:W3:Y:S04]  /*493f0*/  LDL.LU R8, [R1+0x60] ;  /* 0x0000600001087983 */ /* 0x000ee80000300800 */
[----:B------:R-:W3:Y:S04]  /*49400*/  LDL.LU R6, [R1+0x64] ;  /* 0x0000640001067983 */ /* 0x000ee80000300800 */
[----:B------:R2:W-:Y:S01]  /*49410*/  STL [R1+0x24e0], R0 ;  /* 0x0024e00001007387 */ /* 0x0005e20000100800 */
[----:B----4-:R-:W-:Y:S02]  /*49420*/  F2FP.SATFINITE.E4M3.F32.PACK_AB_MERGE_C R2, R44, R45, RZ ;  /* 0x0000002d2c02723e */ /* 0x010fe400048070ff */
[----:B--2---:R-:W-:-:S02]  /*49430*/  F2FP.SATFINITE.E4M3.F32.PACK_AB_MERGE_C R0, R4, R43, RZ ;  /* 0x0000002b0400723e */ /* 0x004fc400048070ff */
[----:B------:R-:W2:Y:S04]  /*49440*/  LDL.LU R4, [R1+0x215c] ;  /* 0x00215c0001047983 */ /* 0x000ea80000300800 */
[----:B------:R-:W-:Y:S04]  /*49450*/  STL [R1+0x24d4], R2 ;  /* 0x0024d40201007387 */ /* 0x000fe80000100800 */
[----:B------:R0:W-:Y:S04]  /*49460*/  STL [R1+0x24d8], R0 ;  /* 0x0024d80001007387 */ /* 0x0001e80000100800 */
[----:B------:R-:W4:Y:S04]  /*49470*/  LDL R3, [R1+0x10dc] ;  /* 0x0010dc0001037983 */ /* 0x000f280000100800 */
[----:B0-----:R-:W3:Y:S01]  /*49480*/  LDL.LU R0, [R1+0x2160] ;  /* 0x0021600001007983 */ /* 0x001ee20000300800 */
[----:B------:R-:W-:-:S05]  /*49490*/  F2FP.SATFINITE.E4M3.F32.PACK_AB_MERGE_C R2, R37, R38, RZ ;  /* 0x000000262502723e */ /* 0x000fca00048070ff */
[----:B------:R0:W-:Y:S01]  /*494a0*/  STL [R1+0x25e4], R2 ;  /* 0x0025e40201007387 */ /* 0x0001e20000100800 */
[----:B------:R-:W-:Y:S02]  /*494b0*/  F2FP.SATFINITE.E4M3.F32.PACK_AB_MERGE_C R35, R35, R36, RZ ;  /* 0x000000242323723e */ /* 0x000fe400048070ff */
[----:B0-----:R-:W-:-:S03]  /*494c0*/  F2FP.SATFINITE.E4M3.F32.PACK_AB_MERGE_C R2, R33, R34, RZ ;  /* 0x000000222102723e */ /* 0x001fc600048070ff */
[----:B------:R-:W-:Y:S04]  /*494d0*/  STL [R1+0x2604], R35 ;  /* 0x0026042301007387 */ /* 0x000fe80000100800 */
[----:B------:R0:W-:Y:S01]  /*494e0*/  STL [R1+0x25c0], R2 ;  /* 0x0025c00201007387 */ /* 0x0001e20000100800 */
[----:B------:R-:W-:Y:S02]  /*494f0*/  F2FP.SATFINITE.E4M3.F32.PACK_AB_MERGE_C R31, R31, R32, RZ ;  /* 0x000000201f1f723e */ /* 0x000fe400048070ff */
[----:B------:R-:W-:-:S03]  /*49500*/  F2FP.SATFINITE.E4M3.F32.PACK_AB_MERGE_C R29, R29, R30, RZ ;  /* 0x0000001e1d1d723e */ /* 0x000fc600048070ff */
[----:B------:R-:W-:Y:S01]  /*49510*/  STL [R1+0x25cc], R31 ;  /* 0x0025cc1f01007387 */ /* 0x000fe20000100800 */
[----:B0-----:R-:W-:-:S03]  /*49520*/  F2FP.SATFINITE.E4M3.F32.PACK_AB_MERGE_C R2, R27, R28, RZ ;  /* 0x0000001c1b02723e */ /* 0x001fc600048070ff */
[----:B------:R-:W-:Y:S04]  /*49530*/  STL [R1+0x2590], R29 ;  /* 0x0025901d01007387 */ /* 0x000fe80000100800 */
[----:B------:R0:W-:Y:S04]  /*49540*/  STL [R1+0x25a0], R2 ;  /* 0x0025a00201007387 */ /* 0x0001e80000100800 */
[----:B------:R-:W3:Y:S04]  /*49550*/  LDL.LU R57, [R1+0x290] ;  /* 0x0002900001397983 */ /* 0x000ee80000300800 */
[----:B0-----:R-:W3:Y:S01]  /*49560*/  LDL.LU R2, [R1+0x2164] ;  /* 0x0021640001027983 */ /* 0x001ee20000300800 */
[----:B------:R-:W-:-:S02]  /*49570*/  F2FP.SATFINITE.E4M3.F32.PACK_AB_MERGE_C R46, R16, R18, RZ ;  /* 0x00000012102e723e */ /* 0x000fc400048070ff */
[----:B------:R-:W-:Y:S02]  /*49580*/  F2FP.SATFINITE.E4M3.F32.PACK_AB_MERGE_C R15, R7, R15, RZ ;  /* 0x0000000f070f723e */ /* 0x000fe400048070ff */
[----:B------:R-:W-:Y:S01]  /*49590*/  F2FP.SATFINITE.E4M3.F32.PACK_AB_MERGE_C R51, R17, R26, RZ ;  /* 0x0000001a1133723e */ /* 0x000fe200048070ff */
[----:B------:R-:W0:Y:S01]  /*495a0*/  LDC R7, c[0x0][0x244] ;  /* 0x00009100ff077b82 */ /* 0x000e220000000800 */
[----:B------:R-:W-:Y:S01]  /*495b0*/  F2FP.SATFINITE.E4M3.F32.PACK_AB_MERGE_C R13, R13, R14, RZ ;  /* 0x0000000e0d0d723e */ /* 0x000fe200048070ff */
[----:B------:R1:W-:Y:S06]  /*495c0*/  STL [R1+0x30], R15 ;  /* 0x0000300f01007387 */ /* 0x0003ec0000100800 */
[----:B------:R-:W0:Y:S01]  /*495d0*/  LDC R17, c[0x0][0x244] ;  /* 0x00009100ff117b82 */ /* 0x000e220000000800 */
[----:B------:R-:W-:Y:S01]  /*495e0*/  F2FP.SATFINITE.E4M3.F32.PACK_AB_MERGE_C R11, R11, R12, RZ ;  /* 0x0000000c0b0b723e */ /* 0x000fe200048070ff */
[----:B------:R-:W-:Y:S01]  /*495f0*/  STL [R1+0x28], R13 ;  /* 0x0000280d01007387 */ /* 0x000fe20000100800 */
[----:B------:R-:W-:-:S05]  /*49600*/  F2FP.SATFINITE.E4M3.F32.PACK_AB_MERGE_C R48, R5, R21, RZ ;  /* 0x000000150530723e */ /* 0x000fca00048070ff */
[----:B-1----:R-:W1:Y:S01]  /*49610*/  LDC R15, c[0x0][0x244] ;  /* 0x00009100ff0f7b82 */ /* 0x002e620000000800 */
[----:B------:R-:W-:Y:S01]  /*49620*/  F2FP.SATFINITE.E4M3.F32.PACK_AB_MERGE_C R10, R9, R10, RZ ;  /* 0x0000000a090a723e */ /* 0x000fe200048070ff */
[----:B------:R0:W-:Y:S06]  /*49630*/  STL [R1+0x24], R11 ;  /* 0x0000240b01007387 */ /* 0x0001ec0000100800 */
[----:B------:R-:W1:Y:S01]  /*49640*/  LDC R5, c[0x0][0x244] ;  /* 0x00009100ff057b82 */ /* 0x000e620000000800 */
[----:B------:R1:W-:Y:S07]  /*49650*/  STL [R1+0x20], R10 ;  /* 0x0000200a01007387 */ /* 0x0003ee0000100800 */
[----:B------:R-:W1:Y:S08]  /*49660*/  LDC R9, c[0x0][0x244] ;  /* 0x00009100ff097b82 */ /* 0x000e700000000800 */
[----:B0-----:R-:W0:Y:S08]  /*49670*/  LDC R11, c[0x0][0x244] ;  /* 0x00009100ff0b7b82 */ /* 0x001e300000000800 */
[----:B------:R-:W0:Y:S01]  /*49680*/  LDC R13, c[0x0][0x244] ;  /* 0x00009100ff0d7b82 */ /* 0x000e220000000800 */
[----:B----4-:R-:W-:Y:S01]  /*49690*/  IMAD R18, R3, UR4, RZ ;  /* 0x0000000403127c24 */ /* 0x010fe2000f8e02ff */
[----:B--2---:R-:W-:Y:S01]  /*496a0*/  ISETP.GE.AND P0, PT, R4, UR39, PT ;  /* 0x0000002704007c0c */ /* 0x004fe2000bf06270 */
[----:B------:R-:W2:Y:S01]  /*496b0*/  LDL.LU R3, [R1+0x2168] ;  /* 0x0021680001037983 */ /* 0x000ea20000300800 */
[----:B------:R-:W-:Y:S01]  /*496c0*/  ULDC.64 UR4, c[0x0][0x220] ;  /* 0x0000880000047ab9 */ /* 0x000fe20000000a00 */
[----:B---3--:R-:W-:-:S02]  /*496d0*/  ISETP.GE.AND P2, PT, R2, UR27, PT ;  /* 0x0000001b02007c0c */ /* 0x008fc4000bf46270 */
[----:B------:R-:W-:Y:S01]  /*496e0*/  LOP3.LUT R57, R57, 0xffffff7f, RZ, 0xc0, !PT ;  /* 0xffffff7f39397812 */ /* 0x000fe200078ec0ff */
[----:B------:R-:W3:Y:S01]  /*496f0*/  LDL R2, [R1+0x1040] ;  /* 0x0010400001027983 */ /* 0x000ee20000100800 */
[----:B------:R-:W-:Y:S01]  /*49700*/  IMAD R17, R17, 0x20, R18 ;  /* 0x0000002011117824 */ /* 0x000fe200078e0212 */
[----:B------:R-:W-:Y:S01]  /*49710*/  F2FP.SATFINITE.E4M3.F32.PACK_AB_MERGE_C R45, R6, R8, RZ ;  /* 0x00000008062d723e */ /* 0x000fe200048070ff */
[----:B------:R-:W-:-:S04]  /*49720*/  ULDC UR27, c[0x0][0x248] ;  /* 0x00009200001b7ab9 */ /* 0x000fc80000000800 */
[----:B------:R-:W-:Y:S01]  /*49730*/  @P0 LOP3.LUT R57, R57, 0x80, RZ, 0xfc, !PT ;  /* 0x0000008039390812 */ /* 0x000fe200078efcff */
[----:B------:R-:W-:Y:S01]  /*49740*/  ULDC UR39, c[0x0][0x248] ;  /* 0x0000920000277ab9 */ /* 0x000fe20000000800 */
[----:B------:R-:W-:Y:S01]  /*49750*/  ISETP.GE.AND P0, PT, R0, UR37, PT ;  /* 0x0000002500007c0c */ /* 0x000fe2000bf06270 */
[----:B-1----:R-:W-:Y:S01]  /*49760*/  IMAD R5, R5, 0x20, R17 ;  /* 0x0000002005057824 */ /* 0x002fe200078e0211 */
[----:B------:R-:W-:Y:S01]  /*49770*/  LOP3.LUT R57, R57, 0xffffffbf, RZ, 0xc0, !PT ;  /* 0xffffffbf39397812 */ /* 0x000fe200078ec0ff */
[----:B------:R-:W-:Y:S02]  /*49780*/  ULDC UR37, c[0x0][0x248] ;  /* 0x0000920000257ab9 */ /* 0x000fe40000000800 */
[----:B------:R-:W-:-:S08]  /*49790*/  IMAD R7, R7, 0x20, R5 ;  /* 0x0000002007077824 */ /* 0x000fd000078e0205 */
[----:B------:R-:W-:Y:S02]  /*497a0*/  @P0 LOP3.LUT R57, R57, 0x40, RZ, 0xfc, !PT ;  /* 0x0000004039390812 */ /* 0x000fe400078efcff */
[----:B------:R-:W-:Y:S01]  /*497b0*/  IADD3 R0, P0, R18, UR4, RZ ;  /* 0x0000000412007c10 */ /* 0x000fe2000ff1e0ff */
[----:B------:R-:W-:-:S03]  /*497c0*/  IMAD R9, R9, 0x20, R7 ;  /* 0x0000002009097824 */ /* 0x000fc600078e0207 */
[----:B------:R-:W-:Y:S01]  /*497d0*/  LEA.HI.X.SX32 R18, R18, UR5, 0x1, P0 ;  /* 0x0000000512127c11 */ /* 0x000fe200080f0eff */
[----:B------:R-:W-:Y:S01]  /*497e0*/  ULDC.64 UR4, c[0x0][0x220] ;  /* 0x0000880000047ab9 */ /* 0x000fe20000000a00 */
[----:B------:R-:W-:Y:S02]  /*497f0*/  IADD3 R4, P1, R17, UR6, RZ ;  /* 0x0000000611047c10 */ /* 0x000fe4000ff3e0ff */
[----:B------:R-:W-:Y:S01]  /*49800*/  IADD3 R6, P0, R5, UR4, RZ ;  /* 0x0000000405067c10 */ /* 0x000fe2000ff1e0ff */
[----:B0-----:R-:W-:Y:S01]  /*49810*/  IMAD R11, R11, 0x20, R9 ;  /* 0x000000200b0b7824 */ /* 0x001fe200078e0209 */
[----:B------:R-:W-:Y:S01]  /*49820*/  LEA.HI.X.SX32 R17, R17, UR7, 0x1, P1 ;  /* 0x0000000711117c11 */ /* 0x000fe200088f0eff */
[----:B------:R-:W-:Y:S01]  /*49830*/  ULDC.64 UR6, c[0x0][0x220] ;  /* 0x0000880000067ab9 */ /* 0x000fe20000000a00 */
[----:B------:R-:W-:Y:S01]  /*49840*/  LEA.HI.X.SX32 R5, R5, UR5, 0x1, P0 ;  /* 0x0000000505057c11 */ /* 0x000fe200080f0eff */
[----:B------:R-:W-:Y:S01]  /*49850*/  ULDC.64 UR4, c[0x0][0x220] ;  /* 0x0000880000047ab9 */ /* 0x000fe20000000a00 */
[----:B------:R-:W-:-:S02]  /*49860*/  IADD3 R8, P1, R7, UR6, RZ ;  /* 0x0000000607087c10 */ /* 0x000fc4000ff3e0ff */
[----:B------:R-:W-:Y:S01]  /*49870*/  IADD3 R12, P0, R11, UR4, RZ ;  /* 0x000000040b0c7c10 */ /* 0x000fe2000ff1e0ff */
[----:B------:R-:W-:Y:S01]  /*49880*/  ULDC UR4, c[0x0][0x248] ;  /* 0x0000920000047ab9 */ /* 0x000fe20000000800 */
[----:B------:R-:W-:Y:S01]  /*49890*/  IMAD R13, R13, 0x20, R11 ;  /* 0x000000200d0d7824 */ /* 0x000fe200078e020b */
[----:B------:R-:W-:Y:S01]  /*498a0*/  LEA.HI.X.SX32 R7, R7, UR7, 0x1, P1 ;  /* 0x0000000707077c11 */ /* 0x000fe200088f0eff */
[----:B------:R-:W-:Y:S01]  /*498b0*/  ULDC.64 UR6, c[0x0][0x220] ;  /* 0x0000880000067ab9 */ /* 0x000fe20000000a00 */
[----:B------:R-:W-:Y:S01]  /*498c0*/  LEA.HI.X.SX32 R11, R11, UR5, 0x1, P0 ;  /* 0x000000050b0b7c11 */ /* 0x000fe200080f0eff */
[----:B------:R-:W-:Y:S01]  /*498d0*/  ULDC UR5, c[0x0][0x248] ;  /* 0x0000920000057ab9 */ /* 0x000fe20000000800 */
[----:B------:R-:W-:Y:S02]  /*498e0*/  F2FP.SATFINITE.E4M3.F32.PACK_AB_MERGE_C R53, R41, R42, RZ ;  /* 0x0000002a2935723e */ /* 0x000fe400048070ff */
[----:B------:R-:W-:Y:S02]  /*498f0*/  LOP3.LUT R57, R57, 0xffffffdf, RZ, 0xc0, !PT ;  /* 0xffffffdf39397812 */ /* 0x000fe400078ec0ff */
[----:B------:R-:W-:Y:S01]  /*49900*/  IADD3 R14, P1, R13, UR6, RZ ;  /* 0x000000060d0e7c10 */ /* 0x000fe2000ff3e0ff */
[----:B------:R-:W-:Y:S01]  /*49910*/  IMAD R15, R15, 0x20, R13 ;  /* 0x000000200f0f7824 */ /* 0x000fe200078e020d */
[----:B------:R-:W-:Y:S01]  /*49920*/  @P2 LOP3.LUT R57, R57, 0x20, RZ, 0xfc, !PT ;  /* 0x0000002039392812 */ /* 0x000fe200078efcff */
[----:B------:R-:W-:Y:S01]  /*49930*/  ULDC UR6, c[0x0][0x248] ;  /* 0x0000920000067ab9 */ /* 0x000fe20000000800 */
[----:B------:R-:W-:-:S02]  /*49940*/  IADD3 R10, P2, R9, UR8, RZ ;  /* 0x00000008090a7c10 */ /* 0x000fc4000ff5e0ff */
[----:B------:R-:W-:Y:S01]  /*49950*/  LEA.HI.X.SX32 R13, R13, UR7, 0x1, P1 ;  /* 0x000000070d0d7c11 */ /* 0x000fe200088f0eff */
[----:B------:R-:W-:Y:S01]  /*49960*/  ULDC UR7, c[0x0][0x248] ;  /* 0x0000920000077ab9 */ /* 0x000fe20000000800 */
[----:B------:R-:W-:Y:S01]  /*49970*/  LEA.HI.X.SX32 R9, R9, UR9, 0x1, P2 ;  /* 0x0000000909097c11 */ /* 0x000fe200090f0eff */
[----:B------:R-:W-:Y:S02]  /*49980*/  ULDC.64 UR8, c[0x0][0x220] ;  /* 0x0000880000087ab9 */ /* 0x000fe40000000a00 */
[----:B------:R-:W-:Y:S01]  /*49990*/  IADD3 R16, P2, R15, UR8, RZ ;  /* 0x000000080f107c10 */ /* 0x000fe2000ff5e0ff */
[----:B------:R-:W-:-:S03]  /*499a0*/  ULDC UR8, c[0x0][0x248] ;  /* 0x0000920000087ab9 */ /* 0x000fc60000000800 */
[----:B------:R-:W-:Y:S01]  /*499b0*/  LEA.HI.X.SX32 R15, R15, UR9, 0x1, P2 ;  /* 0x000000090f0f7c11 */ /* 0x000fe200090f0eff */
[----:B------:R-:W-:Y:S01]  /*499c0*/  ULDC UR9, c[0x0][0x248] ;  /* 0x0000920000097ab9 */ /* 0x000fe20000000800 */
[----:B------:R-:W-:Y:S02]  /*499d0*/  F2FP.SATFINITE.E4M3.F32.PACK_AB_MERGE_C R52, R39, R40, RZ ;  /* 0x000000282734723e */ /* 0x000fe400048070ff */
[----:B------:R-:W-:Y:S02]  /*499e0*/  F2FP.SATFINITE.E4M3.F32.PACK_AB_MERGE_C R55, R55, R60, RZ ;  /* 0x0000003c3737723e */ /* 0x000fe400048070ff */
[----:B------:R-:W-:Y:S02]  /*499f0*/  F2FP.SATFINITE.E4M3.F32.PACK_AB_MERGE_C R54, R54, R61, RZ ;  /* 0x0000003d3636723e */ /* 0x000fe400048070ff */
[----:B--2---:R-:W-:Y:S01]  /*49a00*/  ISETP.GE.AND P3, PT, R3, UR33, PT ;  /* 0x0000002103007c0c */ /* 0x004fe2000bf66270 */
[----:B------:R-:W-:Y:S01]  /*49a10*/  ULDC UR33, c[0x0][0x248] ;  /* 0x0000920000217ab9 */ /* 0x000fe20000000800 */
[----:B---3--:R-:W-:Y:S01]  /*49a20*/  IMAD R44, R2, UR4, RZ ;  /* 0x00000004022c7c24 */ /* 0x008fe2000f8e02ff */
[----:B------:R-:W-:Y:S01]  /*49a30*/  F2FP.SATFINITE.E4M3.F32.PACK_AB_MERGE_C R50, R24, R25, RZ ;  /* 0x000000191832723e */ /* 0x000fe200048070ff */
[----:B------:R-:W-:-:S02]  /*49a40*/  ULDC UR4, c[0x0][0x248] ;  /* 0x0000920000047ab9 */ /* 0x000fc40000000800 */
[C---:B------:R-:W-:Y:S01]  /*49a50*/  VIADD R42, R44.reuse, UR5 ;  /* 0x000000052c2a7c36 */ /* 0x040fe20008000000 */
[----:B------:R-:W-:Y:S01]  /*49a60*/  SHF.R.S32.HI R35, RZ, 0x1f, R44 ;  /* 0x0000001fff237819 */ /* 0x000fe2000001142c */
[----:B------:R-:W-:Y:S01]  /*49a70*/  ULDC UR5, c[0x0][0x248] ;  /* 0x0000920000057ab9 */ /* 0x000fe20000000800 */
[-C--:B------:R-:W-:Y:S02]  /*49a80*/  IADD3 R36, P0, R44, R0.reuse, RZ ;  /* 0x000000002c247210 */ /* 0x080fe40007f1e0ff */
[----:B------:R-:W-:Y:S02]  /*49a90*/  SHF.R.S32.HI R43, RZ, 0x1f, R42 ;  /* 0x0000001fff2b7819 */ /* 0x000fe4000001142a */
[----:B------:R-:W-:Y:S01]  /*49aa0*/  IADD3 R2, P1, R42, R0, RZ ;  /* 0x000000002a027210 */ /* 0x000fe20007f3e0ff */
[----:B------:R-:W-:-:S04]  /*49ab0*/  IMAD.X R37, R35, 0x1, R18, P0 ;  /* 0x0000000123257824 */ /* 0x000fc800000e0612 */
[----:B------:R-:W-:Y:S01]  /*49ac0*/  IMAD.X R3, R43, 0x1, R18, P1 ;  /* 0x000000012b037824 */ /* 0x000fe200008e0612 */
[----:B------:R0:W-:Y:S04]  /*49ad0*/  STL.64 [R1+0x1e10], R36 ;  /* 0x001e102401007387 */ /* 0x0001e80000100a00 */
[----:B------:R1:W-:Y:S01]  /*49ae0*/  STL.64 [R1+0x1dd8], R2 ;  /* 0x001dd80201007387 */ /* 0x0003e20000100a00 */
[C---:B0-----:R-:W-:Y:S02]  /*49af0*/  IADD3 R36, P0, R44.reuse, R4, RZ ;  /* 0x000000042c247210 */ /* 0x041fe40007f1e0ff */
[----:B-1----:R-:W-:-:S03]  /*49b00*/  IADD3 R2, P2, R44, R6, RZ ;  /* 0x000000062c027210 */ /* 0x002fc60007f5e0ff */
[C---:B------:R-:W-:Y:S02]  /*49b10*/  IMAD.X R37, R35.reuse, 0x1, R17, P0 ;  /* 0x0000000123257824 */ /* 0x040fe400000e0611 */
[----:B------:R-:W-:-:S03]  /*49b20*/  IMAD.X R3, R35, 0x1, R5, P2 ;  /* 0x0000000123037824 */ /* 0x000fc600010e0605 */
[----:B------:R-:W-:Y:S01]  /*49b30*/  STL.64 [R1+0x1e08], R36 ;  /* 0x001e082401007387 */ /* 0x000fe20000100a00 */
[----:B------:R-:W-:-:S03]  /*49b40*/  IADD3 R58, P1, R42, R4, RZ ;  /* 0x000000042a3a7210 */ /* 0x000fc60007f3e0ff */
[----:B------:R0:W-:Y:S01]  /*49b50*/  STL.64 [R1+0x1e00], R2 ;  /* 0x001e000201007387 */ /* 0x0001e20000100a00 */
[----:B------:R-:W-:Y:S01]  /*49b60*/  VIADD R40, R42, UR6 ;  /* 0x000000062a287c36 */ /* 0x000fe20008000000 */
[----:B------:R-:W-:Y:S01]  /*49b70*/  F2FP.SATFINITE.E4M3.F32.PACK_AB_MERGE_C R49, R22, R23, RZ ;  /* 0x000000171631723e */ /* 0x000fe200048070ff */
[----:B------:R-:W-:Y:S01]  /*49b80*/  IMAD.X R59, R43, 0x1, R17, P1 ;  /* 0x000000012b3b7824 */ /* 0x000fe200008e0611 */
[----:B------:R-:W-:Y:S01]  /*49b90*/  F2FP.SATFINITE.E4M3.F32.PACK_AB_MERGE_C R47, R19, R20, RZ ;  /* 0x00000014132f723e */ /* 0x000fe200048070ff */
[----:B------:R-:W-:Y:S01]  /*49ba0*/  ULDC UR6, c[0x0][0x248] ;  /* 0x0000920000067ab9 */ /* 0x000fe20000000800 */
[----:B0-----:R-:W-:Y:S02]  /*49bb0*/  IADD3 R2, P2, R44, R8, RZ ;  /* 0x000000082c027210 */ /* 0x001fe40007f5e0ff */
[----:B------:R0:W-:Y:S03]  /*49bc0*/  STL.64 [R1+0x1dd0], R58 ;  /* 0x001dd03a01007387 */ /* 0x0001e60000100a00 */
[----:B------:R-:W-:Y:S01]  /*49bd0*/  IMAD.X R3, R35, 0x1, R7, P2 ;  /* 0x0000000123037824 */ /* 0x000fe200010e0607 */
[----:B------:R-:W-:-:S02]  /*49be0*/  IADD3 R36, P0, R42, R6, RZ ;  /* 0x000000062a247210 */ /* 0x000fc40007f1e0ff */
[----:B------:R-:W-:Y:S02]  /*49bf0*/  SHF.R.S32.HI R41, RZ, 0x1f, R40 ;  /* 0x0000001fff297819 */ /* 0x000fe40000011428 */
[----:B------:R1:W-:Y:S01]  /*49c00*/  STL.64 [R1+0x1df8], R2 ;  /* 0x001df80201007387 */ /* 0x0003e20000100a00 */
[----:B0-----:R-:W-:Y:S01]  /*49c10*/  IADD3 R58, P1, R40, R0, RZ ;  /* 0x00000000283a7210 */ /* 0x001fe20007f3e0ff */
[----:B------:R-:W-:-:S04]  /*49c20*/  IMAD.X R37, R43, 0x1, R5, P0 ;  /* 0x000000012b257824 */ /* 0x000fc800000e0605 */
[----:B------:R-:W-:Y:S01]  /*49c30*/  IMAD.X R59, R41, 0x1, R18, P1 ;  /* 0x00000001293b7824 */ /* 0x000fe200008e0612 */
[----:B-1----:R-:W-:Y:S01]  /*49c40*/  IADD3 R2, P2, R42, R8, RZ ;  /* 0x000000082a027210 */ /* 0x002fe20007f5e0ff */
[----:B------:R0:W-:Y:S04]  /*49c50*/  STL.64 [R1+0x1dc8], R36 ;  /* 0x001dc82401007387 */ /* 0x0001e80000100a00 */
[----:B------:R-:W-:Y:S01]  /*49c60*/  IMAD.X R3, R43, 0x1, R7, P2 ;  /* 0x000000012b037824 */ /* 0x000fe200010e0607 */
[----:B------:R-:W-:Y:S04]  /*49c70*/  STL.64 [R1+0x1da0], R58 ;  /* 0x001da03a01007387 */ /* 0x000fe80000100a00 */
[----:B------:R1:W-:Y:S01]  /*49c80*/  STL.64 [R1+0x1dc0], R2 ;  /* 0x001dc00201007387 */ /* 0x0003e20000100a00 */
[----:B0-----:R-:W-:-:S05]  /*49c90*/  IADD3 R36, P0, R40, R4, RZ ;  /* 0x0000000428247210 */ /* 0x001fca0007f1e0ff */
[----:B------:R-:W-:Y:S01]  /*49ca0*/  IMAD.X R37, R41, 0x1, R17, P0 ;  /* 0x0000000129257824 */ /* 0x000fe200000e0611 */
[----:B-1----:R-:W-:Y:S02]  /*49cb0*/  IADD3 R2, P2, R44, R10, RZ ;  /* 0x0000000a2c027210 */ /* 0x002fe40007f5e0ff */
[----:B------:R-:W-:-:S03]  /*49cc0*/  IADD3 R58, P1, R40, R6, RZ ;  /* 0x00000006283a7210 */ /* 0x000fc60007f3e0ff */
[----:B------:R-:W-:Y:S01]  /*49cd0*/  IMAD.X R3, R35, 0x1, R9, P2 ;  /* 0x0000000123037824 */ /* 0x000fe200010e0609 */
[----:B------:R0:W-:Y:S01]  /*49ce0*/  STL.64 [R1+0x1d98], R36 ;  /* 0x001d982401007387 */ /* 0x0001e20000100a00 */
[----:B------:R-:W-:-:S03]  /*49cf0*/  IMAD.X R59, R41, 0x1, R5, P1 ;  /* 0x00000001293b7824 */ /* 0x000fc600008e0605 */
[----:B------:R1:W-:Y:S01]  /*49d00*/  STL.64 [R1+0x1df0], R2 ;  /* 0x001df00201007387 */ /* 0x0003e20000100a00 */
[----:B0-----:R-:W-:Y:S02]  /*49d10*/  IADD3 R36, P0, R42, R10, RZ ;  /* 0x0000000a2a247210 */ /* 0x001fe40007f1e0ff */
[----:B-1----:R-:W-:-:S03]  /*49d20*/  IADD3 R2, P2, R40, R8, RZ ;  /* 0x0000000828027210 */ /* 0x002fc60007f5e0ff */
[----:B------:R-:W-:Y:S01]  /*49d30*/  IMAD.X R37, R43, 0x1, R9, P0 ;  /* 0x000000012b257824 */ /* 0x000fe200000e0609 */
[----:B------:R0:W-:Y:S01]  /*49d40*/  STL.64 [R1+0x1d90], R58 ;  /* 0x001d903a01007387 */ /* 0x0001e20000100a00 */
[----:B------:R-:W-:-:S03]  /*49d50*/  IMAD.X R3, R41, 0x1, R7, P2 ;  /* 0x0000000129037824 */ /* 0x000fc600010e0607 */
[----:B------:R-:W-:Y:S01]  /*49d60*/  STL.64 [R1+0x1db8], R36 ;  /* 0x001db82401007387 */ /* 0x000fe20000100a00 */
[C---:B------:R-:W-:Y:S01]  /*49d70*/  VIADD R38, R40.reuse, UR9 ;  /* 0x0000000928267c36 */ /* 0x040fe20008000000 */
[----:B------:R-:W-:Y:S02]  /*49d80*/  ULDC UR9, c[0x0][0x248] ;  /* 0x0000920000097ab9 */ /* 0x000fe40000000800 */
[----:B------:R1:W-:Y:S01]  /*49d90*/  STL.64 [R1+0x1d88], R2 ;  /* 0x001d880201007387 */ /* 0x0003e20000100a00 */
[----:B0-----:R-:W-:-:S05]  /*49da0*/  IADD3 R58, P0, R40, R10, RZ ;  /* 0x0000000a283a7210 */ /* 0x001fca0007f1e0ff */
[----:B------:R-:W-:Y:S01]  /*49db0*/  IMAD.X R59, R41, 0x1, R9, P0 ;  /* 0x00000001293b7824 */ /* 0x000fe200000e0609 */
[----:B-1----:R-:W-:Y:S02]  /*49dc0*/  IADD3 R2, P2, R44, R12, RZ ;  /* 0x0000000c2c027210 */ /* 0x002fe40007f5e0ff */
[----:B------:R-:W-:Y:S02]  /*49dd0*/  SHF.R.S32.HI R39, RZ, 0x1f, R38 ;  /* 0x0000001fff277819 */ /* 0x000fe40000011426 */
[----:B------:R0:W-:Y:S01]  /*49de0*/  STL.64 [R1+0x1d80], R58 ;  /* 0x001d803a01007387 */ /* 0x0001e20000100a00 */
[C---:B------:R-:W-:Y:S01]  /*49df0*/  IADD3 R36, P1, R38.reuse, R0, RZ ;  /* 0x0000000026247210 */ /* 0x040fe20007f3e0ff */
[----:B------:R-:W-:Y:S01]  /*49e00*/  IMAD.X R3, R35, 0x1, R11, P2 ;  /* 0x0000000123037824 */ /* 0x000fe200010e060b */
[----:B------:R-:W-:-:S03]  /*49e10*/  IADD3 R60, P0, R38, R4, RZ ;  /* 0x00000004263c7210 */ /* 0x000fc60007f1e0ff */
[C---:B------:R-:W-:Y:S01]  /*49e20*/  IMAD.X R37, R39.reuse, 0x1, R18, P1 ;  /* 0x0000000127257824 */ /* 0x040fe200008e0612 */
[----:B------:R1:W-:Y:S01]  /*49e30*/  STL.64 [R1+0x1de8], R2 ;  /* 0x001de80201007387 */ /* 0x0003e20000100a00 */
[----:B------:R-:W-:Y:S01]  /*49e40*/  IMAD.X R61, R39, 0x1, R17, P0 ;  /* 0x00000001273d7824 */ /* 0x000fe200000e0611 */
[----:B0-----:R-:W-:Y:S02]  /*49e50*/  IADD3 R58, P2, R42, R12, RZ ;  /* 0x0000000c2a3a7210 */ /* 0x001fe40007f5e0ff */
[----:B------:R-:W-:Y:S03]  /*49e60*/  STL.64 [R1+0x1d68], R36 ;  /* 0x001d682401007387 */ /* 0x000fe60000100a00 */
[----:B------:R-:W-:Y:S01]  /*49e70*/  IMAD.X R59, R43, 0x1, R11, P2 ;  /* 0x000000012b3b7824 */ /* 0x000fe200010e060b */
[----:B-1----:R-:W-:Y:S01]  /*49e80*/  IADD3 R2, P1, R38, R6, RZ ;  /* 0x0000000626027210 */ /* 0x002fe20007f3e0ff */
[----:B------:R0:W-:Y:S04]  /*49e90*/  STL.64 [R1+0x1d60], R60 ;  /* 0x001d603c01007387 */ /* 0x0001e80000100a00 */
[----:B------:R1:W-:Y:S01]  /*49ea0*/  STL.64 [R1+0x1db0], R58 ;  /* 0x001db03a01007387 */ /* 0x0003e20000100a00 */
[----:B------:R-:W-:-:S05]  /*49eb0*/  IMAD.X R3, R39, 0x1, R5, P1 ;  /* 0x0000000127037824 */ /* 0x000fca00008e0605 */
[----:B------:R2:W-:Y:S01]  /*49ec0*/  STL.64 [R1+0x1d58], R2 ;  /* 0x001d580201007387 */ /* 0x0005e20000100a00 */
[----:B0-----:R-:W-:Y:S02]  /*49ed0*/  IADD3 R60, P0, R38, R8, RZ ;  /* 0x00000008263c7210 */ /* 0x001fe40007f1e0ff */
[----:B-1----:R-:W-:-:S03]  /*49ee0*/  IADD3 R58, P2, R40, R12, RZ ;  /* 0x0000000c283a7210 */ /* 0x002fc60007f5e0ff */
[----:B------:R-:W-:Y:S02]  /*49ef0*/  IMAD.X R61, R39, 0x1, R7, P0 ;  /* 0x00000001273d7824 */ /* 0x000fe400000e0607 */
[----:B------:R-:W-:Y:S01]  /*49f00*/  IMAD.X R59, R41, 0x1, R11, P2 ;  /* 0x00000001293b7824 */ /* 0x000fe200010e060b */
[----:B--2---:R-:W-:-:S04]  /*49f10*/  IADD3 R2, P1, R44, R14, RZ ;  /* 0x0000000e2c027210 */ /* 0x004fc80007f3e0ff */
[----:B------:R0:W-:Y:S01]  /*49f20*/  STL.64 [R1+0x1d78], R58 ;  /* 0x001d783a01007387 */ /* 0x0001e20000100a00 */
[----:B------:R-:W-:-:S03]  /*49f30*/  IMAD.X R3, R35, 0x1, R13, P1 ;  /* 0x0000000123037824 */ /* 0x000fc600008e060d */
[----:B------:R-:W-:Y:S01]  /*49f40*/  STL.64 [R1+0x1d50], R60 ;  /* 0x001d503c01007387 */ /* 0x000fe20000100a00 */
[C---:B------:R-:W-:Y:S01]  /*49f50*/  VIADD R34, R38.reuse, UR12 ;  /* 0x0000000c26227c36 */ /* 0x040fe20008000000 */
[----:B------:R-:W-:Y:S02]  /*49f60*/  ULDC UR12, c[0x0][0x248] ;  /* 0x00009200000c7ab9 */ /* 0x000fe40000000800 */
[----:B------:R1:W-:Y:S01]  /*49f70*/  STL.64 [R1+0x1de0], R2 ;  /* 0x001de00201007387 */ /* 0x0003e20000100a00 */
[----:B0-----:R-:W-:-:S05]  /*49f80*/  IADD3 R58, P0, R38, R10, RZ ;  /* 0x0000000a263a7210 */ /* 0x001fca0007f1e0ff */
[C---:B------:R-:W-:Y:S01]  /*49f90*/  IMAD.X R59, R39.reuse, 0x1, R9, P0 ;  /* 0x00000001273b7824 */ /* 0x040fe200000e0609 */
[----:B-1----:R-:W-:Y:S02]  /*49fa0*/  IADD3 R2, P2, R38, R12, RZ ;  /* 0x0000000c26027210 */ /* 0x002fe40007f5e0ff */
[----:B------:R-:W-:Y:S02]  /*49fb0*/  SHF.R.S32.HI R37, RZ, 0x1f, R34 ;  /* 0x0000001fff257819 */ /* 0x000fe40000011422 */
[----:B------:R0:W-:Y:S01]  /*49fc0*/  STL.64 [R1+0x1d48], R58 ;  /* 0x001d483a01007387 */ /* 0x0001e20000100a00 */
[----:B------:R-:W-:Y:S01]  /*49fd0*/  IADD3 R60, P1, R34, R0, RZ ;  /* 0x00000000223c7210 */ /* 0x000fe20007f3e0ff */
[----:B------:R-:W-:-:S04]  /*49fe0*/  IMAD.X R3, R39, 0x1, R11, P2 ;  /* 0x0000000127037824 */ /* 0x000fc800010e060b */
[----:B------:R-:W-:Y:S01]  /*49ff0*/  IMAD.X R61, R37, 0x1, R18, P1 ;  /* 0x00000001253d7824 */ /* 0x000fe200008e0612 */
[----:B------:R1:W-:Y:S01]  /*4a000*/  STL.64 [R1+0x1d40], R2 ;  /* 0x001d400201007387 */ /* 0x0003e20000100a00 */
[----:B0-----:R-:W-:-:S03]  /*4a010*/  IADD3 R58, P0, R34, R4, RZ ;  /* 0x00000004223a7210 */ /* 0x001fc60007f1e0ff */
[----:B------:R0:W-:Y:S02]  /*4a020*/  STL.64 [R1+0x1d30], R60 ;  /* 0x001d303c01007387 */ /* 0x0001e40000100a00 */
[----:B------:R-:W-:Y:S01]  /*4a030*/  IMAD.X R59, R37, 0x1, R17, P0 ;  /* 0x00000001253b7824 */ /* 0x000fe200000e0611 */
[----:B-1----:R-:W-:-:S04]  /*4a040*/  IADD3 R2, P2, R42, R14, RZ ;  /* 0x0000000e2a027210 */ /* 0x002fc80007f5e0ff */
[----:B------:R1:W-:Y:S01]  /*4a050*/  STL.64 [R1+0x1d28], R58 ;  /* 0x001d283a01007387 */ /* 0x0003e20000100a00 */
[----:B------:R-:W-:Y:S01]  /*4a060*/  IMAD.X R3, R43, 0x1, R13, P2 ;  /* 0x000000012b037824 */ /* 0x000fe200010e060d */
[----:B0-----:R-:W-:-:S05]  /*4a070*/  IADD3 R60, P1, R34, R6, RZ ;  /* 0x00000006223c7210 */ /* 0x001fca0007f3e0ff */
        /* <DEDUP_REMOVED lines=8> */
[----:B-1----:R-:W-:-:S04]  /*4a100*/  IADD3 R58, P2, R38, R14, RZ ;  /* 0x0000000e263a7210 */ /* 0x002fc80007f5e0ff */
[----:B------:R0:W-:Y:S01]  /*4a110*/  STL.64 [R1+0x1d18], R2 ;  /* 0x001d180201007387 */ /* 0x0001e20000100a00 */
[----:B------:R-:W-:Y:S01]  /*4a120*/  IADD3 R60, P1, R34, R10, RZ ;  /* 0x0000000a223c7210 */ /* 0x000fe20007f3e0ff */
[----:B------:R-:W-:-:S04]  /*4a130*/  IMAD.X R59, R39, 0x1, R13, P2 ;  /* 0x00000001273b7824 */ /* 0x000fc800010e060d */
[----:B------:R-:W-:Y:S01]  /*4a140*/  IMAD.X R61, R37, 0x1, R9, P1 ;  /* 0x00000001253d7824 */ /* 0x000fe200008e0609 */
[----:B------:R1:W-:Y:S01]  /*4a150*/  STL.64 [R1+0x1d38], R58 ;  /* 0x001d383a01007387 */ /* 0x0003e20000100a00 */
[----:B0-----:R-:W-:Y:S01]  /*4a160*/  IADD3 R2, P0, R44, R16, RZ ;  /* 0x000000102c027210 */ /* 0x001fe20007f1e0ff */
[C---:B------:R-:W-:Y:S02]  /*4a170*/  VIADD R33, R34.reuse, UR15 ;  /* 0x0000000f22217c36 */ /* 0x040fe40008000000 */
[----:B------:R0:W-:Y:S01]  /*4a180*/  STL.64 [R1+0x1d10], R60 ;  /* 0x001d103c01007387 */ /* 0x0001e20000100a00 */
[----:B------:R-:W-:Y:S01]  /*4a190*/  ULDC UR15, c[0x0][0x248] ;  /* 0x00009200000f7ab9 */ /* 0x000fe20000000800 */
[----:B------:R-:W-:Y:S01]  /*4a1a0*/  IMAD.X R3, R35, 0x1, R15, P0 ;  /* 0x0000000123037824 */ /* 0x000fe200000e060f */
[----:B-1----:R-:W-:-:S04]  /*4a1b0*/  IADD3 R58, P1, R34, R12, RZ ;  /* 0x0000000c223a7210 */ /* 0x002fc80007f3e0ff */
[----:B------:R1:W-:Y:S01]  /*4a1c0*/  STL.64 [R1+0x1d00], R2 ;  /* 0x001d000201007387 */ /* 0x0003e20000100a00 */
[----:B------:R-:W-:Y:S01]  /*4a1d0*/  SHF.R.S32.HI R36, RZ, 0x1f, R33 ;  /* 0x0000001fff247819 */ /* 0x000fe20000011421 */
[----:B------:R-:W-:Y:S01]  /*4a1e0*/  IMAD.X R59, R37, 0x1, R11, P1 ;  /* 0x00000001253b7824 */ /* 0x000fe200008e060b */
[----:B0-----:R-:W-:-:S04]  /*4a1f0*/  IADD3 R60, P2, R34, R14, RZ ;  /* 0x0000000e223c7210 */ /* 0x001fc80007f5e0ff */
[----:B------:R0:W-:Y:S01]  /*4a200*/  STL.64 [R1+0x1cf8], R58 ;  /* 0x001cf83a01007387 */ /* 0x0001e20000100a00 */
[----:B-1----:R-:W-:Y:S01]  /*4a210*/  IADD3 R2, P0, R33, R0, RZ ;  /* 0x0000000021027210 */ /* 0x002fe20007f1e0ff */
[----:B------:R-:W-:-:S04]  /*4a220*/  IMAD.X R61, R37, 0x1, R13, P2 ;  /* 0x00000001253d7824 */ /* 0x000fc800010e060d */
[C---:B------:R-:W-:Y:S01]  /*4a230*/  IMAD.X R3, R36.reuse, 0x1, R18, P0 ;  /* 0x0000000124037824 */ /* 0x040fe200000e0612 */
[C---:B0-----:R-:W-:Y:S01]  /*4a240*/  IADD3 R58, P1, R33.reuse, R4, RZ ;  /* 0x00000004213a7210 */ /* 0x041fe20007f3e0ff */
[----:B------:R0:W-:Y:S04]  /*4a250*/  STL.64 [R1+0x1ce0], R60 ;  /* 0x001ce03c01007387 */ /* 0x0001e80000100a00 */
[----:B------:R-:W-:Y:S01]  /*4a260*/  IMAD.X R59, R36, 0x1, R17, P1 ;  /* 0x00000001243b7824 */ /* 0x000fe200008e0611 */
[----:B------:R1:W-:Y:S01]  /*4a270*/  STL.64 [R1+0x1cd8], R2 ;  /* 0x001cd80201007387 */ /* 0x0003e20000100a00 */
[----:B0-----:R-:W-:-:S03]  /*4a280*/  IADD3 R60, P2, R33, R6, RZ ;  /* 0x00000006213c7210 */ /* 0x001fc60007f5e0ff */
[----:B------:R0:W-:Y:S01]  /*4a290*/  STL.64 [R1+0x1cd0], R58 ;  /* 0x001cd03a01007387 */ /* 0x0001e20000100a00 */
[----:B-1----:R-:W-:Y:S01]  /*4a2a0*/  IADD3 R2, P0, R33, R8, RZ ;  /* 0x0000000821027210 */ /* 0x002fe20007f1e0ff */
[----:B------:R-:W-:-:S04]  /*4a2b0*/  IMAD.X R61, R36, 0x1, R5, P2 ;  /* 0x00000001243d7824 */ /* 0x000fc800010e0605 */
[C---:B------:R-:W-:Y:S01]  /*4a2c0*/  IMAD.X R3, R36.reuse, 0x1, R7, P0 ;  /* 0x0000000124037824 */ /* 0x040fe200000e0607 */
[----:B0-----:R-:W-:Y:S01]  /*4a2d0*/  IADD3 R58, P1, R33, R10, RZ ;  /* 0x0000000a213a7210 */ /* 0x001fe20007f3e0ff */
[----:B------:R-:W-:Y:S04]  /*4a2e0*/  STL.64 [R1+0x1cc8], R60 ;  /* 0x001cc83c01007387 */ /* 0x000fe80000100a00 */
[----:B------:R-:W-:Y:S01]  /*4a2f0*/  IMAD.X R59, R36, 0x1, R9, P1 ;  /* 0x00000001243b7824 */ /* 0x000fe200008e0609 */
[----:B------:R0:W-:Y:S04]  /*4a300*/  STL.64 [R1+0x1cc0], R2 ;  /* 0x001cc00201007387 */ /* 0x0001e80000100a00 */
[----:B0-----:R-:W2:Y:S04]  /*4a310*/  LDL.LU R3, [R1+0x2a84] ;  /* 0x002a840001037983 */ /* 0x001ea80000300800 */
[----:B------:R0:W-:Y:S04]  /*4a320*/  STL.64 [R1+0x1cb8], R58 ;  /* 0x001cb83a01007387 */ /* 0x0001e80000100a00 */
[----:B0-----:R-:W3:Y:S01]  /*4a330*/  LDL.LU R59, [R1+0x2a80] ;  /* 0x002a8000013b7983 */ /* 0x001ee20000300800 */
[----:B------:R-:W-:-:S02]  /*4a340*/  IADD3 R60, P2, R42, R16, RZ ;  /* 0x000000102a3c7210 */ /* 0x000fc40007f5e0ff */
[----:B------:R-:W-:-:S03]  /*4a350*/  IADD3 R2, P0, R40, R16, RZ ;  /* 0x0000001028027210 */ /* 0x000fc60007f1e0ff */
[----:B------:R-:W-:Y:S01]  /*4a360*/  IMAD.X R61, R43, 0x1, R15, P2 ;  /* 0x000000012b3d7824 */ /* 0x000fe200010e060f */
[C---:B------:R-:W-:Y:S01]  /*4a370*/  IADD3 R58, P2, R33.reuse, R12, RZ ;  /* 0x0000000c213a7210 */ /* 0x040fe20007f5e0ff */
[----:B------:R-:W-:Y:S01]  /*4a380*/  VIADD R31, R33, UR18 ;  /* 0x00000012211f7c36 */ /* 0x000fe20008000000 */
[----:B------:R-:W-:Y:S02]  /*4a390*/  ULDC UR18, c[0x0][0x248] ;  /* 0x0000920000127ab9 */ /* 0x000fe40000000800 */
[----:B------:R0:W-:Y:S01]  /*4a3a0*/  STL.64 [R1+0x1ca8], R60 ;  /* 0x001ca83c01007387 */ /* 0x0001e20000100a00 */
[----:B------:R-:W-:Y:S02]  /*4a3b0*/  IMAD.MOV.U32 R42, RZ, RZ, R2 ;  /* 0x000000ffff2a7224 */ /* 0x000fe400078e0002 */
[----:B------:R-:W-:Y:S01]  /*4a3c0*/  IMAD.MOV.U32 R40, RZ, RZ, R58 ;  /* 0x000000ffff287224 */ /* 0x000fe200078e003a */
[----:B------:R-:W-:Y:S02]  /*4a3d0*/  SHF.R.S32.HI R35, RZ, 0x1f, R31 ;  /* 0x0000001fff237819 */ /* 0x000fe4000001141f */
[C---:B------:R-:W-:Y:S01]  /*4a3e0*/  IADD3 R42, P1, R31.reuse, R0, RZ ;  /* 0x000000001f2a7210 */ /* 0x040fe20007f3e0ff */
[----:B0-----:R-:W4:Y:S04]  /*4a3f0*/  LDL.LU.64 R60, [R1+0x2a78] ;  /* 0x002a7800013c7983 */ /* 0x001f280000300a00 */
[----:B------:R0:W-:Y:S01]  /*4a400*/  STL [R1+0x1c90], R2 ;  /* 0x001c900201007387 */ /* 0x0001e20000100800 */
[----:B------:R-:W-:Y:S01]  /*4a410*/  VIADD R30, R31, UR21 ;  /* 0x000000151f1e7c36 */ /* 0x000fe20008000000 */
[----:B------:R-:W-:-:S03]  /*4a420*/  ULDC UR21, c[0x0][0x248] ;  /* 0x0000920000157ab9 */ /* 0x000fc60000000800 */
        /* <DEDUP_REMOVED lines=11> */
[----:B------:R-:W-:Y:S01]  /*4a4e0*/  ULDC UR47, c[0x0][0x248] ;  /* 0x00009200002f7ab9 */ /* 0x000fe20000000800 */
[----:B--2---:R-:W-:Y:S02]  /*4a4f0*/  IMAD.MOV.U32 R43, RZ, RZ, R3 ;  /* 0x000000ffff2b7224 */ /* 0x004fe400078e0003 */
[----:B0-----:R-:W2:Y:S01]  /*4a500*/  LDL.LU.64 R2, [R1+0x2a70] ;  /* 0x002a700001027983 */ /* 0x001ea20000300a00 */
[----:B------:R-:W-:-:S03]  /*4a510*/  IMAD.X R43, R41, 0x1, R15, P0 ;  /* 0x00000001292b7824 */ /* 0x000fc600000e060f */
[----:B------:R0:W-:Y:S04]  /*4a520*/  STL [R1+0x1c80], R58 ;  /* 0x001c803a01007387 */ /* 0x0001e80000100800 */
[----:B------:R1:W-:Y:S01]  /*4a530*/  STL [R1+0x1c94], R43 ;  /* 0x001c942b01007387 */ /* 0x0003e20000100800 */
[----:B0-----:R-:W-:Y:S01]  /*4a540*/  IADD3 R58, P0, R33, R14, RZ ;  /* 0x0000000e213a7210 */ /* 0x001fe20007f1e0ff */
[----:B---3--:R-:W-:Y:S02]  /*4a550*/  IMAD.MOV.U32 R41, RZ, RZ, R59 ;  /* 0x000000ffff297224 */ /* 0x008fe400078e003b */
[C---:B------:R-:W-:Y:S01]  /*4a560*/  IMAD.X R41, R36.reuse, 0x1, R11, P2 ;  /* 0x0000000124297824 */ /* 0x040fe200010e060b */
[----:B------:R-:W-:Y:S01]  /*4a570*/  IADD3 R40, P2, R31, R4, RZ ;  /* 0x000000041f287210 */ /* 0x000fe20007f5e0ff */
[----:B------:R-:W-:-:S02]  /*4a580*/  IMAD.X R59, R36, 0x1, R13, P0 ;  /* 0x00000001243b7824 */ /* 0x000fc400000e060d */
[C---:B-1----:R-:W-:Y:S01]  /*4a590*/  IMAD.X R43, R35.reuse, 0x1, R18, P1 ;  /* 0x00000001232b7824 */ /* 0x042fe200008e0612 */
[----:B------:R0:W-:Y:S04]  /*4a5a0*/  STL [R1+0x1c84], R41 ;  /* 0x001c842901007387 */ /* 0x0001e80000100800 */
[----:B------:R1:W-:Y:S01]  /*4a5b0*/  STL.64 [R1+0x1c70], R58 ;  /* 0x001c703a01007387 */ /* 0x0003e20000100a00 */
[----:B0-----:R-:W-:-:S03]  /*4a5c0*/  IMAD.X R41, R35, 0x1, R17, P2 ;  /* 0x0000000123297824 */ /* 0x001fc600010e0611 */
[----:B------:R0:W-:Y:S01]  /*4a5d0*/  STL.64 [R1+0x1c68], R42 ;  /* 0x001c682a01007387 */ /* 0x0001e20000100a00 */
[----:B-1----:R-:W-:-:S03]  /*4a5e0*/  IADD3 R58, P0, R31, R6, RZ ;  /* 0x000000061f3a7210 */ /* 0x002fc60007f1e0ff */
[----:B------:R1:W-:Y:S01]  /*4a5f0*/  STL.64 [R1+0x1c60], R40 ;  /* 0x001c602801007387 */ /* 0x0003e20000100a00 */
[----:B0-----:R-:W-:Y:S01]  /*4a600*/  IADD3 R42, P1, R31, R8, RZ ;  /* 0x000000081f2a7210 */ /* 0x001fe20007f3e0ff */
[----:B------:R-:W-:Y:S01]  /*4a610*/  IMAD.X R59, R35, 0x1, R5, P0 ;  /* 0x00000001233b7824 */ /* 0x000fe200000e0605 */
[----:B-1----:R-:W-:-:S03]  /*4a620*/  IADD3 R40, P2, R38, R16, RZ ;  /* 0x0000001026287210 */ /* 0x002fc60007f5e0ff */
[----:B------:R-:W-:Y:S01]  /*4a630*/  IMAD.X R43, R35, 0x1, R7, P1 ;  /* 0x00000001232b7824 */ /* 0x000fe200008e0607 */
[----:B------:R0:W-:Y:S01]  /*4a640*/  STL.64 [R1+0x1c58], R58 ;  /* 0x001c583a01007387 */ /* 0x0001e20000100a00 */
[----:B------:R-:W-:-:S03]  /*4a650*/  IMAD.X R41, R39, 0x1, R15, P2 ;  /* 0x0000000127297824 */ /* 0x000fc600010e060f */
[----:B------:R1:W-:Y:S04]  /*4a660*/  STL.64 [R1+0x1c50], R42 ;  /* 0x001c502a01007387 */ /* 0x0003e80000100a00 */
[----:B------:R3:W-:Y:S01]  /*4a670*/  STL.64 [R1+0x1c40], R40 ;  /* 0x001c402801007387 */ /* 0x0007e20000100a00 */
[C---:B0-----:R-:W-:Y:S02]  /*4a680*/  IADD3 R58, P0, R31.reuse, R10, RZ ;  /* 0x0000000a1f3a7210 */ /* 0x041fe40007f1e0ff */
[----:B-1----:R-:W-:Y:S02]  /*4a690*/  IADD3 R42, P2, R34, R16, RZ ;  /* 0x00000010222a7210 */ /* 0x002fe40007f5e0ff */
[----:B---3--:R-:W-:-:S03]  /*4a6a0*/  IADD3 R40, P1, R31, R12, RZ ;  /* 0x0000000c1f287210 */ /* 0x008fc60007f3e0ff */
[----:B------:R-:W-:Y:S01]  /*4a6b0*/  IMAD.X R43, R37, 0x1, R15, P2 ;  /* 0x00000001252b7824 */ /* 0x000fe200010e060f */
[----:B------:R-:W-:Y:S01]  /*4a6c0*/  IADD3 R38, P2, R31, R14, RZ ;  /* 0x0000000e1f267210 */ /* 0x000fe20007f5e0ff */
[C---:B------:R-:W-:Y:S02]  /*4a6d0*/  IMAD.X R59, R35.reuse, 0x1, R9, P0 ;  /* 0x00000001233b7824 */ /* 0x040fe400000e0609 */
[C---:B------:R-:W-:Y:S01]  /*4a6e0*/  IMAD.X R41, R35.reuse, 0x1, R11, P1 ;  /* 0x0000000123297824 */ /* 0x040fe200008e060b */
[----:B------:R0:W-:Y:S01]  /*4a6f0*/  STL.64 [R1+0x1c18], R42 ;  /* 0x001c182a01007387 */ /* 0x0001e20000100a00 */
[----:B------:R-:W-:Y:S01]  /*4a700*/  IMAD.X R39, R35, 0x1, R13, P2 ;  /* 0x0000000123277824 */ /* 0x000fe200010e060d */
[----:B------:R-:W-:Y:S02]  /*4a710*/  SHF.R.S32.HI R34, RZ, 0x1f, R30 ;  /* 0x0000001fff227819 */ /* 0x000fe4000001141e */
[----:B------:R-:W-:Y:S04]  /*4a720*/  STL.64 [R1+0x1c38], R58 ;  /* 0x001c383a01007387 */ /* 0x000fe80000100a00 */
[----:B------:R1:W-:Y:S01]  /*4a730*/  STL.64 [R1+0x1c10], R40 ;  /* 0x001c102801007387 */ /* 0x0003e20000100a00 */
[----:B0-----:R-:W-:-:S03]  /*4a740*/  IADD3 R42, P0, R30, R0, RZ ;  /* 0x000000001e2a7210 */ /* 0x001fc60007f1e0ff */
[----:B------:R0:W-:Y:S01]  /*4a750*/  STL.64 [R1+0x1bf8], R38 ;  /* 0x001bf82601007387 */ /* 0x0001e20000100a00 */
[----:B-1----:R-:W-:Y:S01]  /*4a760*/  IADD3 R40, P1, R30, R4, RZ ;  /* 0x000000041e287210 */ /* 0x002fe20007f3e0ff */
[----:B------:R-:W-:Y:S01]  /*4a770*/  IMAD.X R43, R34, 0x1, R18, P0 ;  /* 0x00000001222b7824 */ /* 0x000fe200000e0612 */
[----:B0-----:R-:W-:-:S03]  /*4a780*/  IADD3 R38, P2, R30, R6, RZ ;  /* 0x000000061e267210 */ /* 0x001fc60007f5e0ff */
[C---:B------:R-:W-:Y:S01]  /*4a790*/  IMAD.X R41, R34.reuse, 0x1, R17, P1 ;  /* 0x0000000122297824 */ /* 0x040fe200008e0611 */
[----:B------:R0:W-:Y:S01]  /*4a7a0*/  STL.64 [R1+0x1bf0], R42 ;  /* 0x001bf02a01007387 */ /* 0x0001e20000100a00 */
[----:B------:R-:W-:-:S03]  /*4a7b0*/  IMAD.X R39, R34, 0x1, R5, P2 ;  /* 0x0000000122277824 */ /* 0x000fc600010e0605 */
[----:B------:R1:W-:Y:S04]  /*4a7c0*/  STL.64 [R1+0x1be8], R40 ;  /* 0x001be82801007387 */ /* 0x0003e80000100a00 */
[----:B------:R3:W-:Y:S01]  /*4a7d0*/  STL.64 [R1+0x1be0], R38 ;  /* 0x001be02601007387 */ /* 0x0007e20000100a00 */
[C---:B0-----:R-:W-:Y:S02]  /*4a7e0*/  IADD3 R42, P0, R30.reuse, R8, RZ ;  /* 0x000000081e2a7210 */ /* 0x041fe40007f1e0ff */
[----:B-1----:R-:W-:-:S03]  /*4a7f0*/  IADD3 R40, P1, R30, R10, RZ ;  /* 0x0000000a1e287210 */ /* 0x002fc60007f3e0ff */
[C---:B------:R-:W-:Y:S01]  /*4a800*/  IMAD.X R43, R34.reuse, 0x1, R7, P0 ;  /* 0x00000001222b7824 */ /* 0x040fe200000e0607 */
[----:B---3--:R-:W-:Y:S01]  /*4a810*/  IADD3 R38, P2, R33, R16, RZ ;  /* 0x0000001021267210 */ /* 0x008fe20007f5e0ff */
[----:B------:R-:W-:-:S03]  /*4a820*/  IMAD.X R41, R34, 0x1, R9, P1 ;  /* 0x0000000122297824 */ /* 0x000fc600008e0609 */
        /* <DEDUP_REMOVED lines=17> */
[----:B------:R0:W-:Y:S02]  /*4a940*/  STL.64 [R1+0x1b78], R36 ;  /* 0x001b782401007387 */ /* 0x0001e40000100a00 */
[----:B------:R-:W-:Y:S01]  /*4a950*/  IMAD.X R41, R31, 0x1, R18, P0 ;  /* 0x000000011f297824 */ /* 0x000fe200000e0612 */
[C---:B-1----:R-:W-:Y:S02]  /*4a960*/  IADD3 R38, P2, R29.reuse, R4, RZ ;  /* 0x000000041d267210 */ /* 0x042fe40007f5e0ff */
[C---:B------:R-:W-:Y:S02]  /*4a970*/  IADD3 R34, P0, R29.reuse, R8, RZ ;  /* 0x000000081d227210 */ /* 0x040fe40007f1e0ff */
[----:B0-----:R-:W-:Y:S01]  /*4a980*/  IADD3 R36, P1, R29, R6, RZ ;  /* 0x000000061d247210 */ /* 0x001fe20007f3e0ff */
[C---:B------:R-:W-:Y:S02]  /*4a990*/  IMAD.X R39, R31.reuse, 0x1, R17, P2 ;  /* 0x000000011f277824 */ /* 0x040fe400010e0611 */
[----:B------:R-:W-:-:S02]  /*4a9a0*/  IMAD.X R35, R31, 0x1, R7, P0 ;  /* 0x000000011f237824 */ /* 0x000fc400000e0607 */
[----:B------:R-:W-:Y:S01]  /*4a9b0*/  IMAD.X R37, R31, 0x1, R5, P1 ;  /* 0x000000011f257824 */ /* 0x000fe200008e0605 */
[----:B------:R0:W-:Y:S04]  /*4a9c0*/  STL.64 [R1+0x1b68], R38 ;  /* 0x001b682601007387 */ /* 0x0001e80000100a00 */
[----:B------:R-:W-:Y:S04]  /*4a9d0*/  STL.64 [R1+0x1b70], R40 ;  /* 0x001b702801007387 */ /* 0x000fe80000100a00 */
[----:B------:R1:W-:Y:S01]  /*4a9e0*/  STL.64 [R1+0x1b50], R36 ;  /* 0x001b502401007387 */ /* 0x0003e20000100a00 */
[----:B0-----:R-:W-:-:S03]  /*4a9f0*/  IADD3 R38, P2, R29, R10, RZ ;  /* 0x0000000a1d267210 */ /* 0x001fc60007f5e0ff */
[----:B------:R0:W-:Y:S02]  /*4aa00*/  STL.64 [R1+0x1b48], R34 ;  /* 0x001b482201007387 */ /* 0x0001e40000100a00 */
[----:B------:R-:W-:Y:S01]  /*4aa10*/  IMAD.X R39, R31, 0x1, R9, P2 ;  /* 0x000000011f277824 */ /* 0x000fe200010e0609 */
[C---:B-1----:R-:W-:Y:S02]  /*4aa20*/  IADD3 R36, P1, R29.reuse, R12, RZ ;  /* 0x0000000c1d247210 */ /* 0x042fe40007f3e0ff */
[----:B0-----:R-:W-:-:S03]  /*4aa30*/  IADD3 R34, P0, R29, R14, RZ ;  /* 0x0000000e1d227210 */ /* 0x001fc60007f1e0ff */
[C---:B------:R-:W-:Y:S01]  /*4aa40*/  IMAD.X R37, R31.reuse, 0x1, R11, P1 ;  /* 0x000000011f257824 */ /* 0x040fe200008e060b */
[----:B------:R0:W-:Y:S01]  /*4aa50*/  STL.64 [R1+0x1b40], R38 ;  /* 0x001b402601007387 */ /* 0x0001e20000100a00 */
[----:B------:R-:W-:-:S03]  /*4aa60*/  IMAD.X R35, R31, 0x1, R13, P0 ;  /* 0x000000011f237824 */ /* 0x000fc600000e060d */
[----:B------:R1:W-:Y:S04]  /*4aa70*/  STL.64 [R1+0x1b38], R36 ;  /* 0x001b382401007387 */ /* 0x0003e80000100a00 */
[----:B------:R3:W-:Y:S01]  /*4aa80*/  STL.64 [R1+0x1b30], R34 ;  /* 0x001b302201007387 */ /* 0x0007e20000100a00 */
[----:B0-----:R-:W-:Y:S02]  /*4aa90*/  IADD3 R38, P2, R29, R16, RZ ;  /* 0x000000101d267210 */ /* 0x001fe40007f5e0ff */
[----:B------:R-:W-:Y:S02]  /*4aaa0*/  SHF.R.S32.HI R29, RZ, 0x1f, R28 ;  /* 0x0000001fff1d7819 */ /* 0x000fe4000001141c */
[C---:B-1----:R-:W-:Y:S01]  /*4aab0*/  IADD3 R36, P1, R28.reuse, R0, RZ ;  /* 0x000000001c247210 */ /* 0x042fe20007f3e0ff */
[----:B------:R-:W-:Y:S01]  /*4aac0*/  IMAD.X R39, R31, 0x1, R15, P2 ;  /* 0x000000011f277824 */ /* 0x000fe200010e060f */
[----:B---3--:R-:W-:-:S03]  /*4aad0*/  IADD3 R34, P0, R28, R4, RZ ;  /* 0x000000041c227210 */ /* 0x008fc60007f1e0ff */
        /* <DEDUP_REMOVED lines=8> */
[C---:B------:R-:W-:Y:S02]  /*4ab60*/  IADD3 R30, P2, R28.reuse, R12, RZ ;  /* 0x0000000c1c1e7210 */ /* 0x040fe40007f5e0ff */
[C---:B---3--:R-:W-:Y:S01]  /*4ab70*/  IADD3 R34, P0, R28.reuse, R10, RZ ;  /* 0x0000000a1c227210 */ /* 0x048fe20007f1e0ff */
[C---:B------:R-:W-:Y:S02]  /*4ab80*/  IMAD.X R37, R29.reuse, 0x1, R7, P1 ;  /* 0x000000011d257824 */ /* 0x040fe400008e0607 */
[C---:B------:R-:W-:Y:S02]  /*4ab90*/  IMAD.X R31, R29.reuse, 0x1, R11, P2 ;  /* 0x000000011d1f7824 */ /* 0x040fe400010e060b */
[----:B------:R-:W-:Y:S01]  /*4aba0*/  IMAD.X R35, R29, 0x1, R9, P0 ;  /* 0x000000011d237824 */ /* 0x000fe200000e0609 */
[----:B------:R0:W-:Y:S04]  /*4abb0*/  STL.64 [R1+0x1af8], R36 ;  /* 0x001af82401007387 */ /* 0x0001e80000100a00 */
[----:B------:R-:W-:Y:S04]  /*4abc0*/  STL.64 [R1+0x1b00], R38 ;  /* 0x001b002601007387 */ /* 0x000fe80000100a00 */
[----:B------:R1:W-:Y:S01]  /*4abd0*/  STL.64 [R1+0x1af0], R34 ;  /* 0x001af02201007387 */ /* 0x0003e20000100a00 */
[----:B0-----:R-:W-:-:S03]  /*4abe0*/  IADD3 R36, P1, R28, R14, RZ ;  /* 0x0000000e1c247210 */ /* 0x001fc60007f3e0ff */
[----:B------:R0:W-:Y:S02]  /*4abf0*/  STL.64 [R1+0x1ae8], R30 ;  /* 0x001ae81e01007387 */ /* 0x0001e40000100a00 */
[----:B------:R-:W-:Y:S01]  /*4ac00*/  IMAD.X R37, R29, 0x1, R13, P1 ;  /* 0x000000011d257824 */ /* 0x000fe200008e060d */
[----:B-1----:R-:W-:Y:S02]  /*4ac10*/  IADD3 R34, P0, R28, R16, RZ ;  /* 0x000000101c227210 */ /* 0x002fe40007f1e0ff */
[----:B------:R-:W-:Y:S02]  /*4ac20*/  SHF.R.S32.HI R28, RZ, 0x1f, R27 ;  /* 0x0000001fff1c7819 */ /* 0x000fe4000001141b */
[----:B0-----:R-:W-:Y:S01]  /*4ac30*/  IADD3 R30, P2, R27, R0, RZ ;  /* 0x000000001b1e7210 */ /* 0x001fe20007f5e0ff */
[----:B------:R-:W-:Y:S01]  /*4ac40*/  IMAD.X R35, R29, 0x1, R15, P0 ;  /* 0x000000011d237824 */ /* 0x000fe200000e060f */
[----:B------:R0:W-:Y:S03]  /*4ac50*/  STL.64 [R1+0x1ae0], R36 ;  /* 0x001ae02401007387 */ /* 0x0001e60000100a00 */
[----:B------:R-:W-:Y:S01]  /*4ac60*/  IMAD.X R31, R28, 0x1, R18, P2 ;  /* 0x000000011c1f7824 */ /* 0x000fe200010e0612 */
[----:B------:R1:W-:Y:S04]  /*4ac70*/  STL.64 [R1+0x1ad0], R34 ;  /* 0x001ad02201007387 */ /* 0x0003e80000100a00 */
[----:B------:R3:W-:Y:S01]  /*4ac80*/  STL.64 [R1+0x1ac8], R30 ;  /* 0x001ac81e01007387 */ /* 0x0007e20000100a00 */
[----:B0-----:R-:W-:-:S02]  /*4ac90*/  IADD3 R36, P1, R27, R4, RZ ;  /* 0x000000041b247210 */ /* 0x001fc40007f3e0ff */
        /* <DEDUP_REMOVED lines=17> */
[----:B0-----:R-:W-:Y:S02]  /*4adb0*/  IADD3 R36, P1, R27, R16, RZ ;  /* 0x000000101b247210 */ /* 0x001fe40007f3e0ff */
[----:B------:R-:W-:Y:S02]  /*4adc0*/  SHF.R.S32.HI R27, RZ, 0x1f, R26 ;  /* 0x0000001fff1b7819 */ /* 0x000fe4000001141a */
[----:B-1----:R-:W-:Y:S01]  /*4add0*/  IADD3 R34, P0, R26, R0, RZ ;  /* 0x000000001a227210 */ /* 0x002fe20007f1e0ff */
        /* <DEDUP_REMOVED lines=65> */
[----:B------:R0:W-:Y:S01]  /*4b1f0*/  STL.64 [R1+0x19a0], R30 ;  /* 0x0019a01e01007387 */ /* 0x0001e20000100a00 */
[----:B------:R-:W-:Y:S01]  /*4b200*/  VIADD R23, R24, UR50 ;  /* 0x0000003218177c36 */ /* 0x000fe20008000000 */
[----:B------:R-:W-:-:S02]  /*4b210*/  ULDC UR50, c[0x0][0x248] ;  /* 0x0000920000327ab9 */ /* 0x000fc40000000800 */
[----:B------:R-:W-:Y:S04]  /*4b220*/  STL.64 [R1+0x19a8], R34 ;  /* 0x0019a82201007387 */ /* 0x000fe80000100a00 */
[----:B------:R1:W-:Y:S01]  /*4b230*/  STL.64 [R1+0x1998], R28 ;  /* 0x0019981c01007387 */ /* 0x0003e20000100a00 */
[----:B0-----:R-:W-:-:S03]  /*4b240*/  IADD3 R30, P2, R24, R14, RZ ;  /* 0x0000000e181e7210 */ /* 0x001fc60007f5e0ff */
[----:B------:R0:W-:Y:S01]  /*4b250*/  STL.64 [R1+0x1990], R26 ;  /* 0x0019901a01007387 */ /* 0x0001e20000100a00 */
[----:B-1----:R-:W-:Y:S02]  /*4b260*/  IADD3 R28, P1, R24, R16, RZ ;  /* 0x00000010181c7210 */ /* 0x002fe40007f3e0ff */
[----:B------:R-:W-:Y:S01]  /*4b270*/  SHF.R.S32.HI R24, RZ, 0x1f, R23 ;  /* 0x0000001fff187819 */ /* 0x000fe20000011417 */
[----:B------:R-:W-:Y:S01]  /*4b280*/  IMAD.X R31, R25, 0x1, R13, P2 ;  /* 0x00000001191f7824 */ /* 0x000fe200010e060d */
[----:B0-----:R-:W-:Y:S01]  /*4b290*/  IADD3 R26, P0, R23, R0, RZ ;  /* 0x00000000171a7210 */ /* 0x001fe20007f1e0ff */
        /* <DEDUP_REMOVED lines=17> */
[C---:B---3--:R-:W-:Y:S01]  /*4b3b0*/  IADD3 R26, P0, R23.reuse, R14, RZ ;  /* 0x0000000e171a7210 */ /* 0x048fe20007f1e0ff */
[C---:B------:R-:W-:Y:S02]  /*4b3c0*/  IMAD.X R29, R24.reuse, 0x1, R11, P1 ;  /* 0x00000001181d7824 */ /* 0x040fe400008e060b */
[C---:B------:R-:W-:Y:S01]  /*4b3d0*/  VIADD R22, R23.reuse, UR53 ;  /* 0x0000003517167c36 */ /* 0x040fe20008000000 */
[----:B------:R0:W-:Y:S01]  /*4b3e0*/  STL.64 [R1+0x1940], R30 ;  /* 0x0019401e01007387 */ /* 0x0001e20000100a00 */
[----:B------:R-:W-:Y:S01]  /*4b3f0*/  IMAD.X R27, R24, 0x1, R13, P0 ;  /* 0x00000001181b7824 */ /* 0x000fe200000e060d */
[----:B------:R-:W-:Y:S02]  /*4b400*/  ULDC UR53, c[0x0][0x248] ;  /* 0x0000920000357ab9 */ /* 0x000fe40000000800 */
[----:B------:R1:W-:Y:S04]  /*4b410*/  STL.64 [R1+0x1938], R28 ;  /* 0x0019381c01007387 */ /* 0x0003e80000100a00 */
[----:B------:R3:W-:Y:S01]  /*4b420*/  STL.64 [R1+0x1930], R26 ;  /* 0x0019301a01007387 */ /* 0x0007e20000100a00 */
[----:B0-----:R-:W-:-:S02]  /*4b430*/  IADD3 R30, P2, R23, R16, RZ ;  /* 0x00000010171e7210 */ /* 0x001fc40007f5e0ff */
        /* <DEDUP_REMOVED lines=13> */
[----:B------:R-:W-:Y:S01]  /*4b510*/  IMAD.X R29, R23, 0x1, R7, P1 ;  /* 0x00000001171d7824 */ /* 0x000fe200008e0607 */
[----:B------:R-:W-:-:S03]  /*4b520*/  IADD3 R24, P2, R22, R12, RZ ;  /* 0x0000000c16187210 */ /* 0x000fc60007f5e0ff */
[C---:B------:R-:W-:Y:S01]  /*4b530*/  IMAD.X R27, R23.reuse, 0x1, R9, P0 ;  /* 0x00000001171b7824 */ /* 0x040fe200000e0609 */
[----:B------:R0:W-:Y:S01]  /*4b540*/  STL.64 [R1+0x18f8], R28 ;  /* 0x0018f81c01007387 */ /* 0x0001e20000100a00 */
[----:B------:R-:W-:Y:S02]  /*4b550*/  IMAD.X R25, R23, 0x1, R11, P2 ;  /* 0x0000000117197824 */ /* 0x000fe400010e060b */
[----:B------:R-:W-:Y:S01]  /*4b560*/  VIADD R21, R22, UR56 ;  /* 0x0000003816157c36 */ /* 0x000fe20008000000 */
[----:B------:R-:W-:Y:S01]  /*4b570*/  STL.64 [R1+0x1900], R30 ;  /* 0x0019001e01007387 */ /* 0x000fe20000100a00 */
[----:B------:R-:W-:-:S03]  /*4b580*/  ULDC UR56, c[0x0][0x248] ;  /* 0x0000920000387ab9 */ /* 0x000fc60000000800 */
[----:B------:R1:W-:Y:S01]  /*4b590*/  STL.64 [R1+0x18f0], R26 ;  /* 0x0018f01a01007387 */ /* 0x0003e20000100a00 */
[----:B0-----:R-:W-:-:S03]  /*4b5a0*/  IADD3 R28, P1, R22, R14, RZ ;  /* 0x0000000e161c7210 */ /* 0x001fc60007f3e0ff */
[----:B------:R0:W-:Y:S01]  /*4b5b0*/  STL.64 [R1+0x18e8], R24 ;  /* 0x0018e81801007387 */ /* 0x0001e20000100a00 */
[----:B-1----:R-:W-:Y:S01]  /*4b5c0*/  IADD3 R26, P0, R22, R16, RZ ;  /* 0x00000010161a7210 */ /* 0x002fe20007f1e0ff */
[----:B------:R-:W-:Y:S01]  /*4b5d0*/  IMAD.X R29, R23, 0x1, R13, P1 ;  /* 0x00000001171d7824 */ /* 0x000fe200008e060d */
        /* <DEDUP_REMOVED lines=38> */
[C---:B-1----:R-:W-:Y:S02]  /*4b840*/  IADD3 R26, P0, R20.reuse, R8, RZ ;  /* 0x00000008141a7210 */ /* 0x042fe40007f1e0ff */
[----:B---3--:R-:W-:-:S03]  /*4b850*/  IADD3 R24, P2, R20, R10, RZ ;  /* 0x0000000a14187210 */ /* 0x008fc60007f5e0ff */
[C---:B------:R-:W-:Y:S02]  /*4b860*/  IMAD.X R27, R21.reuse, 0x1, R7, P0 ;  /* 0x00000001151b7824 */ /* 0x040fe400000e0607 */
[C---:B------:R-:W-:Y:S01]  /*4b870*/  IMAD.X R29, R21.reuse, 0x1, R5, P1 ;  /* 0x00000001151d7824 */ /* 0x040fe200008e0605 */
[C---:B------:R-:W-:Y:S01]  /*4b880*/  IADD3 R22, P1, R20.reuse, R12, RZ ;  /* 0x0000000c14167210 */ /* 0x040fe20007f3e0ff */
[C---:B------:R-:W-:Y:S01]  /*4b890*/  IMAD.X R25, R21.reuse, 0x1, R9, P2 ;  /* 0x0000000115197824 */ /* 0x040fe200010e0609 */
[----:B------:R0:W-:Y:S01]  /*4b8a0*/  STL.64 [R1+0x1848], R26 ;  /* 0x0018481a01007387 */ /* 0x0001e20000100a00 */
[C---:B------:R-:W-:Y:S02]  /*4b8b0*/  VIADD R19, R20.reuse, UR22 ;  /* 0x0000001614137c36 */ /* 0x040fe40008000000 */
[----:B------:R-:W-:Y:S01]  /*4b8c0*/  IMAD.X R23, R21, 0x1, R11, P1 ;  /* 0x0000000115177824 */ /* 0x000fe200008e060b */
[----:B------:R-:W-:Y:S04]  /*4b8d0*/  STL.64 [R1+0x1850], R28 ;  /* 0x0018501c01007387 */ /* 0x000fe80000100a00 */
[----:B------:R1:W-:Y:S01]  /*4b8e0*/  STL.64 [R1+0x1840], R24 ;  /* 0x0018401801007387 */ /* 0x0003e20000100a00 */
[----:B0-----:R-:W-:-:S03]  /*4b8f0*/  IADD3 R26, P0, R20, R14, RZ ;  /* 0x0000000e141a7210 */ /* 0x001fc60007f1e0ff */
[----:B------:R0:W-:Y:S02]  /*4b900*/  STL.64 [R1+0x1838], R22 ;  /* 0x0018381601007387 */ /* 0x0001e40000100a00 */
[----:B------:R-:W-:Y:S01]  /*4b910*/  IMAD.X R27, R21, 0x1, R13, P0 ;  /* 0x00000001151b7824 */ /* 0x000fe200000e060d */
[----:B-1----:R-:W-:Y:S02]  /*4b920*/  IADD3 R24, P2, R20, R16, RZ ;  /* 0x0000001014187210 */ /* 0x002fe40007f5e0ff */
[----:B------:R-:W-:Y:S02]  /*4b930*/  SHF.R.S32.HI R20, RZ, 0x1f, R19 ;  /* 0x0000001fff147819 */ /* 0x000fe40000011413 */
[----:B------:R1:W-:Y:S01]  /*4b940*/  STL.64 [R1+0x1830], R26 ;  /* 0x0018301a01007387 */ /* 0x0003e20000100a00 */
[----:B0-----:R-:W-:Y:S01]  /*4b950*/  IADD3 R22, P1, R19, R0, RZ ;  /* 0x0000000013167210 */ /* 0x001fe20007f3e0ff */
[----:B------:R-:W-:-:S04]  /*4b960*/  IMAD.X R25, R21, 0x1, R15, P2 ;  /* 0x0000000115197824 */ /* 0x000fc800010e060f */
[----:B------:R-:W-:Y:S01]  /*4b970*/  IMAD.X R23, R20, 0x1, R18, P1 ;  /* 0x0000000114177824 */ /* 0x000fe200008e0612 */
[----:B------:R0:W-:Y:S01]  /*4b980*/  STL.64 [R1+0x1820], R24 ;  /* 0x0018201801007387 */ /* 0x0001e20000100a00 */
[----:B-1----:R-:W-:-:S03]  /*4b990*/  IADD3 R26, P0, R19, R4, RZ ;  /* 0x00000004131a7210 */ /* 0x002fc60007f1e0ff */
[----:B------:R1:W-:Y:S02]  /*4b9a0*/  STL.64 [R1+0x1818], R22 ;  /* 0x0018181601007387 */ /* 0x0003e40000100a00 */
[----:B------:R-:W-:Y:S01]  /*4b9b0*/  IMAD.X R27, R20, 0x1, R17, P0 ;  /* 0x00000001141b7824 */ /* 0x000fe200000e0611 */
[----:B0-----:R-:W-:-:S04]  /*4b9c0*/  IADD3 R24, P2, R19, R6, RZ ;  /* 0x0000000613187210 */ /* 0x001fc80007f5e0ff */
[----:B------:R0:W-:Y:S01]  /*4b9d0*/  STL.64 [R1+0x1810], R26 ;  /* 0x0018101a01007387 */ /* 0x0001e20000100a00 */
[----:B-1----:R-:W-:Y:S01]  /*4b9e0*/  IADD3 R22, P1, R19, R8, RZ ;  /* 0x0000000813167210 */ /* 0x002fe20007f3e0ff */
[----:B------:R-:W-:-:S04]  /*4b9f0*/  IMAD.X R25, R20, 0x1, R5, P2 ;  /* 0x0000000114197824 */ /* 0x000fc800010e0605 */
[----:B------:R-:W-:Y:S01]  /*4ba00*/  IMAD.X R23, R20, 0x1, R7, P1 ;  /* 0x0000000114177824 */ /* 0x000fe200008e0607 */
[----:B------:R1:W-:Y:S01]  /*4ba10*/  STL.64 [R1+0x1800], R24 ;  /* 0x0018001801007387 */ /* 0x0003e20000100a00 */
[----:B0-----:R-:W-:-:S03]  /*4ba20*/  IADD3 R26, P0, R19, R10, RZ ;  /* 0x0000000a131a7210 */ /* 0x001fc60007f1e0ff */
[----:B------:R0:W-:Y:S02]  /*4ba30*/  STL.64 [R1+0x17f8], R22 ;  /* 0x0017f81601007387 */ /* 0x0001e40000100a00 */
[----:B------:R-:W-:Y:S01]  /*4ba40*/  IMAD.X R27, R20, 0x1, R9, P0 ;  /* 0x00000001141b7824 */ /* 0x000fe200000e0609 */
[C---:B-1----:R-:W-:Y:S01]  /*4ba50*/  IADD3 R24, P2, R19.reuse, R12, RZ ;  /* 0x0000000c13187210 */ /* 0x042fe20007f5e0ff */
[----:B------:R-:W-:-:S03]  /*4ba60*/  VIADD R32, R19, UR23 ;  /* 0x0000001713207c36 */ /* 0x000fc60008000000 */
[----:B------:R1:W-:Y:S01]  /*4ba70*/  STL.64 [R1+0x17f0], R26 ;  /* 0x0017f01a01007387 */ /* 0x0003e20000100a00 */
[----:B------:R-:W-:Y:S01]  /*4ba80*/  ULDC.64 UR22, c[0x0][0x228] ;  /* 0x00008a0000167ab9 */ /* 0x000fe20000000a00 */
[----:B0-----:R-:W-:Y:S01]  /*4ba90*/  IADD3 R22, P1, R19, R14, RZ ;  /* 0x0000000e13167210 */ /* 0x001fe20007f3e0ff */
[----:B------:R-:W-:Y:S01]  /*4baa0*/  IMAD.X R25, R20, 0x1, R11, P2 ;  /* 0x0000000114197824 */ /* 0x000fe200010e060b */
[----:B------:R-:W-:-:S03]  /*4bab0*/  SHF.R.S32.HI R21, RZ, 0x1f, R32 ;  /* 0x0000001fff157819 */ /* 0x000fc60000011420 */
        /* <DEDUP_REMOVED lines=16> */
[C---:B------:R-:W-:Y:S02]  /*4bbc0*/  IADD3 R28, P0, R32.reuse, R12, RZ ;  /* 0x0000000c201c7210 */ /* 0x040fe40007f1e0ff */
[C---:B0-----:R-:W-:Y:S01]  /*4bbd0*/  IADD3 R22, P1, R32.reuse, R10, RZ ;  /* 0x0000000a20167210 */ /* 0x041fe20007f3e0ff */
[C---:B------:R-:W-:Y:S02]  /*4bbe0*/  IMAD.X R25, R21.reuse, 0x1, R7, P2 ;  /* 0x0000000115197824 */ /* 0x040fe400010e0607 */
[C---:B------:R-:W-:Y:S02]  /*4bbf0*/  IMAD.X R29, R21.reuse, 0x1, R11, P0 ;  /* 0x00000001151d7824 */ /* 0x040fe400000e060b */
[----:B------:R-:W-:Y:S01]  /*4bc00*/  IMAD.X R23, R21, 0x1, R9, P1 ;  /* 0x0000000115177824 */ /* 0x000fe200008e0609 */
[----:B------:R0:W-:Y:S01]  /*4bc10*/  STL.64 [R1+0x17a0], R24 ;  /* 0x0017a01801007387 */ /* 0x0001e20000100a00 */
[C---:B-1----:R-:W-:Y:S01]  /*4bc20*/  IADD3 R26, P2, R32.reuse, R14, RZ ;  /* 0x0000000e201a7210 */ /* 0x042fe20007f5e0ff */
[----:B------:R-:W-:-:S02]  /*4bc30*/  VIADD R19, R32, UR4 ;  /* 0x0000000420137c36 */ /* 0x000fc40008000000 */
[----:B------:R1:W-:Y:S01]  /*4bc40*/  STL.64 [R1+0x1798], R22 ;  /* 0x0017981601007387 */ /* 0x0003e20000100a00 */
[----:B------:R-:W-:Y:S01]  /*4bc50*/  LOP3.LUT R57, R57, 0xffffffef, RZ, 0xc0, !PT ;  /* 0xffffffef39397812 */ /* 0x000fe200078ec0ff */
[----:B------:R-:W-:Y:S01]  /*4bc60*/  ULDC UR4, c[0x0][0x248] ;  /* 0x0000920000047ab9 */ /* 0x000fe20000000800 */
[C---:B------:R-:W-:Y:S01]  /*4bc70*/  IMAD.X R27, R21.reuse, 0x1, R13, P2 ;  /* 0x00000001151b7824 */ /* 0x040fe200010e060d */
[----:B0-----:R-:W-:Y:S01]  /*4bc80*/  IADD3 R24, P1, R32, R16, RZ ;  /* 0x0000001020187210 */ /* 0x001fe20007f3e0ff */
[----:B------:R0:W-:Y:S04]  /*4bc90*/  STL.64 [R1+0x1790], R28 ;  /* 0x0017901c01007387 */ /* 0x0001e80000100a00 */
[----:B------:R-:W-:Y:S01]  /*4bca0*/  IMAD.X R25, R21, 0x1, R15, P1 ;  /* 0x0000000115197824 */ /* 0x000fe200008e060f */
[----:B-1----:R-:W-:Y:S01]  /*4bcb0*/  SHF.R.S32.HI R22, RZ, 0x1f, R19 ;  /* 0x0000001fff167819 */ /* 0x002fe20000011413 */
[----:B------:R1:W-:Y:S01]  /*4bcc0*/  STL.64 [R1+0x1788], R26 ;  /* 0x0017881a01007387 */ /* 0x0003e20000100a00 */
[----:B0-----:R-:W-:-:S03]  /*4bcd0*/  IADD3 R28, P0, R19, R0, RZ ;  /* 0x00000000131c7210 */ /* 0x001fc60007f1e0ff */
[----:B------:R0:W-:Y:S01]  /*4bce0*/  STL.64 [R1+0x1778], R24 ;  /* 0x0017781801007387 */ /* 0x0001e20000100a00 */
[----:B-1----:R-:W-:Y:S01]  /*4bcf0*/  IADD3 R26, P2, R19, R4, RZ ;  /* 0x00000004131a7210 */ /* 0x002fe20007f5e0ff */
[----:B------:R-:W-:-:S04]  /*4bd00*/  IMAD.X R29, R22, 0x1, R18, P0 ;  /* 0x00000001161d7824 */ /* 0x000fc800000e0612 */
[C---:B------:R-:W-:Y:S01]  /*4bd10*/  IMAD.X R27, R22.reuse, 0x1, R17, P2 ;  /* 0x00000001161b7824 */ /* 0x040fe200010e0611 */
[C---:B0-----:R-:W-:Y:S01]  /*4bd20*/  IADD3 R24, P1, R19.reuse, R6, RZ ;  /* 0x0000000613187210 */ /* 0x041fe20007f3e0ff */
[----:B------:R0:W-:Y:S04]  /*4bd30*/  STL.64 [R1+0x1770], R28 ;  /* 0x0017701c01007387 */ /* 0x0001e80000100a00 */
        /* <DEDUP_REMOVED lines=9> */
[C---:B------:R-:W-:Y:S02]  /*4bdd0*/  VIADD R20, R19.reuse, UR5 ;  /* 0x0000000513147c36 */ /* 0x040fe40008000000 */
[----:B------:R-:W-:Y:S01]  /*4bde0*/  IMAD.X R25, R22, 0x1, R11, P1 ;  /* 0x0000000116197824 */ /* 0x000fe200008e060b */
[----:B------:R1:W-:Y:S02]  /*4bdf0*/  STL.64 [R1+0x1740], R26 ;  /* 0x0017401a01007387 */ /* 0x0003e40000100a00 */
[----:B------:R-:W-:Y:S02]  /*4be00*/  SHF.R.S32.HI R21, RZ, 0x1f, R20 ;  /* 0x0000001fff157819 */ /* 0x000fe40000011414 */
[----:B------:R3:W-:Y:S01]  /*4be10*/  STL.64 [R1+0x1738], R24 ;  /* 0x0017381801007387 */ /* 0x0007e20000100a00 */
[C---:B0-----:R-:W-:Y:S02]  /*4be20*/  IADD3 R28, P0, R19.reuse, R14, RZ ;  /* 0x0000000e131c7210 */ /* 0x041fe40007f1e0ff */
[----:B-1----:R-:W-:-:S03]  /*4be30*/  IADD3 R26, P2, R19, R16, RZ ;  /* 0x00000010131a7210 */ /* 0x002fc60007f5e0ff */
[----:B------:R-:W-:Y:S01]  /*4be40*/  IMAD.X R29, R22, 0x1, R13, P0 ;  /* 0x00000001161d7824 */ /* 0x000fe200000e060d */
        /* <DEDUP_REMOVED lines=10> */
[C---:B------:R-:W-:Y:S01]  /*4bef0*/  IMAD.X R27, R21.reuse, 0x1, R5, P2 ;  /* 0x00000001151b7824 */ /* 0x040fe200010e0605 */
[----:B------:R-:W-:Y:S02]  /*4bf00*/  IADD3 R22, P0, R20, R10, RZ ;  /* 0x0000000a14167210 */ /* 0x000fe40007f1e0ff */
[----:B------:R0:W-:Y:S01]  /*4bf10*/  STL.64 [R1+0x1710], R28 ;  /* 0x0017101c01007387 */ /* 0x0001e20000100a00 */
[----:B------:R-:W-:-:S03]  /*4bf20*/  IMAD.X R25, R21, 0x1, R7, P1 ;  /* 0x0000000115197824 */ /* 0x000fc600008e0607 */
[----:B------:R1:W-:Y:S01]  /*4bf30*/  STL.64 [R1+0x1700], R26 ;  /* 0x0017001a01007387 */ /* 0x0003e20000100a00 */
[----:B------:R-:W-:-:S03]  /*4bf40*/  IMAD.X R23, R21, 0x1, R9, P0 ;  /* 0x0000000115177824 */ /* 0x000fc600000e0609 */
[----:B------:R3:W-:Y:S01]  /*4bf50*/  STL.64 [R1+0x16f8], R24 ;  /* 0x0016f81801007387 */ /* 0x0007e20000100a00 */
[C---:B0-----:R-:W-:Y:S02]  /*4bf60*/  IADD3 R28, P2, R20.reuse, R12, RZ ;  /* 0x0000000c141c7210 */ /* 0x041fe40007f5e0ff */
[----:B-1----:R-:W-:-:S03]  /*4bf70*/  IADD3 R26, P1, R20, R14, RZ ;  /* 0x0000000e141a7210 */ /* 0x002fc60007f3e0ff */
[C---:B------:R-:W-:Y:S01]  /*4bf80*/  IMAD.X R29, R21.reuse, 0x1, R11, P2 ;  /* 0x00000001151d7824 */ /* 0x040fe200010e060b */
[C---:B---3--:R-:W-:Y:S01]  /*4bf90*/  IADD3 R24, P0, R20.reuse, R16, RZ ;  /* 0x0000001014187210 */ /* 0x048fe20007f1e0ff */
[----:B------:R-:W-:Y:S02]  /*4bfa0*/  VIADD R19, R20, UR6 ;  /* 0x0000000614137c36 */ /* 0x000fe40008000000 */
[C---:B------:R-:W-:Y:S01]  /*4bfb0*/  IMAD.X R27, R21.reuse, 0x1, R13, P1 ;  /* 0x00000001151b7824 */ /* 0x040fe200008e060d */
[----:B------:R0:W-:Y:S01]  /*4bfc0*/  STL.64 [R1+0x16f0], R22 ;  /* 0x0016f01601007387 */ /* 0x0001e20000100a00 */
[----:B------:R-:W-:-:S03]  /*4bfd0*/  IMAD.X R25, R21, 0x1, R15, P0 ;  /* 0x0000000115197824 */ /* 0x000fc600000e060f */
[----:B------:R1:W-:Y:S04]  /*4bfe0*/  STL.64 [R1+0x16e8], R28 ;  /* 0x0016e81c01007387 */ /* 0x0003e80000100a00 */
[----:B------:R3:W-:Y:S01]  /*4bff0*/  STL.64 [R1+0x16e0], R26 ;  /* 0x0016e01a01007387 */ /* 0x0007e20000100a00 */
[----:B0-----:R-:W-:-:S03]  /*4c000*/  SHF.R.S32.HI R22, RZ, 0x1f, R19 ;  /* 0x0000001fff167819 */ /* 0x001fc60000011413 */
[----:B------:R0:W-:Y:S01]  /*4c010*/  STL.64 [R1+0x16d0], R24 ;  /* 0x0016d01801007387 */ /* 0x0001e20000100a00 */
[C---:B-1----:R-:W-:Y:S02]  /*4c020*/  IADD3 R28, P2, R19.reuse, R0, RZ ;  /* 0x00000000131c7210 */ /* 0x042fe40007f5e0ff */
[----:B---3--:R-:W-:-:S03]  /*4c030*/  IADD3 R26, P1, R19, R4, RZ ;  /* 0x00000004131a7210 */ /* 0x008fc60007f3e0ff */
[C---:B------:R-:W-:Y:S01]  /*4c040*/  IMAD.X R29, R22.reuse, 0x1, R18, P2 ;  /* 0x00000001161d7824 */ /* 0x040fe200010e0612 */
        /* <DEDUP_REMOVED lines=12> */
[----:B------:R-:W-:Y:S01]  /*4c110*/  VIADD R20, R19, UR7 ;  /* 0x0000000713147c36 */ /* 0x000fe20008000000 */
[----:B------:R-:W-:Y:S01]  /*4c120*/  @P3 LOP3.LUT R57, R57, 0x10, RZ, 0xfc, !PT ;  /* 0x0000001039393812 */ /* 0x000fe200078efcff */
[----:B------:R-:W-:Y:S01]  /*4c130*/  IMAD.X R25, R22, 0x1, R11, P0 ;  /* 0x0000000116197824 */ /* 0x000fe200000e060b */
[----:B------:R1:W-:Y:S01]  /*4c140*/  STL.64 [R1+0x1698], R26 ;  /* 0x0016981a01007387 */ /* 0x0003e20000100a00 */
[----:B------:R-:W-:Y:S01]  /*4c150*/  ULDC.64 UR6, c[0x0][0x228] ;  /* 0x00008a0000067ab9 */ /* 0x000fe20000000a00 */
        /* <DEDUP_REMOVED lines=50> */
[----:B------:R-:W-:Y:S01]  /*4c480*/  LOP3.LUT R57, R57, 0xfffffff7, RZ, 0xc0, !PT ;  /* 0xfffffff739397812 */ /* 0x000fe200078ec0ff */
        /* <DEDUP_REMOVED lines=52> */
[C---:B------:R-:W-:Y:S01]  /*4c7d0*/  VIADD R20, R19.reuse, UR11 ;  /* 0x0000000b13147c36 */ /* 0x040fe20008000000 */
[----:B------:R-:W-:Y:S01]  /*4c7e0*/  ULDC.64 UR10, c[0x0][0x228] ;  /* 0x00008a00000a7ab9 */ /* 0x000fe20000000a00 */
        /* <DEDUP_REMOVED lines=346> */
[----:B------:R-:W-:Y:S01]  /*4dd90*/  VIADD R19, R20, UR27 ;  /* 0x0000001b14137c36 */ /* 0x000fe20008000000 */
[----:B------:R0:W-:Y:S01]  /*4dda0*/  STL.64 [R1+0x10e0], R22 ;  /* 0x0010e01601007387 */ /* 0x0001e20000100a00 */
[C---:B------:R-:W-:Y:S01]  /*4ddb0*/  IMAD.X R27, R21.reuse, 0x1, R13, P1 ;  /* 0x00000001151b7824 */ /* 0x040fe200008e060d */
[----:B------:R-:W-:Y:S01]  /*4ddc0*/  ULDC UR27, c[0x0][0x228] ;  /* 0x00008a00001b7ab9 */ /* 0x000fe20000000800 */
[----:B------:R-:W-:Y:S01]  /*4ddd0*/  IMAD.X R25, R21, 0x1, R15, P0 ;  /* 0x0000000115197824 */ /* 0x000fe200000e060f */
        /* <DEDUP_REMOVED lines=20> */
[----:B------:R-:W-:Y:S01]  /*4df20*/  ULDC UR28, c[0x0][0x228] ;  /* 0x00008a00001c7ab9 */ /* 0x000fe20000000800 */
        /* <DEDUP_REMOVED lines=668> */
[----:B------:R0:W-:Y:S03]  /*508f0*/  STL.64 [R1+0x1f40], R26 ;  /* 0x001f401a01007387 */ /* 0x0001e60000100a00 */
[----:B------:R-:W-:Y:S01]  /*50900*/  IMAD.X R23, R21, 0x1, R9, P2 ;  /* 0x0000000115177824 */ /* 0x000fe200010e0609 */
[----:B------:R1:W-:Y:S04]  /*50910*/  STL.64 [R1+0x1f48], R28 ;  /* 0x001f481c01007387 */ /* 0x0003e80000100a00 */
[----:B------:R3:W-:Y:S01]  /*50920*/  STL.64 [R1+0x1f50], R24 ;  /* 0x001f501801007387 */ /* 0x0007e20000100a00 */
[----:B0-----:R-:W-:-:S02]  /*50930*/  IADD3 R26, P1, R20, R12, RZ ;  /* 0x0000000c141a7210 */ /* 0x001fc40007f3e0ff */
        /* <DEDUP_REMOVED lines=28> */
[----:B------:R-:W-:Y:S04]  /*50b00*/  STL.64 [R1+0x1f98], R28 ;  /* 0x001f981c01007387 */ /* 0x000fe80000100a00 */
[----:B------:R1:W-:Y:S01]  /*50b10*/  STL.64 [R1+0x1fa0], R24 ;  /* 0x001fa01801007387 */ /* 0x0003e20000100a00 */
[----:B0-----:R-:W-:-:S05]  /*50b20*/  IADD3 R26, P1, R19, R14, RZ ;  /* 0x0000000e131a7210 */ /* 0x001fca0007f3e0ff */
[----:B------:R-:W-:Y:S01]  /*50b30*/  IMAD.X R27, R22, 0x1, R13, P1 ;  /* 0x00000001161b7824 */ /* 0x000fe200008e060d */
[----:B-1----:R-:W3:Y:S04]  /*50b40*/  LDL.LU R25, [R1+0x216c] ;  /* 0x00216c0001197983 */ /* 0x002ee80000300800 */
[----:B------:R0:W-:Y:S04]  /*50b50*/  STL.64 [R1+0x1fb0], R26 ;  /* 0x001fb01a01007387 */ /* 0x0001e80000100a00 */
[----:B------:R-:W4:Y:S01]  /*50b60*/  LDL.LU R24, [R1+0x2170] ;  /* 0x0021700001187983 */ /* 0x000f220000300800 */
[C---:B------:R-:W-:Y:S01]  /*50b70*/  VIADD R20, R19.reuse, UR59 ;  /* 0x0000003b13147c36 */ /* 0x040fe20008000000 */
[----:B------:R-:W-:Y:S01]  /*50b80*/  IADD3 R30, P0, R19, R16, RZ ;  /* 0x00000010131e7210 */ /* 0x000fe20007f1e0ff */
[----:B------:R-:W-:-:S03]  /*50b90*/  ULDC UR59, c[0x0][0x228] ;  /* 0x00008a00003b7ab9 */ /* 0x000fc60000000800 */
[----:B------:R-:W-:Y:S02]  /*50ba0*/  SHF.R.S32.HI R21, RZ, 0x1f, R20 ;  /* 0x0000001fff157819 */ /* 0x000fe40000011414 */
[----:B------:R-:W-:Y:S01]  /*50bb0*/  IADD3 R28, P2, R20, R0, RZ ;  /* 0x00000000141c7210 */ /* 0x000fe20007f5e0ff */
        /* <DEDUP_REMOVED lines=11> */
[C---:B--2---:R-:W-:Y:S01]  /*50c70*/  IADD3 R26, P1, R20.reuse, R10, RZ ;  /* 0x0000000a141a7210 */ /* 0x044fe20007f3e0ff */
        /* <DEDUP_REMOVED lines=11> */
[----:B------:R-:W-:Y:S02]  /*50d30*/  SHF.R.S32.HI R20, RZ, 0x1f, R19 ;  /* 0x0000001fff147819 */ /* 0x000fe40000011413 */
[----:B0-----:R-:W-:Y:S01]  /*50d40*/  IADD3 R22, P0, R19, R0, RZ ;  /* 0x0000000013167210 */ /* 0x001fe20007f1e0ff */
[C---:B------:R-:W-:Y:S02]  /*50d50*/  IMAD.X R27, R21.reuse, 0x1, R15, P1 ;  /* 0x00000001151b7824 */ /* 0x040fe400008e060f */
[----:B------:R-:W-:Y:S02]  /*50d60*/  IMAD.X R29, R21, 0x1, R13, P2 ;  /* 0x00000001151d7824 */ /* 0x000fe400010e060d */
[----:B------:R-:W-:Y:S01]  /*50d70*/  IMAD.X R23, R20, 0x1, R18, P0 ;  /* 0x0000000114177824 */ /* 0x000fe200000e0612 */
[----:B------:R0:W-:Y:S04]  /*50d80*/  STL.64 [R1+0x1fe8], R26 ;  /* 0x001fe81a01007387 */ /* 0x0001e80000100a00 */
[----:B------:R-:W-:Y:S04]  /*50d90*/  STL.64 [R1+0x1ff0], R28 ;  /* 0x001ff01c01007387 */ /* 0x000fe80000100a00 */
[----:B------:R1:W-:Y:S01]  /*50da0*/  STL.64 [R1+0x2000], R22 ;  /* 0x0020001601007387 */ /* 0x0003e20000100a00 */
[----:B0-----:R-:W-:-:S02]  /*50db0*/  IADD3 R26, P1, R19, R4, RZ ;  /* 0x00000004131a7210 */ /* 0x001fc40007f3e0ff */
[----:B-1----:R-:W-:-:S05]  /*50dc0*/  IADD3 R22, P0, R19, R6, RZ ;  /* 0x0000000613167210 */ /* 0x002fca0007f1e0ff */
[C---:B------:R-:W-:Y:S02]  /*50dd0*/  IMAD.X R23, R20.reuse, 0x1, R5, P0 ;  /* 0x0000000114177824 */ /* 0x040fe400000e0605 */
[----:B------:R-:W-:-:S03]  /*50de0*/  IMAD.X R27, R20, 0x1, R17, P1 ;  /* 0x00000001141b7824 */ /* 0x000fc600008e0611 */
[----:B------:R0:W-:Y:S02]  /*50df0*/  STL.64 [R1+0x2008], R22 ;  /* 0x0020081601007387 */ /* 0x0001e40000100a00 */
[----:B0-----:R-:W-:Y:S02]  /*50e00*/  IADD3 R22, P0, R19, R8, RZ ;  /* 0x0000000813167210 */ /* 0x001fe40007f1e0ff */
[----:B------:R-:W-:Y:S03]  /*50e10*/  STL.64 [R1+0x1ff8], R26 ;  /* 0x001ff81a01007387 */ /* 0x000fe60000100a00 */
[----:B------:R-:W-:-:S05]  /*50e20*/  IMAD.X R23, R20, 0x1, R7, P0 ;  /* 0x0000000114177824 */ /* 0x000fca00000e0607 */
[----:B------:R0:W-:Y:S02]  /*50e30*/  STL.64 [R1+0x2010], R22 ;  /* 0x0020101601007387 */ /* 0x0001e40000100a00 */
[----:B0-----:R-:W-:-:S05]  /*50e40*/  IADD3 R22, P0, R19, R10, RZ ;  /* 0x0000000a13167210 */ /* 0x001fca0007f1e0ff */
[----:B------:R-:W-:Y:S01]  /*50e50*/  IMAD.X R23, R20, 0x1, R9, P0 ;  /* 0x0000000114177824 */ /* 0x000fe200000e0609 */
[----:B---3--:R-:W-:Y:S01]  /*50e60*/  ISETP.GE.AND P2, PT, R25, UR23, PT ;  /* 0x0000001719007c0c */ /* 0x008fe2000bf46270 */
[----:B------:R-:W-:Y:S01]  /*50e70*/  ULDC UR23, c[0x0][0x228] ;  /* 0x00008a0000177ab9 */ /* 0x000fe20000000800 */
[----:B----4-:R-:W-:Y:S01]  /*50e80*/  ISETP.GE.AND P1, PT, R24, UR25, PT ;  /* 0x0000001918007c0c */ /* 0x010fe2000bf26270 */
[----:B------:R-:W-:-:S10]  /*50e90*/  ULDC UR25, c[0x0][0x228] ;  /* 0x00008a0000197ab9 */ /* 0x000fd40000000800 */
[----:B------:R-:W-:-:S04]  /*50ea0*/  @P2 LOP3.LUT R57, R57, 0x8, RZ, 0xfc, !PT ;  /* 0x0000000839392812 */ /* 0x000fc800078efcff */
[----:B------:R-:W-:-:S04]  /*50eb0*/  LOP3.LUT R57, R57, 0xfffffffb, RZ, 0xc0, !PT ;  /* 0xfffffffb39397812 */ /* 0x000fc800078ec0ff */
[----:B------:R-:W-:-:S05]  /*50ec0*/  @P1 LOP3.LUT R57, R57, 0x4, RZ, 0xfc, !PT ;  /* 0x0000000439391812 */ /* 0x000fca00078efcff */
[----:B------:R-:W-:Y:S04]  /*50ed0*/  STL [R1+0x290], R57 ;  /* 0x0002903901007387 */ /* 0x000fe80000100800 */
[----:B------:R0:W-:Y:S02]  /*50ee0*/  STL.64 [R1+0x2018], R22 ;  /* 0x0020181601007387 */ /* 0x0001e40000100a00 */
[----:B0-----:R-:W-:-:S05]  /*50ef0*/  IADD3 R22, P0, R19, R12, RZ ;  /* 0x0000000c13167210 */ /* 0x001fca0007f1e0ff */
[----:B------:R-:W-:-:S05]  /*50f00*/  IMAD.X R23, R20, 0x1, R11, P0 ;  /* 0x0000000114177824 */ /* 0x000fca00000e060b */
[----:B------:R0:W-:Y:S02]  /*50f10*/  STL.64 [R1+0x2020], R22 ;  /* 0x0020201601007387 */ /* 0x0001e40000100a00 */
[----:B0-----:R-:W-:-:S05]  /*50f20*/  IADD3 R22, P0, R19, R14, RZ ;  /* 0x0000000e13167210 */ /* 0x001fca0007f1e0ff */
[----:B------:R-:W-:-:S05]  /*50f30*/  IMAD.X R23, R20, 0x1, R13, P0 ;  /* 0x0000000114177824 */ /* 0x000fca00000e060d */
[----:B------:R0:W-:Y:S02]  /*50f40*/  STL.64 [R1+0x2030], R22 ;  /* 0x0020301601007387 */ /* 0x0001e40000100a00 */
[C---:B0-----:R-:W-:Y:S01]  /*50f50*/  IADD3 R22, P0, R19.reuse, R16, RZ ;  /* 0x0000001013167210 */ /* 0x041fe20007f1e0ff */
[----:B------:R-:W-:Y:S01]  /*50f60*/  VIADD R19, R19, UR4 ;  /* 0x0000000413137c36 */ /* 0x000fe20008000000 */
[----:B------:R-:W-:-:S03]  /*50f70*/  ULDC UR4, c[0x0][0x248] ;  /* 0x0000920000047ab9 */ /* 0x000fc60000000800 */
[----:B------:R-:W-:Y:S01]  /*50f80*/  IMAD.X R23, R20, 0x1, R15, P0 ;  /* 0x0000000114177824 */ /* 0x000fe200000e060f */
[----:B------:R-:W-:-:S04]  /*50f90*/  SHF.R.S32.HI R20, RZ, 0x1f, R19 ;  /* 0x0000001fff147819 */ /* 0x000fc80000011413 */
[----:B------:R0:W-:Y:S02]  /*50fa0*/  STL.64 [R1+0x2040], R22 ;  /* 0x0020401601007387 */ /* 0x0001e40000100a00 */
[----:B0-----:R-:W-:-:S05]  /*50fb0*/  IADD3 R22, P0, R19, R0, RZ ;  /* 0x0000000013167210 */ /* 0x001fca0007f1e0ff */
[----:B------:R-:W-:-:S05]  /*50fc0*/  IMAD.X R23, R20, 0x1, R18, P0 ;  /* 0x0000000114177824 */ /* 0x000fca00000e0612 */
        /* <DEDUP_REMOVED lines=219> */
[----:B------:R0:W-:Y:S04]  /*51d80*/  STL.64 [R1+0x2238], R22 ;  /* 0x0022381601007387 */ /* 0x0001e80000100a00 */
[----:B------:R-:W2:Y:S01]  /*51d90*/  LDL.LU R25, [R1+0x2290] ;  /* 0x0022900001197983 */ /* 0x000ea20000300800 */
[----:B0-----:R-:W-:-:S05]  /*51da0*/  IADD3 R22, P0, R19, R6, RZ ;  /* 0x0000000613167210 */ /* 0x001fca0007f1e0ff */
[----:B------:R-:W-:-:S05]  /*51db0*/  IMAD.X R23, R20, 0x1, R5, P0 ;  /* 0x0000000114177824 */ /* 0x000fca00000e0605 */
[----:B------:R0:W-:Y:S02]  /*51dc0*/  STL.64 [R1+0x2248], R22 ;  /* 0x0022481601007387 */ /* 0x0001e40000100a00 */
[----:B0-----:R-:W-:-:S05]  /*51dd0*/  IADD3 R22, P0, R19, R8, RZ ;  /* 0x0000000813167210 */ /* 0x001fca0007f1e0ff */
[----:B------:R-:W-:Y:S01]  /*51de0*/  IMAD.X R23, R20, 0x1, R7, P0 ;  /* 0x0000000114177824 */ /* 0x000fe200000e0607 */
[----:B------:R-:W-:-:S05]  /*51df0*/  IADD3 R26, P0, R19, R10, RZ ;  /* 0x0000000a131a7210 */ /* 0x000fca0007f1e0ff */
[----:B------:R-:W-:Y:S01]  /*51e00*/  IMAD.X R27, R20, 0x1, R9, P0 ;  /* 0x00000001141b7824 */ /* 0x000fe200000e0609 */
[----:B------:R0:W-:Y:S04]  /*51e10*/  STL.64 [R1+0x2250], R22 ;  /* 0x0022501601007387 */ /* 0x0001e80000100a00 */
[----:B0-----:R-:W3:Y:S04]  /*51e20*/  LDL.LU R23, [R1+0x2294] ;  /* 0x0022940001177983 */ /* 0x001ee80000300800 */
[----:B------:R0:W-:Y:S02]  /*51e30*/  STL.64 [R1+0x2258], R26 ;  /* 0x0022581a01007387 */ /* 0x0001e40000100a00 */
[----:B0-----:R-:W-:-:S05]  /*51e40*/  IADD3 R26, P0, R19, R12, RZ ;  /* 0x0000000c131a7210 */ /* 0x001fca0007f1e0ff */
[----:B------:R-:W-:-:S05]  /*51e50*/  IMAD.X R27, R20, 0x1, R11, P0 ;  /* 0x00000001141b7824 */ /* 0x000fca00000e060b */
[----:B------:R0:W-:Y:S02]  /*51e60*/  STL.64 [R1+0x2260], R26 ;  /* 0x0022601a01007387 */ /* 0x0001e40000100a00 */
[----:B0-----:R-:W-:-:S05]  /*51e70*/  IADD3 R26, P0, R19, R14, RZ ;  /* 0x0000000e131a7210 */ /* 0x001fca0007f1e0ff */
[----:B------:R-:W-:-:S05]  /*51e80*/  IMAD.X R27, R20, 0x1, R13, P0 ;  /* 0x00000001141b7824 */ /* 0x000fca00000e060d */
[----:B------:R0:W-:Y:S04]  /*51e90*/  STL.64 [R1+0x2270], R26 ;  /* 0x0022701a01007387 */ /* 0x0001e80000100a00 */
[----:B------:R-:W4:Y:S04]  /*51ea0*/  LDL.LU R22, [R1+0x2298] ;  /* 0x0022980001167983 */ /* 0x000f280000300800 */
[----:B------:R-:W4:Y:S01]  /*51eb0*/  LDL.LU R21, [R1+0x229c] ;  /* 0x00229c0001157983 */ /* 0x000f220000300800 */
[C---:B0-----:R-:W-:Y:S01]  /*51ec0*/  IADD3 R26, P0, R19.reuse, R16, RZ ;  /* 0x00000010131a7210 */ /* 0x041fe20007f1e0ff */
[----:B------:R-:W-:Y:S01]  /*51ed0*/  VIADD R19, R19, UR4 ;  /* 0x0000000413137c36 */ /* 0x000fe20008000000 */
[----:B------:R-:W-:-:S03]  /*51ee0*/  ULDC.64 UR4, c[0x0][0x228] ;  /* 0x00008a0000047ab9 */ /* 0x000fc60000000a00 */
[----:B------:R-:W-:-:S05]  /*51ef0*/  IMAD.X R27, R20, 0x1, R15, P0 ;  /* 0x00000001141b7824 */ /* 0x000fca00000e060f */
[----:B------:R0:W-:Y:S04]  /*51f00*/  STL.64 [R1+0x2280], R26 ;  /* 0x0022801a01007387 */ /* 0x0001e80000100a00 */
[----:B------:R1:W-:Y:S01]  /*51f10*/  STL [R1+0x2a48], R0 ;  /* 0x002a480001007387 */ /* 0x0003e20000100800 */
[----:B0-----:R-:W-:-:S03]  /*51f20*/  IADD3 R26, P0, R19, R0, RZ ;  /* 0x00000000131a7210 */ /* 0x001fc60007f1e0ff */
[----:B-1----:R-:W4:Y:S01]  /*51f30*/  LDL.LU R0, [R1+0x290] ;  /* 0x0002900001007983 */ /* 0x002f220000300800 */
[----:B------:R-:W-:-:S05]  /*51f40*/  SHF.R.S32.HI R20, RZ, 0x1f, R19 ;  /* 0x0000001fff147819 */ /* 0x000fca0000011413 */
[----:B------:R-:W-:Y:S01]  /*51f50*/  IMAD.X R27, R20, 0x1, R18, P0 ;  /* 0x00000001141b7824 */ /* 0x000fe200000e0612 */
[----:B------:R-:W-:Y:S04]  /*51f60*/  STL [R1+0x2a4c], R18 ;  /* 0x002a4c1201007387 */ /* 0x000fe80000100800 */
[----:B------:R0:W-:Y:S04]  /*51f70*/  STL.64 [R1+0x2268], R26 ;  /* 0x0022681a01007387 */ /* 0x0001e80000100a00 */
[----:B------:R-:W-:Y:S01]  /*51f80*/  STL [R1+0x2a50], R4 ;  /* 0x002a500401007387 */ /* 0x000fe20000100800 */
[----:B0-----:R-:W-:-:S03]  /*51f90*/  IADD3 R26, P0, R19, R4, RZ ;  /* 0x00000004131a7210 */ /* 0x001fc60007f1e0ff */
[----:B------:R-:W-:Y:S02]  /*51fa0*/  STL [R1+0x2a54], R17 ;  /* 0x002a541101007387 */ /* 0x000fe40000100800 */
[----:B------:R-:W-:-:S05]  /*51fb0*/  IMAD.X R27, R20, 0x1, R17, P0 ;  /* 0x00000001141b7824 */ /* 0x000fca00000e0611 */
[----:B------:R0:W-:Y:S02]  /*51fc0*/  STL.64 [R1+0x2278], R26 ;  /* 0x0022781a01007387 */ /* 0x0001e40000100a00 */
[----:B0-----:R-:W-:-:S05]  /*51fd0*/  IADD3 R26, P0, R19, R6, RZ ;  /* 0x00000006131a7210 */ /* 0x001fca0007f1e0ff */
[----:B------:R-:W-:Y:S01]  /*51fe0*/  IMAD.X R27, R20, 0x1, R5, P0 ;  /* 0x00000001141b7824 */ /* 0x000fe200000e0605 */
[----:B------:R0:W-:Y:S04]  /*51ff0*/  STL [R1+0x2a58], R6 ;  /* 0x002a580601007387 */ /* 0x0001e80000100800 */
[----:B------:R-:W4:Y:S04]  /*52000*/  LDL.LU R24, [R1+0x294] ;  /* 0x0002940001187983 */ /* 0x000f280000300800 */
[----:B------:R1:W-:Y:S04]  /*52010*/  STL [R1+0x2a5c], R5 ;  /* 0x002a5c0501007387 */ /* 0x0003e80000100800 */
[----:B------:R-:W-:Y:S04]  /*52020*/  STL.64 [R1+0x2288], R26 ;  /* 0x0022881a01007387 */ /* 0x000fe80000100a00 */
[----:B------:R1:W-:Y:S04]  /*52030*/  STL [R1+0x2a60], R8 ;  /* 0x002a600801007387 */ /* 0x0003e80000100800 */
[----:B------:R-:W-:Y:S01]  /*52040*/  STL [R1+0x2a64], R7 ;  /* 0x002a640701007387 */ /* 0x000fe20000100800 */
[----:B0-----:R-:W-:-:S02]  /*52050*/  LOP3.LUT R6, R53, 0xffff, RZ, 0xc0, !PT ;  /* 0x0000ffff35067812 */ /* 0x001fc400078ec0ff */
[----:B------:R-:W-:Y:S02]  /*52060*/  LOP3.LUT R17, R48, 0xffff, RZ, 0xc0, !PT ;  /* 0x0000ffff30117812 */ /* 0x000fe400078ec0ff */
[----:B--2---:R-:W-:Y:S01]  /*52070*/  ISETP.GE.AND P0, PT, R25, UR13, PT ;  /* 0x0000000d19007c0c */ /* 0x004fe2000bf06270 */
[----:B------:R-:W-:Y:S01]  /*52080*/  ULDC UR13, c[0x0][0x228] ;  /* 0x00008a00000d7ab9 */ /* 0x000fe20000000800 */
[----:B---3--:R-:W-:Y:S01]  /*52090*/  ISETP.GE.AND P1, PT, R23, UR11, PT ;  /* 0x0000000b17007c0c */ /* 0x008fe2000bf26270 */
[----:B------:R-:W-:Y:S01]  /*520a0*/  ULDC UR11, c[0x0][0x228] ;  /* 0x00008a00000b7ab9 */ /* 0x000fe20000000800 */
[----:B----4-:R-:W-:-:S09]  /*520b0*/  LOP3.LUT R0, R0, 0xfffffffd, RZ, 0xc0, !PT ;  /* 0xfffffffd00007812 */ /* 0x010fd200078ec0ff */
[----:B------:R-:W-:Y:S02]  /*520c0*/  @P0 LOP3.LUT R0, R0, 0x2, RZ, 0xfc, !PT ;  /* 0x0000000200000812 */ /* 0x000fe400078efcff */
[----:B------:R-:W-:-:S05]  /*520d0*/  IADD3 R4, P0, R19, R8, RZ ;  /* 0x0000000813047210 */ /* 0x000fca0007f1e0ff */
[----:B-1----:R-:W-:-:S05]  /*520e0*/  IMAD.X R5, R20, 0x1, R7, P0 ;  /* 0x0000000114057824 */ /* 0x002fca00000e0607 */
[----:B------:R0:W-:Y:S04]  /*520f0*/  STL.64 [R1+0x2290], R4 ;  /* 0x0022900401007387 */ /* 0x0001e80000100a00 */
[----:B------:R1:W-:Y:S04]  /*52100*/  STL [R1+0x2a68], R10 ;  /* 0x002a680a01007387 */ /* 0x0003e80000100800 */
[----:B------:R-:W2:Y:S01]  /*52110*/  LDL.LU R8, [R1+0x22a0] ;  /* 0x0022a00001087983 */ /* 0x000ea20000300800 */
[----:B0-----:R-:W-:-:S03]  /*52120*/  IADD3 R4, P2, R19, R10, RZ ;  /* 0x0000000a13047210 */ /* 0x001fc60007f5e0ff */
[----:B------:R-:W3:Y:S02]  /*52130*/  LDL.LU R7, [R1+0x22a4] ;  /* 0x0022a40001077983 */ /* 0x000ee40000300800 */
[----:B------:R-:W-:Y:S01]  /*52140*/  IMAD.X R5, R20, 0x1, R9, P2 ;  /* 0x0000000114057824 */ /* 0x000fe200010e0609 */
[----:B------:R-:W-:Y:S02]  /*52150*/  LOP3.LUT R0, R0, 0xfffffffe, RZ, 0xc0, !PT ;  /* 0xfffffffe00007812 */ /* 0x000fe400078ec0ff */
[----:B-1----:R-:W-:Y:S02]  /*52160*/  LOP3.LUT R10, R49, 0xffff, RZ, 0xc0, !PT ;  /* 0x0000ffff310a7812 */ /* 0x002fe400078ec0ff */
[----:B------:R0:W-:Y:S01]  /*52170*/  STL.64 [R1+0x2298], R4 ;  /* 0x0022980401007387 */ /* 0x0001e20000100a00 */
[----:B------:R-:W-:Y:S02]  /*52180*/  @P1 LOP3.LUT R0, R0, 0x1, RZ, 0xfc, !PT ;  /* 0x0000000100001812 */ /* 0x000fe400078efcff */
[----:B------:R-:W-:Y:S01]  /*52190*/  ISETP.GE.AND P0, PT, R22, UR21, PT ;  /* 0x0000001516007c0c */ /* 0x000fe2000bf06270 */
[----:B------:R-:W-:Y:S01]  /*521a0*/  STL [R1+0x2a04], R6 ;  /* 0x002a040601007387 */ /* 0x000fe20000100800 */
[----:B------:R-:W-:Y:S01]  /*521b0*/  ISETP.GE.AND P1, PT, R21, UR19, PT ;  /* 0x0000001315007c0c */ /* 0x000fe2000bf26270 */
[----:B------:R-:W-:Y:S01]  /*521c0*/  ULDC UR19, c[0x0][0x228] ;  /* 0x00008a0000137ab9 */ /* 0x000fe20000000800 */
[----:B------:R-:W-:Y:S01]  /*521d0*/  PRMT R21, R10, 0x3340, R1 ;  /* 0x000033400a157816 */ /* 0x000fe20000000001 */
[----:B------:R1:W-:Y:S01]  /*521e0*/  STL [R1+0x2a10], R10 ;  /* 0x002a100a01007387 */ /* 0x0003e20000100800 */
[----:B------:R-:W-:Y:S01]  /*521f0*/  LOP3.LUT R24, R24, 0xfdffffff, RZ, 0xc0, !PT ;  /* 0xfdffffff18187812 */ /* 0x000fe200078ec0ff */
[----:B------:R-:W-:Y:S01]  /*52200*/  ULDC UR21, c[0x0][0x228] ;  /* 0x00008a0000157ab9 */ /* 0x000fe20000000800 */
[----:B0-----:R-:W-:-:S02]  /*52210*/  LOP3.LUT R5, R45, 0xffff, RZ, 0xc0, !PT ;  /* 0x0000ffff2d057812 */ /* 0x001fc400078ec0ff */
[----:B------:R-:W-:Y:S02]  /*52220*/  LOP3.LUT R4, R56, 0xffff, RZ, 0xc0, !PT ;  /* 0x0000ffff38047812 */ /* 0x000fe400078ec0ff */
[----:B------:R-:W-:Y:S01]  /*52230*/  PRMT R22, R5, 0x3340, R6 ;  /* 0x0000334005167816 */ /* 0x000fe20000000006 */
[----:B------:R0:W-:Y:S01]  /*52240*/  STL [R1+0x2a00], R5 ;  /* 0x002a000501007387 */ /* 0x0001e20000100800 */
[----:B-1----:R-:W-:-:S03]  /*52250*/  LOP3.LUT R10, R52, 0xffff, RZ, 0xc0, !PT ;  /* 0x0000ffff340a7812 */ /* 0x002fc600078ec0ff */
[----:B------:R1:W-:Y:S01]  /*52260*/  STL [R1+0x2a1c], R4 ;  /* 0x002a1c0401007387 */ /* 0x0003e20000100800 */
[----:B------:R-:W-:-:S03]  /*52270*/  PRMT R18, R22, 0x5410, R21 ;  /* 0x0000541016127816 */ /* 0x000fc60000000015 */
[----:B------:R-:W-:Y:S04]  /*52280*/  STL [R1+0x2a20], R17 ;  /* 0x002a201101007387 */ /* 0x000fe80000100800 */
[----:B------:R-:W4:Y:S01]  /*52290*/  LDL.LU R6, [R1+0x22a8] ;  /* 0x0022a80001067983 */ /* 0x000f220000300800 */
[----:B------:R-:W-:-:S03]  /*522a0*/  PRMT R22, R4, 0x3340, R10 ;  /* 0x0000334004167816 */ /* 0x000fc6000000000a */
[----:B0-----:R-:W4:Y:S04]  /*522b0*/  LDL.LU R5, [R1+0x22ac] ;  /* 0x0022ac0001057983 */ /* 0x001f280000300800 */
[----:B------:R-:W-:Y:S04]  /*522c0*/  STL [R1+0x38], R18 ;  /* 0x0000381201007387 */ /* 0x000fe80000100800 */
[----:B------:R0:W-:Y:S04]  /*522d0*/  STL [R1+0x2a18], R10 ;  /* 0x002a180a01007387 */ /* 0x0001e80000100800 */
[----:B-1----:R-:W4:Y:S01]  /*522e0*/  LDL.LU R4, [R1+0x22b0] ;  /* 0x0022b00001047983 */ /* 0x002f220000300800 */
[----:B------:R-:W-:-:S04]  /*522f0*/  @P0 LOP3.LUT R24, R24, 0x2000000, RZ, 0xfc, !PT ;  /* 0x0200000018180812 */ /* 0x000fc800078efcff */
[----:B------:R-:W-:Y:S02]  /*52300*/  LOP3.LUT R24, R24, 0xfeffffff, RZ, 0xc0, !PT ;  /* 0xfeffffff18187812 */ /* 0x000fe400078ec0ff */
[----:B------:R-:W-:Y:S02]  /*52310*/  PRMT R21, R17, 0x3340, R1 ;  /* 0x0000334011157816 */ /* 0x000fe40000000001 */
[----:B------:R-:W-:Y:S02]  /*52320*/  @P1 LOP3.LUT R24, R24, 0x1000000, RZ, 0xfc, !PT ;  /* 0x0100000018181812 */ /* 0x000fe400078efcff */
[----:B------:R-:W-:Y:S02]  /*52330*/  IADD3 R26, P4, R19, R12, RZ ;  /* 0x0000000c131a7210 */ /* 0x000fe40007f9e0ff */
[----:B------:R-:W-:Y:S02]  /*52340*/  LOP3.LUT R24, R24, 0xfbffffff, RZ, 0xc0, !PT ;  /* 0xfbffffff18187812 */ /* 0x000fe400078ec0ff */
[----:B0-----:R-:W-:-:S02]  /*52350*/  PRMT R10, R22, 0x5410, R21 ;  /* 0x00005410160a7816 */ /* 0x001fc40000000015 */
[----:B------:R-:W-:Y:S01]  /*52360*/  LOP3.LUT R17, R54, 0xffff, RZ, 0xc0, !PT ;  /* 0x0000ffff36117812 */ /* 0x000fe200078ec0ff */
[----:B------:R-:W-:Y:S01]  /*52370*/  IMAD.X R27, R20, 0x1, R11, P4 ;  /* 0x00000001141b7824 */ /* 0x000fe200020e060b */
[----:B------:R-:W-:Y:S02]  /*52380*/  LOP3.LUT R25, R46, 0xffff, RZ, 0xc0, !PT ;  /* 0x0000ffff2e197812 */ /* 0x000fe400078ec0ff */
[----:B------:R-:W-:Y:S01]  /*52390*/  LOP3.LUT R23, R50, 0xffff, RZ, 0xc0, !PT ;  /* 0x0000ffff32177812 */ /* 0x000fe200078ec0ff */
[----:B------:R0:W-:Y:S01]  /*523a0*/  STL [R1+0x34], R10 ;  /* 0x0000340a01007387 */ /* 0x0001e20000100800 */
[----:B------:R-:W-:-:S03]  /*523b0*/  LOP3.LUT R18, R47, 0xffff, RZ, 0xc0, !PT ;  /* 0x0000ffff2f127812 */ /* 0x000fc600078ec0ff */
[----:B------:R-:W-:Y:S04]  /*523c0*/  STL [R1+0x2a28], R17 ;  /* 0x002a281101007387 */ /* 0x000fe80000100800 */
[----:B------:R-:W-:Y:S01]  /*523d0*/  STL [R1+0x2a2c], R25 ;  /* 0x002a2c1901007387 */ /* 0x000fe20000100800 */
[----:B0-----:R-:W-:-:S03]  /*523e0*/  LOP3.LUT R10, R55, 0xffff, RZ, 0xc0, !PT ;  /* 0x0000ffff370a7812 */ /* 0x001fc600078ec0ff */
[----:B------:R0:W-:Y:S04]  /*523f0*/  STL [R1+0x2a24], R23 ;  /* 0x002a241701007387 */ /* 0x0001e80000100800 */
[----:B------:R1:W-:Y:S01]  /*52400*/  STL [R1+0x2a0c], R10 ;  /* 0x002a0c0a01007387 */ /* 0x0003e20000100800 */
[----:B0-----:R-:W-:Y:S02]  /*52410*/  PRMT R23, R17, 0x3340, R23 ;  /* 0x0000334011177816 */ /* 0x001fe40000000017 */
[----:B------:R-:W-:Y:S01]  /*52420*/  LOP3.LUT R17, R51, 0xffff, RZ, 0xc0, !PT ;  /* 0x0000ffff33117812 */ /* 0x000fe200078ec0ff */
[----:B------:R-:W-:Y:S04]  /*52430*/  STL [R1+0x2a14], R18 ;  /* 0x002a141201007387 */ /* 0x000fe80000100800 */
[----:B------:R-:W-:Y:S01]  /*52440*/  STL [R1+0x2a08], R17 ;  /* 0x002a081101007387 */ /* 0x000fe20000100800 */
[----:B------:R-:W-:-:S02]  /*52450*/  PRMT R22, R10, 0x3340, R17 ;  /* 0x000033400a167816 */ /* 0x000fc40000000011 */
[----:B------:R-:W-:-:S04]  /*52460*/  PRMT R21, R25, 0x3340, R1 ;  /* 0x0000334019157816 */ /* 0x000fc80000000001 */
[----:B------:R-:W-:Y:S02]  /*52470*/  PRMT R23, R23, 0x5410, R21 ;  /* 0x0000541017177816 */ /* 0x000fe40000000015 */
[----:B------:R-:W-:-:S04]  /*52480*/  PRMT R21, R18, 0x3340, R1 ;  /* 0x0000334012157816 */ /* 0x000fc80000000001 */
[----:B------:R-:W-:Y:S02]  /*52490*/  PRMT R22, R22, 0x5410, R21 ;  /* 0x0000541016167816 */ /* 0x000fe40000000015 */
[----:B--2---:R-:W-:Y:S01]  /*524a0*/  ISETP.GE.AND P2, PT, R8, UR15, PT ;  /* 0x0000000f08007c0c */ /* 0x004fe2000bf46270 */
[----:B------:R-:W-:Y:S01]  /*524b0*/  ULDC UR15, c[0x0][0x228] ;  /* 0x00008a00000f7ab9 */ /* 0x000fe20000000800 */
[----:B---3--:R-:W-:Y:S01]  /*524c0*/  ISETP.GE.AND P3, PT, R7, UR17, PT ;  /* 0x0000001107007c0c */ /* 0x008fe2000bf66270 */
[----:B------:R-:W-:-:S10]  /*524d0*/  ULDC UR17, c[0x0][0x228] ;  /* 0x00008a0000117ab9 */ /* 0x000fd40000000800 */
[----:B------:R-:W-:-:S04]  /*524e0*/  @P2 LOP3.LUT R24, R24, 0x4000000, RZ, 0xfc, !PT ;  /* 0x0400000018182812 */ /* 0x000fc800078efcff */
[----:B------:R-:W-:-:S04]  /*524f0*/  LOP3.LUT R24, R24, 0xf7ffffff, RZ, 0xc0, !PT ;  /* 0xf7ffffff18187812 */ /* 0x000fc800078ec0ff */
[----:B------:R-:W-:-:S05]  /*52500*/  @P3 LOP3.LUT R24, R24, 0x8000000, RZ, 0xfc, !PT ;  /* 0x0800000018183812 */ /* 0x000fca00078efcff */
[----:B------:R-:W-:Y:S04]  /*52510*/  STL [R1+0x294], R24 ;  /* 0x0002941801007387 */ /* 0x000fe80000100800 */
[----:B------:R-:W-:Y:S01]  /*52520*/  STL.64 [R1+0x22a0], R26 ;  /* 0x0022a01a01007387 */ /* 0x000fe20000100a00 */
[----:B----4-:R-:W-:Y:S01]  /*52530*/  ISETP.GE.AND P4, PT, R6, UR9, PT ;  /* 0x0000000906007c0c */ /* 0x010fe2000bf86270 */
[----:B------:R-:W-:Y:S01]  /*52540*/  ULDC UR9, c[0x0][0x228] ;  /* 0x00008a0000097ab9 */ /* 0x000fe20000000800 */
[----:B------:R-:W-:-:S05]  /*52550*/  IADD3 R6, P6, R19, R14, RZ ;  /* 0x0000000e13067210 */ /* 0x000fca0007fde0ff */
[----:B------:R-:W-:Y:S01]  /*52560*/  IMAD.X R7, R20, 0x1, R13, P6 ;  /* 0x0000000114077824 */ /* 0x000fe200030e060d */
[----:B------:R-:W-:Y:S01]  /*52570*/  ISETP.GE.AND P5, PT, R5, UR7, PT ;  /* 0x0000000705007c0c */ /* 0x000fe2000bfa6270 */
[----:B------:R-:W-:Y:S01]  /*52580*/  ULDC UR7, c[0x0][0x228] ;  /* 0x00008a0000077ab9 */ /* 0x000fe20000000800 */
[----:B------:R-:W-:Y:S02]  /*52590*/  ISETP.GE.AND P6, PT, R4, UR5, PT ;  /* 0x0000000504007c0c */ /* 0x000fe4000bfc6270 */
[----:B------:R0:W-:Y:S01]  /*525a0*/  STL.64 [R1+0x22a8], R6 ;  /* 0x0022a80601007387 */ /* 0x0001e20000100a00 */
[----:B------:R-:W-:Y:S01]  /*525b0*/  IADD3 R4, P0, R19, R16, RZ ;  /* 0x0000001013047210 */ /* 0x000fe20007f1e0ff */
[----:B------:R-:W-:Y:S02]  /*525c0*/  ULDC UR5, c[0x0][0x228] ;  /* 0x00008a0000057ab9 */ /* 0x000fe40000000800 */
[----:B-1----:R-:W2:Y:S02]  /*525d0*/  LDL.LU R10, [R1+0x2bc] ;  /* 0x0002bc00010a7983 */ /* 0x002ea40000300800 */
[----:B------:R-:W-:-:S02]  /*525e0*/  IMAD.X R5, R20, 0x1, R15, P0 ;  /* 0x0000000114057824 */ /* 0x000fc400000e060f */
[----:B------:R-:W3:Y:S04]  /*525f0*/  LDL.LU R25, [R1+0x2b8] ;  /* 0x0002b80001197983 */ /* 0x000ee80000300800 */
[----:B0-----:R-:W4:Y:S04]  /*52600*/  LDL R7, [R1+0x1194] ;  /* 0x0011940001077983 */ /* 0x001f280000100800 */
[----:B------:R0:W-:Y:S04]  /*52610*/  STL.64 [R1+0x22b0], R4 ;  /* 0x0022b00401007387 */ /* 0x0001e80000100a00 */
[----:B------:R-:W3:Y:S04]  /*52620*/  LDL R21, [R1+0x1190] ;  /* 0x0011900001157983 */ /* 0x000ee80000100800 */
[----:B------:R-:W4:Y:S04]  /*52630*/  LDL R8, [R1+0x1198] ;  /* 0x0011980001087983 */ /* 0x000f280000100800 */
[----:B0-----:R-:W4:Y:S04]  /*52640*/  LDL R5, [R1+0x119c] ;  /* 0x00119c0001057983 */ /* 0x001f280000100800 */
[----:B------:R-:W4:Y:S04]  /*52650*/  LDL R6, [R1+0x11a0] ;  /* 0x0011a00001067983 */ /* 0x000f280000100800 */
[----:B------:R-:W4:Y:S04]  /*52660*/  LDL R17, [R1+0x11a4] ;  /* 0x0011a40001117983 */ /* 0x000f280000100800 */
[----:B------:R-:W4:Y:S04]  /*52670*/  LDL R4, [R1+0x11b4] ;  /* 0x0011b40001047983 */ /* 0x000f280000100800 */
[----:B------:R-:W4:Y:S01]  /*52680*/  LDL R18, [R1+0x10dc] ;  /* 0x0010dc0001127983 */ /* 0x000f220000100800 */
[----:B------:R-:W-:-:S02]  /*52690*/  LOP3.LUT P0, RZ, R0, 0x80, RZ, 0xc0, !PT ;  /* 0x0000008000ff7812 */ /* 0x000fc4000780c0ff */
[----:B------:R-:W-:Y:S02]  /*526a0*/  LOP3.LUT P1, RZ, R0, 0x40, RZ, 0xc0, !PT ;  /* 0x0000004000ff7812 */ /* 0x000fe4000782c0ff */
[----:B--2---:R-:W-:Y:S02]  /*526b0*/  LOP3.LUT R10, R10, 0xffefffff, RZ, 0xc0, !PT ;  /* 0xffefffff0a0a7812 */ /* 0x004fe400078ec0ff */
[----:B---3--:R-:W-:Y:S01]  /*526c0*/  ISETP.LT.AND P3, PT, R21, UR61, !P0 ;  /* 0x0000003d15007c0c */ /* 0x008fe2000c761270 */
[----:B------:R-:W-:Y:S01]  /*526d0*/  ULDC UR61, c[0x0][0x228] ;  /* 0x00008a00003d7ab9 */ /* 0x000fe20000000800 */
[----:B----4-:R-:W-:Y:S01]  /*526e0*/  ISETP.LT.AND P2, PT, R5, UR26, !P0 ;  /* 0x0000001a05007c0c */ /* 0x010fe2000c741270 */
[----:B------:R-:W-:-:S12]  /*526f0*/  ULDC UR26, c[0x0][0x228] ;  /* 0x00008a00001a7ab9 */ /* 0x000fd80000000800 */
[----:B------:R-:W-:Y:S02]  /*52700*/  @P2 LOP3.LUT R10, R10, 0x100000, RZ, 0xfc, !PT ;  /* 0x001000000a0a2812 */ /* 0x000fe400078efcff */
[----:B------:R-:W-:Y:S01]  /*52710*/  ISETP.LT.AND P2, PT, R7, UR59, !P0 ;  /* 0x0000003b07007c0c */ /* 0x000fe2000c741270 */
[----:B------:R-:W-:Y:S01]  /*52720*/  ULDC UR59, c[0x0][0x228] ;  /* 0x00008a00003b7ab9 */ /* 0x000fe20000000800 */
[----:B------:R-:W-:-:S04]  /*52730*/  LOP3.LUT R10, R10, 0xff7fffff, RZ, 0xc0, !PT ;  /* 0xff7fffff0a0a7812 */ /* 0x000fc800078ec0ff */
[----:B------:R-:W-:Y:S02]  /*52740*/  @P3 LOP3.LUT R10, R10, 0x800000, RZ, 0xfc, !PT ;  /* 0x008000000a0a3812 */ /* 0x000fe400078efcff */
[----:B------:R-:W-:Y:S01]  /*52750*/  ISETP.LT.AND P3, PT, R8, UR58, !P0 ;  /* 0x0000003a08007c0c */ /* 0x000fe2000c761270 */
[----:B------:R-:W-:Y:S01]  /*52760*/  ULDC UR58, c[0x0][0x228] ;  /* 0x00008a00003a7ab9 */ /* 0x000fe20000000800 */
[----:B------:R-:W-:-:S04]  /*52770*/  LOP3.LUT R10, R10, 0xffbfffff, RZ, 0xc0, !PT ;  /* 0xffbfffff0a0a7812 */ /* 0x000fc800078ec0ff */
[----:B------:R-:W-:-:S04]  /*52780*/  @P2 LOP3.LUT R10, R10, 0x400000, RZ, 0xfc, !PT ;  /* 0x004000000a0a2812 */ /* 0x000fc800078efcff */
[----:B------:R-:W-:-:S04]  /*52790*/  LOP3.LUT R10, R10, 0xffdfffff, RZ, 0xc0, !PT ;  /* 0xffdfffff0a0a7812 */ /* 0x000fc800078ec0ff */
[----:B------:R-:W-:Y:S02]  /*527a0*/  @P3 LOP3.LUT R10, R10, 0x200000, RZ, 0xfc, !PT ;  /* 0x002000000a0a3812 */ /* 0x000fe400078efcff */
[----:B------:R-:W-:Y:S01]  /*527b0*/  ISETP.LT.AND P3, PT, R6, UR57, !P0 ;  /* 0x0000003906007c0c */ /* 0x000fe2000c761270 */
[----:B------:R-:W-:Y:S01]  /*527c0*/  ULDC UR57, c[0x0][0x228] ;  /* 0x00008a0000397ab9 */ /* 0x000fe20000000800 */
[----:B------:R-:W-:-:S11]  /*527d0*/  LOP3.LUT R10, R10, 0xfff7ffff, RZ, 0xc0, !PT ;  /* 0xfff7ffff0a0a7812 */ /* 0x000fd600078ec0ff */
[----:B------:R-:W-:Y:S02]  /*527e0*/  @P3 LOP3.LUT R10, R10, 0x80000, RZ, 0xfc, !PT ;  /* 0x000800000a0a3812 */ /* 0x000fe400078efcff */
[----:B------:R-:W-:Y:S01]  /*527f0*/  ISETP.LT.AND P3, PT, R17, UR60, !P0 ;  /* 0x0000003c11007c0c */ /* 0x000fe2000c761270 */
[----:B------:R-:W-:Y:S01]  /*52800*/  ULDC UR60, c[0x0][0x228] ;  /* 0x00008a00003c7ab9 */ /* 0x000fe20000000800 */
[----:B------:R-:W-:-:S11]  /*52810*/  LOP3.LUT R10, R10, 0xfffbffff, RZ, 0xc0, !PT ;  /* 0xfffbffff0a0a7812 */ /* 0x000fd600078ec0ff */
[----:B------:R-:W-:Y:S02]  /*52820*/  @P3 LOP3.LUT R10, R10, 0x40000, RZ, 0xfc, !PT ;  /* 0x000400000a0a3812 */ /* 0x000fe400078efcff */
[----:B------:R-:W-:Y:S01]  /*52830*/  ISETP.LT.AND P3, PT, R4, UR27, !P0 ;  /* 0x0000001b04007c0c */ /* 0x000fe2000c761270 */
[----:B------:R-:W-:Y:S01]  /*52840*/  ULDC UR27, c[0x0][0x228] ;  /* 0x00008a00001b7ab9 */ /* 0x000fe20000000800 */
[----:B------:R-:W-:Y:S01]  /*52850*/  ISETP.LT.AND P0, PT, R18, UR56, !P0 ;  /* 0x0000003812007c0c */ /* 0x000fe2000c701270 */
[----:B------:R-:W-:Y:S01]  /*52860*/  ULDC UR56, c[0x0][0x228] ;  /* 0x00008a0000387ab9 */ /* 0x000fe20000000800 */
[----:B------:R-:W-:-:S09]  /*52870*/  LOP3.LUT R10, R10, 0xfffdffff, RZ, 0xc0, !PT ;  /* 0xfffdffff0a0a7812 */ /* 0x000fd200078ec0ff */
        /* <DEDUP_REMOVED lines=33> */
[----:B------:R-:W-:Y:S02]  /*52a90*/  LOP3.LUT R10, R10, 0xfffffeff, RZ, 0xc0, !PT ;  /* 0xfffffeff0a0a7812 */ /* 0x000fe400078ec0ff */
[----:B------:R-:W-:-:S09]  /*52aa0*/  LOP3.LUT P2, RZ, R0, 0x20, RZ, 0xc0, !PT ;  /* 0x0000002000ff7812 */ /* 0x000fd2000784c0ff */
        /* <DEDUP_REMOVED lines=38> */
[----:B------:R-:W-:Y:S02]  /*52d10*/  ISETP.LT.AND P3, PT, R21, UR9, !P0 ;  /* 0x0000000915007c0c */ /* 0x000fe4000c761270 */
[----:B------:R-:W-:Y:S01]  /*52d20*/  LOP3.LUT P1, RZ, R0, 0x8, RZ, 0xc0, !PT ;  /* 0x0000000800ff7812 */ /* 0x000fe2000782c0ff */
[----:B------:R0:W-:Y:S01]  /*52d30*/  STL [R1+0x2bc], R10 ;  /* 0x0002bc0a01007387 */ /* 0x0001e20000100800 */
[----:B------:R-:W-:Y:S01]  /*52d40*/  LOP3.LUT R25, R25, 0x7fffffff, RZ, 0xc0, !PT ;  /* 0x7fffffff19197812 */ /* 0x000fe200078ec0ff */
[----:B------:R-:W-:-:S08]  /*52d50*/  ULDC UR9, c[0x0][0x228] ;  /* 0x00008a0000097ab9 */ /* 0x000fd00000000800 */
[----:B------:R-:W-:Y:S01]  /*52d60*/  @P3 LOP3.LUT R25, R25, 0x80000000, RZ, 0xfc, !PT ;  /* 0x8000000019193812 */ /* 0x000fe200078efcff */
[----:B0-----:R-:W2:Y:S01]  /*52d70*/  LDL.LU R10, [R1+0x2b4] ;  /* 0x0002b400010a7983 */ /* 0x001ea20000300800 */
        /* <DEDUP_REMOVED lines=21> */
[----:B------:R-:W-:-:S04]  /*52ed0*/  @P3 LOP3.LUT R25, R25, 0x2000000, RZ, 0xfc, !PT ;  /* 0x0200000019193812 */ /* 0x000fc800078efcff */
[----:B------:R-:W-:-:S04]  /*52ee0*/  LOP3.LUT R25, R25, 0xfeffffff, RZ, 0xc0, !PT ;  /* 0xfeffffff19197812 */ /* 0x000fc800078ec0ff */
        /* <DEDUP_REMOVED lines=29> */
[----:B------:R-:W-:Y:S02]  /*530c0*/  LOP3.LUT R25, R25, 0xfffdffff, RZ, 0xc0, !PT ;  /* 0xfffdffff19197812 */ /* 0x000fe400078ec0ff */
[----:B------:R-:W-:-:S07]  /*530d0*/  LOP3.LUT P2, RZ, R0, 0x4, RZ, 0xc0, !PT ;  /* 0x0000000400ff7812 */ /* 0x000fce000784c0ff */
        /* <DEDUP_REMOVED lines=71> */
[----:B--2---:R-:W-:-:S11]  /*53550*/  LOP3.LUT R10, R10, 0xefffffff, RZ, 0xc0, !PT ;  /* 0xefffffff0a0a7812 */ /* 0x004fd600078ec0ff */
[----:B------:R-:W-:Y:S02]  /*53560*/  @P0 LOP3.LUT R10, R10, 0x10000000, RZ, 0xfc, !PT ;  /* 0x100000000a0a0812 */ /* 0x000fe400078efcff */
[----:B------:R-:W-:Y:S01]  /*53570*/  ISETP.LT.AND P0, PT, R21, UR61, !P1 ;  /* 0x0000003d15007c0c */ /* 0x000fe2000cf01270 */
[----:B------:R-:W-:Y:S01]  /*53580*/  STL [R1+0x2b8], R25 ;  /* 0x0002b81901007387 */ /* 0x000fe20000100800 */
[----:B------:R-:W-:Y:S01]  /*53590*/  LOP3.LUT R10, R10, 0x7fffffff, RZ, 0xc0, !PT ;  /* 0x7fffffff0a0a7812 */ /* 0x000fe200078ec0ff */
[----:B------:R-:W-:Y:S02]  /*535a0*/  ULDC UR61, c[0x0][0x228] ;  /* 0x00008a00003d7ab9 */ /* 0x000fe40000000800 */
[----:B------:R-:W2:Y:S08]  /*535b0*/  LDL.LU R20, [R1+0x2b0] ;  /* 0x0002b00001147983 */ /* 0x000eb00000300800 */
[----:B------:R-:W-:-:S02]  /*535c0*/  @P0 LOP3.LUT R10, R10, 0x80000000, RZ, 0xfc, !PT ;  /* 0x800000000a0a0812 */ /* 0x000fc400078efcff */
        /* <DEDUP_REMOVED lines=22> */
[----:B------:R-:W-:Y:S02]  /*53730*/  LOP3.LUT P0, RZ, R24, 0x2000000, RZ, 0xc0, !PT ;  /* 0x0200000018ff7812 */ /* 0x000fe4000780c0ff */
        /* <DEDUP_REMOVED lines=99> */
[----:B------:R-:W-:-:S05]  /*53d70*/  @P0 LOP3.LUT R10, R10, 0x1, RZ, 0xfc, !PT ;  /* 0x000000010a0a0812 */ /* 0x000fca00078efcff */
[----:B------:R0:W-:Y:S04]  /*53d80*/  STL [R1+0x2b4], R10 ;  /* 0x0002b40a01007387 */ /* 0x0001e80000100800 */
[----:B0-----:R-:W3:Y:S01]  /*53d90*/  LDL.LU R10, [R1+0x22b8] ;  /* 0x0022b800010a7983 */ /* 0x001ee20000300800 */
[----:B------:R-:W-:Y:S02]  /*53da0*/  LOP3.LUT P3, RZ, R24, 0x8000000, RZ, 0xc0, !PT ;  /* 0x0800000018ff7812 */ /* 0x000fe4000786c0ff */
[----:B--2---:R-:W-:Y:S01]  /*53db0*/  LOP3.LUT R20, R20, 0xefffffff, RZ, 0xc0, !PT ;  /* 0xefffffff14147812 */ /* 0x004fe200078ec0ff */
[----:B------:R-:W2:Y:S01]  /*53dc0*/  LDL.LU R24, [R1+0x2ac] ;  /* 0x0002ac0001187983 */ /* 0x000ea20000300800 */
[----:B------:R-:W-:Y:S01]  /*53dd0*/  ISETP.LT.AND P1, PT, R5, UR6, !P3 ;  /* 0x0000000605007c0c */ /* 0x000fe2000df21270 */
[----:B------:R-:W-:Y:S01]  /*53de0*/  ULDC UR6, c[0x0][0x228] ;  /* 0x00008a0000067ab9 */ /* 0x000fe20000000800 */
[----:B------:R-:W-:Y:S01]  /*53df0*/  ISETP.LT.AND P0, PT, R21, UR60, !P3 ;  /* 0x0000003c15007c0c */ /* 0x000fe2000df01270 */
[----:B------:R-:W-:Y:S01]  /*53e00*/  ULDC UR60, c[0x0][0x228] ;  /* 0x00008a00003c7ab9 */ /* 0x000fe20000000800 */
[----:B------:R-:W-:Y:S01]  /*53e10*/  ISETP.LT.AND P2, PT, R7, UR61, !P3 ;  /* 0x0000003d07007c0c */ /* 0x000fe2000df41270 */
[----:B------:R-:W-:-:S08]  /*53e20*/  ULDC UR61, c[0x0][0x228] ;  /* 0x00008a00003d7ab9 */ /* 0x000fd00000000800 */
[----:B------:R-:W-:-:S04]  /*53e30*/  @P1 LOP3.LUT R20, R20, 0x10000000, RZ, 0xfc, !PT ;  /* 0x1000000014141812 */ /* 0x000fc800078efcff */
        /* <DEDUP_REMOVED lines=22> */
[----:B------:R-:W-:Y:S02]  /*53fa0*/  ISETP.LT.AND P1, PT, R5, UR4, !P4 ;  /* 0x0000000405007c0c */ /* 0x000fe4000e721270 */
        /* <DEDUP_REMOVED lines=18> */
[----:B------:R-:W-:Y:S01]  /*540d0*/  ULDC.64 UR10, c[0x0][0x228] ;  /* 0x00008a00000a7ab9 */ /* 0x000fe20000000a00 */
        /* <DEDUP_REMOVED lines=74> */
[----:B------:R0:W-:Y:S01]  /*54580*/  STL [R1+0x2b0], R20 ;  /* 0x0002b01401007387 */ /* 0x0001e20000100800 */
[----:B---3--:R-:W-:Y:S01]  /*54590*/  ISETP.GE.AND P0, PT, R10, UR11, PT ;  /* 0x0000000b0a007c0c */ /* 0x008fe2000bf06270 */
[----:B------:R-:W-:Y:S02]  /*545a0*/  ULDC.64 UR10, c[0x0][0x228] ;  /* 0x00008a00000a7ab9 */ /* 0x000fe40000000a00 */
[----:B------:R-:W3:Y:S01]  /*545b0*/  LDL.LU R10, [R1+0x22bc] ;  /* 0x0022bc00010a7983 */ /* 0x000ee20000300800 */
[----:B------:R-:W-:Y:S02]  /*545c0*/  ISETP.LT.AND P1, PT, R5, UR4, !P0 ;  /* 0x0000000405007c0c */ /* 0x000fe4000c721270 */
[----:B------:R-:W-:Y:S01]  /*545d0*/  ISETP.LT.AND P3, PT, R21, UR58, !P0 ;  /* 0x0000003a15007c0c */ /* 0x000fe2000c761270 */
[----:B------:R-:W-:Y:S01]  /*545e0*/  ULDC UR58, c[0x0][0x228] ;  /* 0x00008a00003a7ab9 */ /* 0x000fe20000000800 */
[----:B--2---:R-:W-:Y:S02]  /*545f0*/  LOP3.LUT R24, R24, 0xefffffff, RZ, 0xc0, !PT ;  /* 0xefffffff18187812 */ /* 0x004fe400078ec0ff */
[----:B------:R-:W-:Y:S01]  /*54600*/  ISETP.LT.AND P2, PT, R7, UR57, !P0 ;  /* 0x0000003907007c0c */ /* 0x000fe2000c741270 */
[----:B------:R-:W-:-:S06]  /*54610*/  ULDC UR57, c[0x0][0x228] ;  /* 0x00008a0000397ab9 */ /* 0x000fcc0000000800 */
        /* <DEDUP_REMOVED lines=25> */
[----:B---3--:R-:W-:Y:S01]  /*547b0*/  ISETP.GE.AND P0, PT, R10, UR13, PT ;  /* 0x0000000d0a007c0c */ /* 0x008fe2000bf06270 */
[----:B------:R-:W-:Y:S01]  /*547c0*/  ULDC UR13, c[0x0][0x228] ;  /* 0x00008a00000d7ab9 */ /* 0x000fe20000000800 */
[----:B------:R-:W2:Y:S02]  /*547d0*/  LDL.LU R10, [R1+0x22c0] ;  /* 0x0022c000010a7983 */ /* 0x000ea40000300800 */
[----:B------:R-:W-:Y:S01]  /*547e0*/  ISETP.LT.AND P1, PT, R5, UR10, !P0 ;  /* 0x0000000a05007c0c */ /* 0x000fe2000c721270 */
[----:B------:R-:W-:Y:S01]  /*547f0*/  ULDC UR10, c[0x0][0x228] ;  /* 0x00008a00000a7ab9 */ /* 0x000fe20000000800 */
[----:B------:R-:W-:Y:S01]  /*54800*/  ISETP.LT.AND P3, PT, R21, UR14, !P0 ;  /* 0x0000000e15007c0c */ /* 0x000fe2000c761270 */
[----:B------:R-:W-:Y:S01]  /*54810*/  ULDC UR14, c[0x0][0x228] ;  /* 0x00008a00000e7ab9 */ /* 0x000fe20000000800 */
[----:B------:R-:W-:-:S02]  /*54820*/  LOP3.LUT R24, R24, 0xffefffff, RZ, 0xc0, !PT ;  /* 0xffefffff18187812 */ /* 0x000fc400078ec0ff */
        /* <DEDUP_REMOVED lines=26> */
[----:B--2---:R-:W-:Y:S01]  /*549d0*/  ISETP.GE.AND P0, PT, R10, UR5, PT ;  /* 0x000000050a007c0c */ /* 0x004fe2000bf06270 */
[----:B------:R-:W-:Y:S01]  /*549e0*/  ULDC.64 UR4, c[0x0][0x228] ;  /* 0x00008a0000047ab9 */ /* 0x000fe20000000a00 */
        /* <DEDUP_REMOVED lines=34> */
[----:B------:R-:W-:Y:S01]  /*54c10*/  ULDC UR11, c[0x0][0x228] ;  /* 0x00008a00000b7ab9 */ /* 0x000fe20000000800 */
[----:B------:R-:W2:Y:S02]  /*54c20*/  LDL.LU R10, [R1+0x22c8] ;  /* 0x0022c800010a7983 */ /* 0x000ea40000300800 */
[----:B------:R-:W-:Y:S02]  /*54c30*/  ISETP.LT.AND P1, PT, R5, UR4, !P0 ;  /* 0x0000000405007c0c */ /* 0x000fe4000c721270 */
[----:B------:R-:W-:Y:S01]  /*54c40*/  ISETP.LT.AND P3, PT, R21, UR52, !P0 ;  /* 0x0000003415007c0c */ /* 0x000fe2000c761270 */
[----:B0-----:R-:W3:Y:S01]  /*54c50*/  LDL.LU R20, [R1+0x2a8] ;  /* 0x0002a80001147983 */ /* 0x001ee20000300800 */
[----:B------:R-:W-:Y:S01]  /*54c60*/  LOP3.LUT R24, R24, 0xffffffef, RZ, 0xc0, !PT ;  /* 0xffffffef18187812 */ /* 0x000fe200078ec0ff */
[----:B------:R-:W-:Y:S01]  /*54c70*/  ULDC UR52, c[0x0][0x228] ;  /* 0x00008a0000347ab9 */ /* 0x000fe20000000800 */
[----:B------:R-:W-:-:S07]  /*54c80*/  ISETP.LT.AND P2, PT, R7, UR8, !P0 ;  /* 0x0000000807007c0c */ /* 0x000fce000c741270 */
[----:B------:R-:W-:-:S04]  /*54c90*/  @P1 LOP3.LUT R24, R24, 0x10, RZ, 0xfc, !PT ;  /* 0x0000001018181812 */ /* 0x000fc800078efcff */
        /* <DEDUP_REMOVED lines=25> */
[----:B--2---:R-:W-:Y:S01]  /*54e30*/  ISETP.GE.AND P0, PT, R10, UR33, PT ;  /* 0x000000210a007c0c */ /* 0x004fe2000bf06270 */
[----:B------:R-:W-:Y:S02]  /*54e40*/  ULDC UR33, c[0x0][0x228] ;  /* 0x00008a0000217ab9 */ /* 0x000fe40000000800 */
[----:B------:R-:W2:Y:S01]  /*54e50*/  LDL.LU R10, [R1+0x22cc] ;  /* 0x0022cc00010a7983 */ /* 0x000ea20000300800 */
[----:B------:R-:W-:Y:S02]  /*54e60*/  ISETP.LT.AND P1, PT, R5, UR8, !P0 ;  /* 0x0000000805007c0c */ /* 0x000fe4000c721270 */
[----:B------:R-:W-:Y:S01]  /*54e70*/  ISETP.LT.AND P3, PT, R21, UR51, !P0 ;  /* 0x0000003315007c0c */ /* 0x000fe2000c761270 */
[----:B------:R-:W-:Y:S01]  /*54e80*/  ULDC UR51, c[0x0][0x228] ;  /* 0x00008a0000337ab9 */ /* 0x000fe20000000800 */
[----:B---3--:R-:W-:Y:S02]  /*54e90*/  LOP3.LUT R20, R20, 0xefffffff, RZ, 0xc0, !PT ;  /* 0xefffffff14147812 */ /* 0x008fe400078ec0ff */
[----:B------:R-:W-:Y:S01]  /*54ea0*/  ISETP.LT.AND P2, PT, R7, UR50, !P0 ;  /* 0x0000003207007c0c */ /* 0x000fe2000c741270 */
[----:B------:R-:W-:-:S06]  /*54eb0*/  ULDC UR50, c[0x0][0x228] ;  /* 0x00008a0000327ab9 */ /* 0x000fcc0000000800 */
[----:B------:R-:W-:-:S04]  /*54ec0*/  @P1 LOP3.LUT R20, R20, 0x10000000, RZ, 0xfc, !PT ;  /* 0x1000000014141812 */ /* 0x000fc800078efcff */
        /* <DEDUP_REMOVED lines=93> */
[----:B--2---:R-:W-:Y:S02]  /*554a0*/  ISETP.GE.AND P0, PT, R10, UR7, PT ;  /* 0x000000070a007c0c */ /* 0x004fe4000bf06270 */
[----:B------:R-:W2:Y:S02]  /*554b0*/  LDL.LU R10, [R1+0x22d8] ;  /* 0x0022d800010a7983 */ /* 0x000ea40000300800 */
[----:B------:R-:W-:Y:S01]  /*554c0*/  ISETP.LT.AND P1, PT, R5, UR8, !P0 ;  /* 0x0000000805007c0c */ /* 0x000fe2000c721270 */
[----:B------:R-:W-:Y:S01]  /*554d0*/  ULDC UR8, c[0x0][0x228] ;  /* 0x00008a0000087ab9 */ /* 0x000fe20000000800 */
[----:B------:R-:W-:Y:S01]  /*554e0*/  ISETP.LT.AND P3, PT, R21, UR6, !P0 ;  /* 0x0000000615007c0c */ /* 0x000fe2000c761270 */
[----:B0-----:R-:W3:Y:S01]  /*554f0*/  LDL.LU R24, [R1+0x2a4] ;  /* 0x0002a40001187983 */ /* 0x001ee20000300800 */
[----:B------:R-:W-:Y:S01]  /*55500*/  LOP3.LUT R20, R20, 0xffffffef, RZ, 0xc0, !PT ;  /* 0xffffffef14147812 */ /* 0x000fe200078ec0ff */
[----:B------:R-:W-:Y:S01]  /*55510*/  ULDC.64 UR6, c[0x0][0x228] ;  /* 0x00008a0000067ab9 */ /* 0x000fe20000000a00 */
        /* <DEDUP_REMOVED lines=28> */
[----:B--2---:R-:W-:-:S03]  /*556e0*/  ISETP.GE.AND P0, PT, R10, UR5, PT ;  /* 0x000000050a007c0c */ /* 0x004fc6000bf06270 */
[----:B------:R-:W2:Y:S01]  /*556f0*/  LDL.LU R10, [R1+0x22dc] ;  /* 0x0022dc00010a7983 */ /* 0x000ea20000300800 */
[----:B------:R-:W-:Y:S02]  /*55700*/  ISETP.LT.AND P1, PT, R5, UR6, !P0 ;  /* 0x0000000605007c0c */ /* 0x000fe4000c721270 */
[----:B------:R-:W-:Y:S01]  /*55710*/  ISETP.LT.AND P3, PT, R21, UR4, !P0 ;  /* 0x0000000415007c0c */ /* 0x000fe2000c761270 */
[----:B------:R-:W-:Y:S01]  /*55720*/  ULDC.64 UR4, c[0x0][0x228] ;  /* 0x00008a0000047ab9 */ /* 0x000fe20000000a00 */
[----:B---3--:R-:W-:Y:S02]  /*55730*/  LOP3.LUT R24, R24, 0xefffffff, RZ, 0xc0, !PT ;  /* 0xefffffff18187812 */ /* 0x008fe400078ec0ff */
        /* <DEDUP_REMOVED lines=29> */
[----:B------:R-:W-:Y:S02]  /*55910*/  ISETP.LT.AND P1, PT, R5, UR4, !P0 ;  /* 0x0000000405007c0c */ /* 0x000fe4000c721270 */
[----:B------:R-:W-:Y:S01]  /*55920*/  ISETP.LT.AND P3, PT, R21, UR61, !P0 ;  /* 0x0000003d15007c0c */ /* 0x000fe2000c761270 */
[----:B------:R-:W-:Y:S01]  /*55930*/  ULDC UR61, c[0x0][0x228] ;  /* 0x00008a00003d7ab9 */ /* 0x000fe20000000800 */
[----:B------:R-:W-:-:S02]  /*55940*/  LOP3.LUT R24, R24, 0xffefffff, RZ, 0xc0, !PT ;  /* 0xffefffff18187812 */ /* 0x000fc400078ec0ff */
[----:B------:R-:W-:Y:S01]  /*55950*/  ISETP.LT.AND P2, PT, R7, UR8, !P0 ;  /* 0x0000000807007c0c */ /* 0x000fe2000c741270 */
[----:B------:R-:W-:-:S06]  /*55960*/  ULDC.64 UR8, c[0x0][0x228] ;  /* 0x00008a0000087ab9 */ /* 0x000fcc0000000a00 */
        /* <DEDUP_REMOVED lines=28> */
[----:B------:R-:W-:Y:S02]  /*55b30*/  ISETP.LT.AND P1, PT, R5, UR8, !P0 ;  /* 0x0000000805007c0c */ /* 0x000fe4000c721270 */
        /* <DEDUP_REMOVED lines=35> */
[----:B0-----:R-:W3:Y:S01]  /*55d70*/  LDL.LU R20, [R1+0x2a0] ;  /* 0x0002a00001147983 */ /* 0x001ee20000300800 */
[----:B------:R-:W-:Y:S01]  /*55d80*/  LOP3.LUT R24, R24, 0xffffffef, RZ, 0xc0, !PT ;  /* 0xffffffef18187812 */ /* 0x000fe200078ec0ff */
[----:B------:R-:W-:Y:S01]  /*55d90*/  ULDC UR60, c[0x0][0x228] ;  /* 0x00008a00003c7ab9 */ /* 0x000fe20000000800 */
        /* <DEDUP_REMOVED lines=29> */
[----:B------:R-:W-:Y:S02]  /*55f70*/  ULDC.64 UR8, c[0x0][0x228] ;  /* 0x00008a0000087ab9 */ /* 0x000fe40000000a00 */
[----:B------:R-:W2:Y:S01]  /*55f80*/  LDL.LU R10, [R1+0x22ec] ;  /* 0x0022ec00010a7983 */ /* 0x000ea20000300800 */
[----:B------:R-:W-:Y:S01]  /*55f90*/  ISETP.LT.AND P1, PT, R5, UR4, !P0 ;  /* 0x0000000405007c0c */ /* 0x000fe2000c721270 */
[----:B------:R-:W-:Y:S01]  /*55fa0*/  ULDC UR4, c[0x0][0x228] ;  /* 0x00008a0000047ab9 */ /* 0x000fe20000000800 */
        /* <DEDUP_REMOVED lines=103> */
[----:B0-----:R-:W3:Y:S01]  /*56620*/  LDL.LU R24, [R1+0x29c] ;  /* 0x00029c0001187983 */ /* 0x001ee20000300800 */
[----:B------:R-:W-:Y:S01]  /*56630*/  LOP3.LUT R20, R20, 0xffffffef, RZ, 0xc0, !PT ;  /* 0xffffffef14147812 */ /* 0x000fe200078ec0ff */
[----:B------:R-:W-:Y:S01]  /*56640*/  ULDC UR43, c[0x0][0x228] ;  /* 0x00008a00002b7ab9 */ /* 0x000fe20000000800 */
        /* <DEDUP_REMOVED lines=32> */
[----:B------:R-:W-:Y:S01]  /*56850*/  ULDC UR37, c[0x0][0x228] ;  /* 0x00008a0000257ab9 */ /* 0x000fe20000000800 */
[----:B---3--:R-:W-:Y:S02]  /*56860*/  LOP3.LUT R24, R24, 0xefffffff, RZ, 0xc0, !PT ;  /* 0xefffffff18187812 */ /* 0x008fe400078ec0ff */
        /* <DEDUP_REMOVED lines=41> */
[----:B------:R-:W-:Y:S01]  /*56b00*/  VIADD R28, R19, UR6 ;  /* 0x00000006131c7c36 */ /* 0x000fe20008000000 */
[----:B------:R-:W-:Y:S01]  /*56b10*/  LOP3.LUT R24, R24, 0xffbfffff, RZ, 0xc0, !PT ;  /* 0xffbfffff18187812 */ /* 0x000fe200078ec0ff */
[----:B------:R-:W-:-:S03]  /*56b20*/  ULDC UR12, c[0x0][0x228] ;  /* 0x00008a00000c7ab9 */ /* 0x000fc60000000800 */
        /* <DEDUP_REMOVED lines=35> */
[----:B------:R-:W-:Y:S01]  /*56d60*/  ULDC UR4, c[0x0][0x248] ;  /* 0x0000920000047ab9 */ /* 0x000fe20000000800 */
[----:B------:R-:W-:Y:S01]  /*56d70*/  ISETP.LT.AND P3, PT, R6, UR19, !P0 ;  /* 0x0000001306007c0c */ /* 0x000fe2000c761270 */
[----:B------:R-:W-:Y:S01]  /*56d80*/  ULDC UR18, c[0x0][0x228] ;  /* 0x00008a0000127ab9 */ /* 0x000fe20000000800 */
[----:B------:R-:W-:Y:S01]  /*56d90*/  @P2 LOP3.LUT R24, R24, 0x4000, RZ, 0xfc, !PT ;  /* 0x0000400018182812 */ /* 0x000fe200078efcff */
[----:B------:R-:W-:Y:S01]  /*56da0*/  VIADD R26, R27, UR4 ;  /* 0x000000041b1a7c36 */ /* 0x000fe20008000000 */
[----:B------:R-:W-:Y:S01]  /*56db0*/  ISETP.LT.AND P2, PT, R17, UR20, !P0 ;  /* 0x0000001411007c0c */ /* 0x000fe2000c741270 */
[----:B------:R-:W-:Y:S01]  /*56dc0*/  ULDC UR4, c[0x0][0x248] ;  /* 0x0000920000047ab9 */ /* 0x000fe20000000800 */
[----:B------:R-:W-:Y:S01]  /*56dd0*/  LOP3.LUT R24, R24, 0xffffdfff, RZ, 0xc0, !PT ;  /* 0xffffdfff18187812 */ /* 0x000fe200078ec0ff */
[----:B------:R-:W-:Y:S01]  /*56de0*/  ULDC UR19, c[0x0][0x228] ;  /* 0x00008a0000137ab9 */ /* 0x000fe20000000800 */
[----:B------:R-:W-:Y:S01]  /*56df0*/  LOP3.LUT R61, R61, 0xefffffff, RZ, 0xc0, !PT ;  /* 0xefffffff3d3d7812 */ /* 0x000fe200078ec0ff */
[----:B------:R-:W-:Y:S01]  /*56e00*/  ULDC UR20, c[0x0][0x228] ;  /* 0x00008a0000147ab9 */ /* 0x000fe20000000800 */
[----:B------:R-:W-:-:S04]  /*56e10*/  @P1 LOP3.LUT R24, R24, 0x2000, RZ, 0xfc, !PT ;  /* 0x0000200018181812 */ /* 0x000fc800078efcff */
[----:B------:R-:W-:-:S04]  /*56e20*/  LOP3.LUT R24, R24, 0xfffff7ff, RZ, 0xc0, !PT ;  /* 0xfffff7ff18187812 */ /* 0x000fc800078ec0ff */
[----:B------:R-:W-:Y:S02]  /*56e30*/  @P3 LOP3.LUT R24, R24, 0x800, RZ, 0xfc, !PT ;  /* 0x0000080018183812 */ /* 0x000fe400078efcff */
[----:B------:R-:W-:Y:S01]  /*56e40*/  ISETP.LT.AND P1, PT, R4, UR21, !P0 ;  /* 0x0000001504007c0c */ /* 0x000fe2000c721270 */
[----:B------:R-:W-:Y:S01]  /*56e50*/  VIADD R25, R26, UR4 ;  /* 0x000000041a197c36 */ /* 0x000fe20008000000 */
[----:B------:R-:W-:Y:S01]  /*56e60*/  LOP3.LUT R24, R24, 0xfffffbff, RZ, 0xc0, !PT ;  /* 0xfffffbff18187812 */ /* 0x000fe200078ec0ff */
[----:B------:R-:W-:Y:S01]  /*56e70*/  ULDC UR4, c[0x0][0x248] ;  /* 0x0000920000047ab9 */ /* 0x000fe20000000800 */
[----:B------:R-:W-:Y:S02]  /*56e80*/  ULDC UR21, c[0x0][0x228] ;  /* 0x00008a0000157ab9 */ /* 0x000fe40000000800 */
        /* <DEDUP_REMOVED lines=47> */
[----:B---3--:R-:W-:Y:S01]  /*57180*/  LOP3.LUT R20, R20, 0xefffffff, RZ, 0xc0, !PT ;  /* 0xefffffff14147812 */ /* 0x008fe200078ec0ff */
[----:B0-----:R-:W-:Y:S01]  /*57190*/  VIADD R24, R25, UR4 ;  /* 0x0000000419187c36 */ /* 0x001fe20008000000 */
[----:B------:R-:W-:Y:S01]  /*571a0*/  ISETP.LT.AND P3, PT, R21, UR28, !P0 ;  /* 0x0000001c15007c0c */ /* 0x000fe2000c761270 */
[----:B------:R-:W-:Y:S01]  /*571b0*/  ULDC.64 UR4, c[0x0][0x228] ;  /* 0x00008a0000047ab9 */ /* 0x000fe20000000a00 */
[----:B------:R-:W-:Y:S01]  /*571c0*/  ISETP.LT.AND P2, PT, R7, UR29, !P0 ;  /* 0x0000001d07007c0c */ /* 0x000fe2000c741270 */
[----:B------:R-:W-:Y:S01]  /*571d0*/  ULDC UR6, c[0x0][0x248] ;  /* 0x0000920000067ab9 */ /* 0x000fe20000000800 */
[----:B------:R-:W-:-:S05]  /*571e0*/  LOP3.LUT R60, R60, 0xf7ffffff, RZ, 0xc0, !PT ;  /* 0xf7ffffff3c3c7812 */ /* 0x000fca00078ec0ff */
[----:B------:R-:W-:Y:S01]  /*571f0*/  @P1 LOP3.LUT R20, R20, 0x10000000, RZ, 0xfc, !PT ;  /* 0x1000000014141812 */ /* 0x000fe200078efcff */
[----:B------:R-:W-:Y:S01]  /*57200*/  ULDC UR28, c[0x0][0x228] ;  /* 0x00008a00001c7ab9 */ /* 0x000fe20000000800 */
[----:B------:R-:W-:Y:S02]  /*57210*/  ULDC UR29, c[0x0][0x228] ;  /* 0x00008a00001d7ab9 */ /* 0x000fe40000000800 */
        /* <DEDUP_REMOVED lines=29> */
[----:B------:R-:W-:Y:S02]  /*573f0*/  ISETP.LT.AND P3, PT, R21, UR57, !P0 ;  /* 0x0000003915007c0c */ /* 0x000fe4000c761270 */
[----:B------:R-:W-:-:S02]  /*57400*/  LOP3.LUT R20, R20, 0xffefffff, RZ, 0xc0, !PT ;  /* 0xffefffff14147812 */ /* 0x000fc400078ec0ff */
[----:B------:R-:W-:Y:S01]  /*57410*/  ISETP.LT.AND P2, PT, R7, UR58, !P0 ;  /* 0x0000003a07007c0c */ /* 0x000fe2000c741270 */
[----:B------:R-:W-:Y:S01]  /*57420*/  ULDC UR58, c[0x0][0x228] ;  /* 0x00008a00003a7ab9 */ /* 0x000fe20000000800 */
[----:B------:R-:W-:Y:S01]  /*57430*/  VIADD R29, R19, UR4 ;  /* 0x00000004131d7c36 */ /* 0x000fe20008000000 */
[----:B------:R-:W-:Y:S01]  /*57440*/  ULDC UR4, c[0x0][0x248] ;  /* 0x0000920000047ab9 */ /* 0x000fe20000000800 */
[----:B------:R-:W-:-:S03]  /*57450*/  ULDC UR57, c[0x0][0x228] ;  /* 0x00008a0000397ab9 */ /* 0x000fc60000000800 */
        /* <DEDUP_REMOVED lines=23> */
[----:B------:R-:W-:-:S02]  /*575d0*/  ULDC UR59, c[0x0][0x228] ;  /* 0x00008a00003b7ab9 */ /* 0x000fc40000000800 */
[----:B------:R-:W-:-:S04]  /*575e0*/  @P2 LOP3.LUT R20, R20, 0x40000, RZ, 0xfc, !PT ;  /* 0x0004000014142812 */ /* 0x000fc800078efcff */
        /* <DEDUP_REMOVED lines=24> */
[----:B------:R-:W-:-:S02]  /*57770*/  ULDC UR49, c[0x0][0x228] ;  /* 0x00008a0000317ab9 */ /* 0x000fc40000000800 */
        /* <DEDUP_REMOVED lines=26> */
[----:B------:R-:W-:-:S04]  /*57920*/  ULDC UR58, c[0x0][0x228] ;  /* 0x00008a00003a7ab9 */ /* 0x000fc80000000800 */
        /* <DEDUP_REMOVED lines=31> */
[----:B------:R-:W-:Y:S02]  /*57b20*/  ISETP.LT.AND P3, PT, R21, UR54, !P0 ;  /* 0x0000003615007c0c */ /* 0x000fe4000c761270 */
[----:B------:R-:W-:-:S09]  /*57b30*/  ISETP.LT.AND P2, PT, R7, UR53, !P0 ;  /* 0x0000003507007c0c */ /* 0x000fd2000c741270 */
        /* <DEDUP_REMOVED lines=8> */
[----:B------:R-:W-:Y:S01]  /*57bc0*/  @P3 LOP3.LUT R61, R61, 0x80000000, RZ, 0xfc, !PT ;  /* 0x800000003d3d3812 */ /* 0x000fe200078efcff */
[----:B------:R-:W-:-:S03]  /*57bd0*/  ULDC UR25, c[0x0][0x228] ;  /* 0x00008a0000197ab9 */ /* 0x000fc60000000800 */
        /* <DEDUP_REMOVED lines=31> */
[----:B------:R-:W-:Y:S01]  /*57dd0*/  VIADD R39, R38, UR4 ;  /* 0x0000000426277c36 */ /* 0x000fe20008000000 */
        /* <DEDUP_REMOVED lines=37> */
[----:B------:R-:W-:Y:S01]  /*58030*/  VIADD R40, R39, UR6 ;  /* 0x0000000627287c36 */ /* 0x000fe20008000000 */
[----:B------:R-:W-:Y:S01]  /*58040*/  ULDC UR18, c[0x0][0x228] ;  /* 0x00008a0000127ab9 */ /* 0x000fe20000000800 */
[----:B------:R-:W-:Y:S01]  /*58050*/  LOP3.LUT R2, R2, 0xf7ffffff, RZ, 0xc0, !PT ;  /* 0xf7ffffff02027812 */ /* 0x000fe200078ec0ff */
        /* <DEDUP_REMOVED lines=35> */
[----:B------:R-:W-:Y:S01]  /*58290*/  VIADD R41, R40, UR4 ;  /* 0x0000000428297c36 */ /* 0x000fe20008000000 */
[----:B------:R-:W-:Y:S01]  /*582a0*/  ULDC UR4, c[0x0][0x248] ;  /* 0x0000920000047ab9 */ /* 0x000fe20000000800 */
[----:B------:R-:W-:-:S04]  /*582b0*/  ULDC UR42, c[0x0][0x228] ;  /* 0x00008a00002a7ab9 */ /* 0x000fc80000000800 */
        /* <DEDUP_REMOVED lines=37> */
[----:B------:R-:W-:Y:S01]  /*58510*/  VIADD R45, R44, UR4 ;  /* 0x000000042c2d7c36 */ /* 0x000fe20008000000 */
[----:B------:R-:W-:Y:S01]  /*58520*/  ISETP.LT.AND P2, PT, R7, UR10, !P0 ;  /* 0x0000000a07007c0c */ /* 0x000fe2000c741270 */
[----:B------:R-:W-:Y:S01]  /*58530*/  ULDC UR10, c[0x0][0x228] ;  /* 0x00008a00000a7ab9 */ /* 0x000fe20000000800 */
[----:B------:R-:W-:-:S07]  /*58540*/  ULDC UR55, c[0x0][0x228] ;  /* 0x00008a0000377ab9 */ /* 0x000fce0000000800 */
        /* <DEDUP_REMOVED lines=52> */
[----:B------:R-:W-:-:S03]  /*58890*/  ULDC UR6, c[0x0][0x228] ;  /* 0x00008a0000067ab9 */ /* 0x000fc60000000800 */
        /* <DEDUP_REMOVED lines=43> */
[----:B------:R-:W-:Y:S01]  /*58b50*/  VIADD R47, R46, UR4 ;  /* 0x000000042e2f7c36 */ /* 0x000fe20008000000 */
[----:B------:R-:W2:Y:S01]  /*58b60*/  LDL.LU R10, [R1+0x2338] ;  /* 0x00233800010a7983 */ /* 0x000ea20000300800 */
[----:B------:R-:W-:Y:S01]  /*58b70*/  LOP3.LUT R60, R60, 0xfffffff7, RZ, 0xc0, !PT ;  /* 0xfffffff73c3c7812 */ /* 0x000fe200078ec0ff */
[----:B------:R-:W-:Y:S01]  /*58b80*/  ULDC UR4, c[0x0][0x248] ;  /* 0x0000920000047ab9 */ /* 0x000fe20000000800 */
[----:B------:R-:W-:Y:S01]  /*58b90*/  ISETP.LT.AND P1, PT, R6, UR10, !P0 ;  /* 0x0000000a06007c0c */ /* 0x000fe2000c721270 */
[----:B------:R-:W-:Y:S01]  /*58ba0*/  ULDC UR7, c[0x0][0x228] ;  /* 0x00008a0000077ab9 */ /* 0x000fe20000000800 */
[----:B------:R-:W-:Y:S02]  /*58bb0*/  ISETP.LT.AND P3, PT, R21, UR8, !P0 ;  /* 0x0000000815007c0c */ /* 0x000fe4000c761270 */
[----:B------:R-:W-:Y:S01]  /*58bc0*/  ISETP.LT.AND P2, PT, R7, UR61, !P0 ;  /* 0x0000003d07007c0c */ /* 0x000fe2000c741270 */
[----:B------:R-:W-:Y:S01]  /*58bd0*/  VIADD R48, R47, UR4 ;  /* 0x000000042f307c36 */ /* 0x000fe20008000000 */
[----:B------:R-:W-:Y:S01]  /*58be0*/  ULDC UR4, c[0x0][0x248] ;  /* 0x0000920000047ab9 */ /* 0x000fe20000000800 */
[----:B------:R-:W-:Y:S01]  /*58bf0*/  ULDC UR61, c[0x0][0x228] ;  /* 0x00008a00003d7ab9 */ /* 0x000fe20000000800 */
[----:B------:R-:W-:Y:S01]  /*58c00*/  LOP3.LUT R0, R0, 0xf7ffffff, RZ, 0xc0, !PT ;  /* 0xf7ffffff00007812 */ /* 0x000fe200078ec0ff */
[----:B------:R-:W-:-:S04]  /*58c10*/  ULDC UR10, c[0x0][0x228] ;  /* 0x00008a00000a7ab9 */ /* 0x000fc80000000800 */
        /* <DEDUP_REMOVED lines=34> */
[----:B------:R-:W-:Y:S02]  /*58e40*/  ISETP.LT.AND P3, PT, R21, UR27, !P0 ;  /* 0x0000001b15007c0c */ /* 0x000fe4000c761270 */
[----:B------:R-:W-:Y:S01]  /*58e50*/  ISETP.LT.AND P2, PT, R7, UR30, !P0 ;  /* 0x0000001e07007c0c */ /* 0x000fe2000c741270 */
[----:B0-----:R-:W-:Y:S01]  /*58e60*/  VIADD R20, R50, UR5 ;  /* 0x0000000532147c36 */ /* 0x001fe20008000000 */
[----:B------:R-:W-:Y:S01]  /*58e70*/  ULDC UR16, c[0x0][0x248] ;  /* 0x0000920000107ab9 */ /* 0x000fe20000000800 */
[----:B------:R-:W-:-:S06]  /*58e80*/  ULDC UR5, c[0x0][0x228] ;  /* 0x00008a0000057ab9 */ /* 0x000fcc0000000800 */
[----:B------:R-:W-:-:S04]  /*58e90*/  @P1 LOP3.LUT R3, R3, 0x8000000, RZ, 0xfc, !PT ;  /* 0x0800000003031812 */ /* 0x000fc800078efcff */
[----:B------:R-:W-:-:S04]  /*58ea0*/  LOP3.LUT R3, R3, 0x7fffffff, RZ, 0xc0, !PT ;  /* 0x7fffffff03037812 */ /* 0x000fc800078ec0ff */
[----:B------:R-:W-:Y:S02]  /*58eb0*/  @P3 LOP3.LUT R3, R3, 0x80000000, RZ, 0xfc, !PT ;  /* 0x8000000003033812 */ /* 0x000fe400078efcff */
[----:B------:R-:W-:Y:S01]  /*58ec0*/  ISETP.LT.AND P1, PT, R8, UR31, !P0 ;  /* 0x0000001f08007c0c */ /* 0x000fe2000c721270 */
[----:B------:R0:W-:Y:S01]  /*58ed0*/  STL [R1+0x10], R20 ;  /* 0x0000101401007387 */ /* 0x0001e20000100800 */
[----:B------:R-:W-:Y:S01]  /*58ee0*/  LOP3.LUT R3, R3, 0xbfffffff, RZ, 0xc0, !PT ;  /* 0xbfffffff03037812 */ /* 0x000fe200078ec0ff */
[----:B------:R-:W-:-:S03]  /*58ef0*/  ULDC.64 UR30, c[0x0][0x228] ;  /* 0x00008a00001e7ab9 */ /* 0x000fc60000000a00 */
[----:B------:R-:W-:Y:S02]  /*58f00*/  @P2 LOP3.LUT R3, R3, 0x40000000, RZ, 0xfc, !PT ;  /* 0x4000000003032812 */ /* 0x000fe400078efcff */
[----:B------:R-:W-:Y:S01]  /*58f10*/  ISETP.LT.AND P3, PT, R5, UR46, !P0 ;  /* 0x0000002e05007c0c */ /* 0x000fe2000c761270 */
[----:B------:R-:W-:Y:S01]  /*58f20*/  ULDC UR46, c[0x0][0x228] ;  /* 0x00008a00002e7ab9 */ /* 0x000fe20000000800 */
[----:B------:R-:W-:-:S04]  /*58f30*/  LOP3.LUT R3, R3, 0xdfffffff, RZ, 0xc0, !PT ;  /* 0xdfffffff03037812 */ /* 0x000fc800078ec0ff */
[----:B------:R-:W-:Y:S02]  /*58f40*/  @P1 LOP3.LUT R3, R3, 0x20000000, RZ, 0xfc, !PT ;  /* 0x2000000003031812 */ /* 0x000fe400078efcff */
[----:B------:R-:W-:Y:S01]  /*58f50*/  ISETP.LT.AND P2, PT, R17, UR52, !P0 ;  /* 0x0000003411007c0c */ /* 0x000fe2000c741270 */
[----:B0-----:R-:W-:Y:S01]  /*58f60*/  VIADD R20, R20, UR16 ;  /* 0x0000001014147c36 */ /* 0x001fe20008000000 */
        /* <DEDUP_REMOVED lines=19> */
[----:B------:R-:W-:Y:S01]  /*590a0*/  ULDC UR12, c[0x0][0x248] ;  /* 0x00009200000c7ab9 */ /* 0x000fe20000000800 */
[----:B------:R-:W-:-:S02]  /*590b0*/  LOP3.LUT R3, R3, 0xfff7ffff, RZ, 0xc0, !PT ;  /* 0xfff7ffff03037812 */ /* 0x000fc400078ec0ff */
[----:B------:R-:W-:Y:S01]  /*590c0*/  ISETP.LT.AND P2, PT, R7, UR13, !P0 ;  /* 0x0000000d07007c0c */ /* 0x000fe2000c741270 */
[----:B------:R0:W-:Y:S01]  /*590d0*/  STL [R1+0x14], R20 ;  /* 0x0000141401007387 */ /* 0x0001e20000100800 */
[----:B------:R-:W-:-:S05]  /*590e0*/  ULDC UR13, c[0x0][0x228] ;  /* 0x00008a00000d7ab9 */ /* 0x000fca0000000800 */
[----:B------:R-:W-:-:S04]  /*590f0*/  @P1 LOP3.LUT R3, R3, 0x80000, RZ, 0xfc, !PT ;  /* 0x0008000003031812 */ /* 0x000fc800078efcff */
        /* <DEDUP_REMOVED lines=9> */
[----:B------:R0:W-:Y:S01]  /*59190*/  STL [R1+0xc], R20 ;  /* 0x00000c1401007387 */ /* 0x0001e20000100800 */
[----:B------:R-:W-:-:S02]  /*591a0*/  ULDC UR15, c[0x0][0x228] ;  /* 0x00008a00000f7ab9 */ /* 0x000fc40000000800 */
        /* <DEDUP_REMOVED lines=12> */
[----:B------:R-:W-:-:S04]  /*59270*/  @P1 LOP3.LUT R3, R3, 0x20000, RZ, 0xfc, !PT ;  /* 0x0002000003031812 */ /* 0x000fc800078efcff */
[----:B------:R-:W-:-:S04]  /*59280*/  LOP3.LUT R3, R3, 0xfffeffff, RZ, 0xc0, !PT ;  /* 0xfffeffff03037812 */ /* 0x000fc800078ec0ff */
[----:B------:R-:W-:Y:S02]  /*59290*/  @P0 LOP3.LUT R3, R3, 0x10000, RZ, 0xfc, !PT ;  /* 0x0001000003030812 */ /* 0x000fe400078efcff */
[----:B--2---:R-:W-:Y:S01]  /*592a0*/  ISETP.GE.AND P0, PT, R10, UR17, PT ;  /* 0x000000110a007c0c */ /* 0x004fe2000bf06270 */
[----:B0-----:R-:W-:Y:S01]  /*592b0*/  VIADD R20, R20, UR24 ;  /* 0x0000001814147c36 */ /* 0x001fe20008000000 */
[----:B------:R-:W2:Y:S01]  /*592c0*/  LDL.LU R10, [R1+0x2344] ;  /* 0x00234400010a7983 */ /* 0x000ea20000300800 */
[----:B------:R-:W-:Y:S01]  /*592d0*/  LOP3.LUT R3, R3, 0xfffff7ff, RZ, 0xc0, !PT ;  /* 0xfffff7ff03037812 */ /* 0x000fe200078ec0ff */
[----:B------:R-:W-:Y:S01]  /*592e0*/  ULDC.64 UR24, c[0x0][0x228] ;  /* 0x00008a0000187ab9 */ /* 0x000fe20000000a00 */
[----:B------:R-:W-:Y:S01]  /*592f0*/  ISETP.LT.AND P1, PT, R6, UR26, !P0 ;  /* 0x0000001a06007c0c */ /* 0x000fe2000c721270 */
[----:B------:R-:W-:Y:S01]  /*59300*/  ULDC UR17, c[0x0][0x228] ;  /* 0x00008a0000117ab9 */ /* 0x000fe20000000800 */
[----:B------:R-:W-:Y:S02]  /*59310*/  ISETP.LT.AND P3, PT, R21, UR57, !P0 ;  /* 0x0000003915007c0c */ /* 0x000fe4000c761270 */
[----:B------:R-:W-:Y:S01]  /*59320*/  ISETP.LT.AND P2, PT, R7, UR18, !P0 ;  /* 0x0000001207007c0c */ /* 0x000fe2000c741270 */
[----:B------:R0:W-:Y:S01]  /*59330*/  STL [R1+0x8], R20 ;  /* 0x0000081401007387 */ /* 0x0001e20000100800 */
[----:B------:R-:W-:Y:S01]  /*59340*/  ULDC UR57, c[0x0][0x228] ;  /* 0x00008a0000397ab9 */ /* 0x000fe20000000800 */
[----:B------:R-:W-:Y:S01]  /*59350*/  ULDC UR26, c[0x0][0x248] ;  /* 0x00009200001a7ab9 */ /* 0x000fe20000000800 */
[----:B------:R-:W-:-:S05]  /*59360*/  ULDC UR18, c[0x0][0x228] ;  /* 0x00008a0000127ab9 */ /* 0x000fca0000000800 */
        /* <DEDUP_REMOVED lines=19> */
[----:B0-----:R-:W-:Y:S01]  /*594a0*/  VIADD R20, R20, UR26 ;  /* 0x0000001a14147c36 */ /* 0x001fe20008000000 */
        /* <DEDUP_REMOVED lines=18> */
[----:B------:R0:W-:Y:S01]  /*595d0*/  STL [R1], R20 ;  /* 0x0000001401007387 */ /* 0x0001e20000100800 */
[----:B------:R-:W-:Y:S01]  /*595e0*/  ULDC UR57, c[0x0][0x228] ;  /* 0x00008a0000397ab9 */ /* 0x000fe20000000800 */
[----:B------:R-:W-:Y:S01]  /*595f0*/  VIADD R59, R20, UR24 ;  /* 0x00000018143b7c36 */ /* 0x000fe20008000000 */
[----:B------:R-:W-:Y:S01]  /*59600*/  ULDC UR24, c[0x0][0x248] ;  /* 0x0000920000187ab9 */ /* 0x000fe20000000800 */
[----:B------:R-:W-:Y:S02]  /*59610*/  ULDC UR37, c[0x0][0x228] ;  /* 0x00008a0000257ab9 */ /* 0x000fe40000000800 */
        /* <DEDUP_REMOVED lines=33> */
[----:B------:R-:W-:Y:S01]  /*59830*/  ISETP.LT.AND P2, PT, R7, UR40, !P0 ;  /* 0x0000002807007c0c */ /* 0x000fe2000c741270 */
[----:B------:R-:W-:Y:S01]  /*59840*/  VIADD R57, R58, UR27 ;  /* 0x0000001b3a397c36 */ /* 0x000fe20008000000 */
[----:B------:R-:W-:-:S07]  /*59850*/  ULDC UR30, c[0x0][0x248] ;  /* 0x00009200001e7ab9 */ /* 0x000fce0000000800 */
        /* <DEDUP_REMOVED lines=10> */
[----:B------:R-:W-:Y:S01]  /*59900*/  ULDC.64 UR26, c[0x0][0x228] ;  /* 0x00008a00001a7ab9 */ /* 0x000fe20000000a00 */
[----:B------:R-:W-:Y:S01]  /*59910*/  ISETP.LT.AND P2, PT, R17, UR49, !P0 ;  /* 0x0000003111007c0c */ /* 0x000fe2000c741270 */
[----:B------:R-:W-:Y:S01]  /*59920*/  VIADD R55, R56, UR24 ;  /* 0x0000001838377c36 */ /* 0x000fe20008000000 */
[----:B------:R-:W-:Y:S01]  /*59930*/  @P1 LOP3.LUT R2, R2, 0x20000000, RZ, 0xfc, !PT ;  /* 0x2000000002021812 */ /* 0x000fe200078efcff */
[----:B------:R-:W-:Y:S01]  /*59940*/  ULDC UR48, c[0x0][0x248] ;  /* 0x0000920000307ab9 */ /* 0x000fe20000000800 */
[----:B------:R-:W-:-:S02]  /*59950*/  ULDC UR49, c[0x0][0x248] ;  /* 0x0000920000317ab9 */ /* 0x000fc40000000800 */
        /* <DEDUP_REMOVED lines=17> */
[----:B------:R-:W2:Y:S04]  /*59a70*/  LDL.LU R10, [R1+0x2350] ;  /* 0x00235000010a7983 */ /* 0x000ea80000300800 */
[----:B------:R-:W3:Y:S04]  /*59a80*/  LDL.LU R52, [R1+0x2354] ;  /* 0x0023540001347983 */ /* 0x000ee80000300800 */
[----:B------:R-:W4:Y:S04]  /*59a90*/  LDL.LU R51, [R1+0x2358] ;  /* 0x0023580001337983 */ /* 0x000f280000300800 */
[----:B0-----:R-:W3:Y:S01]  /*59aa0*/  LDL.LU R20, [R1+0x235c] ;  /* 0x00235c0001147983 */ /* 0x001ee20000300800 */
        /* <DEDUP_REMOVED lines=30> */
[----:B------:R-:W-:-:S04]  /*59c90*/  @P0 LOP3.LUT R2, R2, 0x10000, RZ, 0xfc, !PT ;  /* 0x0001000002020812 */ /* 0x000fc800078efcff */
[----:B------:R-:W-:Y:S02]  /*59ca0*/  LOP3.LUT R2, R2, 0xfffff7ff, RZ, 0xc0, !PT ;  /* 0xfffff7ff02027812 */ /* 0x000fe400078ec0ff */
[----:B--2---:R-:W-:Y:S01]  /*59cb0*/  ISETP.GE.AND P0, PT, R10, UR31, PT ;  /* 0x0000001f0a007c0c */ /* 0x004fe2000bf06270 */
[----:B------:R-:W-:Y:S01]  /*59cc0*/  ULDC UR31, c[0x0][0x228] ;  /* 0x00008a00001f7ab9 */ /* 0x000fe20000000800 */
[----:B------:R-:W2:Y:S02]  /*59cd0*/  LDL.LU R10, [R1+0x2360] ;  /* 0x00236000010a7983 */ /* 0x000ea40000300800 */
[----:B------:R-:W-:Y:S02]  /*59ce0*/  ISETP.LT.AND P1, PT, R6, UR26, !P0 ;  /* 0x0000001a06007c0c */ /* 0x000fe4000c721270 */
        /* <DEDUP_REMOVED lines=17> */
[----:B------:R-:W-:-:S04]  /*59e00*/  @P3 LOP3.LUT R2, R2, 0x1000, RZ, 0xfc, !PT ;  /* 0x0000100002023812 */ /* 0x000fc800078efcff */
[----:B------:R-:W-:-:S04]  /*59e10*/  LOP3.LUT R2, R2, 0xfffffbff, RZ, 0xc0, !PT ;  /* 0xfffffbff02027812 */ /* 0x000fc800078ec0ff */
[----:B------:R-:W-:Y:S02]  /*59e20*/  @P2 LOP3.LUT R2, R2, 0x400, RZ, 0xfc, !PT ;  /* 0x0000040002022812 */ /* 0x000fe400078efcff */
[----:B---3--:R-:W-:Y:S01]  /*59e30*/  ISETP.GE.AND P2, PT, R20, UR27, PT ;  /* 0x0000001b14007c0c */ /* 0x008fe2000bf46270 */
[----:B------:R-:W-:Y:S01]  /*59e40*/  ULDC.64 UR26, c[0x0][0x228] ;  /* 0x00008a00001a7ab9 */ /* 0x000fe20000000a00 */
[----:B------:R-:W3:Y:S01]  /*59e50*/  LDL.LU R20, [R1+0x2364] ;  /* 0x0023640001147983 */ /* 0x000ee20000300800 */
[----:B------:R-:W-:Y:S01]  /*59e60*/  ISETP.LT.AND P1, PT, R4, UR32, !P0 ;  /* 0x0000002004007c0c */ /* 0x000fe2000c721270 */
[----:B------:R-:W-:Y:S01]  /*59e70*/  ULDC.64 UR32, c[0x0][0x228] ;  /* 0x00008a0000207ab9 */ /* 0x000fe20000000a00 */
[----:B------:R-:W-:Y:S02]  /*59e80*/  ISETP.LT.AND P0, PT, R18, UR40, !P0 ;  /* 0x0000002812007c0c */ /* 0x000fe4000c701270 */
[----:B------:R-:W-:-:S09]  /*59e90*/  LOP3.LUT R2, R2, 0xfffffdff, RZ, 0xc0, !PT ;  /* 0xfffffdff02027812 */ /* 0x000fd200078ec0ff */
[----:B------:R-:W-:Y:S02]  /*59ea0*/  @P1 LOP3.LUT R2, R2, 0x200, RZ, 0xfc, !PT ;  /* 0x0000020002021812 */ /* 0x000fe400078efcff */
[----:B----4-:R-:W-:Y:S01]  /*59eb0*/  ISETP.GE.AND P1, PT, R51, UR41, PT ;  /* 0x0000002933007c0c */ /* 0x010fe2000bf26270 */
[----:B------:R-:W-:Y:S01]  /*59ec0*/  ULDC.64 UR40, c[0x0][0x228] ;  /* 0x00008a0000287ab9 */ /* 0x000fe20000000a00 */
[----:B------:R-:W-:Y:S02]  /*59ed0*/  LOP3.LUT R2, R2, 0xfffffeff, RZ, 0xc0, !PT ;  /* 0xfffffeff02027812 */ /* 0x000fe400078ec0ff */
[----:B------:R-:W-:Y:S02]  /*59ee0*/  ISETP.LT.AND P5, PT, R6, UR28, !P1 ;  /* 0x0000001c06007c0c */ /* 0x000fe4000cfa1270 */
[----:B------:R-:W-:Y:S02]  /*59ef0*/  @P0 LOP3.LUT R2, R2, 0x100, RZ, 0xfc, !PT ;  /* 0x0000010002020812 */ /* 0x000fe400078efcff */
[----:B------:R-:W-:Y:S01]  /*59f00*/  ISETP.GE.AND P0, PT, R52, UR25, PT ;  /* 0x0000001934007c0c */ /* 0x000fe2000bf06270 */
[----:B------:R-:W-:Y:S01]  /*59f10*/  VIADD R52, R53, UR51 ;  /* 0x0000003335347c36 */ /* 0x000fe20008000000 */
[----:B------:R-:W-:Y:S01]  /*59f20*/  ULDC UR51, c[0x0][0x228] ;  /* 0x00008a0000337ab9 */ /* 0x000fe20000000800 */
[----:B------:R-:W-:Y:S01]  /*59f30*/  LOP3.LUT R2, R2, 0xfffffff7, RZ, 0xc0, !PT ;  /* 0xfffffff702027812 */ /* 0x000fe200078ec0ff */
[----:B------:R-:W-:Y:S01]  /*59f40*/  ULDC UR25, c[0x0][0x228] ;  /* 0x00008a0000197ab9 */ /* 0x000fe20000000800 */
[----:B------:R-:W-:-:S04]  /*59f50*/  ISETP.LT.AND P4, PT, R21, UR51, !P1 ;  /* 0x0000003315007c0c */ /* 0x000fc8000cf81270 */
[----:B------:R-:W-:Y:S02]  /*59f60*/  @P5 LOP3.LUT R2, R2, 0x8, RZ, 0xfc, !PT ;  /* 0x0000000802025812 */ /* 0x000fe400078efcff */
[----:B------:R-:W-:Y:S02]  /*59f70*/  ISETP.LT.AND P6, PT, R7, UR53, !P1 ;  /* 0x0000003507007c0c */ /* 0x000fe4000cfc1270 */
[----:B------:R-:W-:Y:S02]  /*59f80*/  LOP3.LUT R2, R2, 0xffffff7f, RZ, 0xc0, !PT ;  /* 0xffffff7f02027812 */ /* 0x000fe400078ec0ff */
[----:B------:R-:W-:-:S03]  /*59f90*/  ISETP.LT.AND P5, PT, R8, UR25, !P1 ;  /* 0x0000001908007c0c */ /* 0x000fc6000cfa1270 */
[----:B------:R-:W-:-:S04]  /*59fa0*/  @P4 LOP3.LUT R2, R2, 0x80, RZ, 0xfc, !PT ;  /* 0x0000008002024812 */ /* 0x000fc800078efcff */
[----:B------:R-:W-:-:S04]  /*59fb0*/  LOP3.LUT R2, R2, 0xffffffbf, RZ, 0xc0, !PT ;  /* 0xffffffbf02027812 */ /* 0x000fc800078ec0ff */
[----:B------:R-:W-:Y:S02]  /*59fc0*/  @P6 LOP3.LUT R2, R2, 0x40, RZ, 0xfc, !PT ;  /* 0x0000004002026812 */ /* 0x000fe400078efcff */
[----:B------:R-:W-:Y:S02]  /*59fd0*/  ISETP.LT.AND P4, PT, R5, UR61, !P1 ;  /* 0x0000003d05007c0c */ /* 0x000fe4000cf81270 */
[----:B------:R-:W-:Y:S01]  /*59fe0*/  LOP3.LUT R2, R2, 0xffffffdf, RZ, 0xc0, !PT ;  /* 0xffffffdf02027812 */ /* 0x000fe200078ec0ff */
[----:B------:R-:W-:-:S03]  /*59ff0*/  VIADD R51, R52, UR50 ;  /* 0x0000003234337c36 */ /* 0x000fc60008000000 */
[----:B------:R-:W-:-:S04]  /*5a000*/  @P5 LOP3.LUT R2, R2, 0x20, RZ, 0xfc, !PT ;  /* 0x0000002002025812 */ /* 0x000fc800078efcff */
[----:B------:R-:W-:Y:S02]  /*5a010*/  LOP3.LUT R2, R2, 0xffffffef, RZ, 0xc0, !PT ;  /* 0xffffffef02027812 */ /* 0x000fe400078ec0ff */
[----:B------:R-:W-:Y:S02]  /*5a020*/  ISETP.LT.AND P6, PT, R17, UR60, !P1 ;  /* 0x0000003c11007c0c */ /* 0x000fe4000cfc1270 */
[----:B------:R-:W-:Y:S02]  /*5a030*/  @P4 LOP3.LUT R2, R2, 0x10, RZ, 0xfc, !PT ;  /* 0x0000001002024812 */ /* 0x000fe400078efcff */
[----:B------:R-:W-:Y:S02]  /*5a040*/  ISETP.LT.AND P5, PT, R4, UR59, !P1 ;  /* 0x0000003b04007c0c */ /* 0x000fe4000cfa1270 */
[----:B------:R-:W-:Y:S02]  /*5a050*/  ISETP.LT.AND P4, PT, R18, UR58, !P1 ;  /* 0x0000003a12007c0c */ /* 0x000fe4000cf81270 */
[----:B--2---:R-:W-:Y:S01]  /*5a060*/  ISETP.GE.AND P3, PT, R10, UR29, PT ;  /* 0x0000001d0a007c0c */ /* 0x004fe2000bf66270 */
[----:B------:R-:W-:-:S05]  /*5a070*/  VIADD R10, R51, UR48 ;  /* 0x00000030330a7c36 */ /* 0x000fca0008000000 */
[----:B------:R0:W-:Y:S01]  /*5a080*/  STL [R1+0x18], R10 ;  /* 0x0000180a01007387 */ /* 0x0001e20000100800 */
[----:B---3--:R-:W-:-:S03]  /*5a090*/  ISETP.GE.AND P1, PT, R20, UR31, PT ;  /* 0x0000001f14007c0c */ /* 0x008fc6000bf26270 */
[----:B------:R-:W2:Y:S01]  /*5a0a0*/  LDL.LU R20, [R1+0x2368] ;  /* 0x0023680001147983 */ /* 0x000ea20000300800 */
[----:B------:R-:W-:-:S04]  /*5a0b0*/  LOP3.LUT R2, R2, 0xfffffffb, RZ, 0xc0, !PT ;  /* 0xfffffffb02027812 */ /* 0x000fc800078ec0ff */
[----:B------:R-:W-:-:S04]  /*5a0c0*/  @P6 LOP3.LUT R2, R2, 0x4, RZ, 0xfc, !PT ;  /* 0x0000000402026812 */ /* 0x000fc800078efcff */
[----:B------:R-:W-:-:S04]  /*5a0d0*/  LOP3.LUT R2, R2, 0xfffffffd, RZ, 0xc0, !PT ;  /* 0xfffffffd02027812 */ /* 0x000fc800078ec0ff */
[----:B------:R-:W-:Y:S02]  /*5a0e0*/  @P5 LOP3.LUT R2, R2, 0x2, RZ, 0xfc, !PT ;  /* 0x0000000202025812 */ /* 0x000fe400078efcff */
[----:B------:R-:W-:Y:S02]  /*5a0f0*/  ISETP.LT.AND P5, PT, R6, UR30, !P2 ;  /* 0x0000001e06007c0c */ /* 0x000fe4000d7a1270 */
[----:B------:R-:W-:-:S04]  /*5a100*/  LOP3.LUT R2, R2, 0xfffffffe, RZ, 0xc0, !PT ;  /* 0xfffffffe02027812 */ /* 0x000fc800078ec0ff */
[----:B------:R-:W-:Y:S02]  /*5a110*/  @P4 LOP3.LUT R2, R2, 0x1, RZ, 0xfc, !PT ;  /* 0x0000000102024812 */ /* 0x000fe400078efcff */
[----:B------:R-:W-:Y:S02]  /*5a120*/  ISETP.LT.AND P4, PT, R21, UR52, !P2 ;  /* 0x0000003415007c0c */ /* 0x000fe4000d781270 */
[----:B------:R-:W-:-:S03]  /*5a130*/  ISETP.LT.AND P6, PT, R7, UR4, !P2 ;  /* 0x0000000407007c0c */ /* 0x000fc6000d7c1270 */
[----:B------:R-:W-:-:S04]  /*5a140*/  @P5 LOP3.LUT R0, R0, 0x8000000, RZ, 0xfc, !PT ;  /* 0x0800000000005812 */ /* 0x000fc800078efcff */
[----:B------:R-:W-:-:S04]  /*5a150*/  LOP3.LUT R0, R0, 0x7fffffff, RZ, 0xc0, !PT ;  /* 0x7fffffff00007812 */ /* 0x000fc800078ec0ff */
[----:B------:R-:W-:Y:S02]  /*5a160*/  @P4 LOP3.LUT R0, R0, 0x80000000, RZ, 0xfc, !PT ;  /* 0x8000000000004812 */ /* 0x000fe400078efcff */
[----:B------:R-:W-:Y:S02]  /*5a170*/  ISETP.LT.AND P5, PT, R8, UR5, !P2 ;  /* 0x0000000508007c0c */ /* 0x000fe4000d7a1270 */
[----:B------:R-:W-:-:S04]  /*5a180*/  LOP3.LUT R0, R0, 0xbfffffff, RZ, 0xc0, !PT ;  /* 0xbfffffff00007812 */ /* 0x000fc800078ec0ff */
[----:B------:R-:W-:Y:S02]  /*5a190*/  @P6 LOP3.LUT R0, R0, 0x40000000, RZ, 0xfc, !PT ;  /* 0x4000000000006812 */ /* 0x000fe400078efcff */
[----:B------:R-:W-:Y:S02]  /*5a1a0*/  ISETP.LT.AND P4, PT, R5, UR6, !P2 ;  /* 0x0000000605007c0c */ /* 0x000fe4000d781270 */
[----:B------:R-:W-:-:S04]  /*5a1b0*/  LOP3.LUT R0, R0, 0xdfffffff, RZ, 0xc0, !PT ;  /* 0xdfffffff00007812 */ /* 0x000fc800078ec0ff */
[----:B------:R-:W-:Y:S01]  /*5a1c0*/  @P5 LOP3.LUT R0, R0, 0x20000000, RZ, 0xfc, !PT ;  /* 0x2000000000005812 */ /* 0x000fe200078efcff */
[----:B0-----:R-:W-:-:S03]  /*5a1d0*/  VIADD R10, R10, UR49 ;  /* 0x000000310a0a7c36 */ /* 0x001fc60008000000 */
[----:B------:R-:W-:Y:S02]  /*5a1e0*/  LOP3.LUT R0, R0, 0xefffffff, RZ, 0xc0, !PT ;  /* 0xefffffff00007812 */ /* 0x000fe400078ec0ff */
[----:B------:R-:W-:Y:S02]  /*5a1f0*/  ISETP.LT.AND P6, PT, R17, UR7, !P2 ;  /* 0x0000000711007c0c */ /* 0x000fe4000d7c1270 */
[----:B------:R-:W-:Y:S02]  /*5a200*/  @P4 LOP3.LUT R0, R0, 0x10000000, RZ, 0xfc, !PT ;  /* 0x1000000000004812 */ /* 0x000fe400078efcff */
[----:B------:R-:W-:Y:S02]  /*5a210*/  ISETP.LT.AND P5, PT, R4, UR8, !P2 ;  /* 0x0000000804007c0c */ /* 0x000fe4000d7a1270 */
[----:B------:R-:W-:Y:S01]  /*5a220*/  ISETP.LT.AND P4, PT, R18, UR9, !P2 ;  /* 0x0000000912007c0c */ /* 0x000fe2000d781270 */
[----:B------:R0:W-:Y:S01]  /*5a230*/  STL [R1+0x1c], R10 ;  /* 0x00001c0a01007387 */ /* 0x0001e20000100800 */
[----:B------:R-:W-:-:S05]  /*5a240*/  LOP3.LUT R0, R0, 0xfbffffff, RZ, 0xc0, !PT ;  /* 0xfbffffff00007812 */ /* 0x000fca00078ec0ff */
        /* <DEDUP_REMOVED lines=24> */
[----:B--2---:R-:W-:Y:S01]  /*5a3d0*/  ISETP.GE.AND P2, PT, R20, UR33, PT ;  /* 0x0000002114007c0c */ /* 0x004fe2000bf46270 */
[----:B------:R-:W-:Y:S02]  /*5a3e0*/  VIADD R20, R10, UR47 ;  /* 0x0000002f0a147c36 */ /* 0x000fe40008000000 */
[----:B0-----:R-:W2:Y:S01]  /*5a3f0*/  LDL.LU R10, [R1+0x236c] ;  /* 0x00236c00010a7983 */ /* 0x001ea20000300800 */
        /* <DEDUP_REMOVED lines=44> */
[----:B------:R-:W-:-:S04]  /*5a6c0*/  @P5 LOP3.LUT R0, R0, 0x2, RZ, 0xfc, !PT ;  /* 0x0000000200005812 */ /* 0x000fc800078efcff */
[----:B------:R-:W-:-:S04]  /*5a6d0*/  LOP3.LUT R0, R0, 0xfffffffe, RZ, 0xc0, !PT ;  /* 0xfffffffe00007812 */ /* 0x000fc800078ec0ff */
[----:B------:R-:W-:Y:S02]  /*5a6e0*/  @P3 LOP3.LUT R0, R0, 0x1, RZ, 0xfc, !PT ;  /* 0x0000000100003812 */ /* 0x000fe400078efcff */
[----:B------:R-:W-:Y:S01]  /*5a6f0*/  ISETP.LT.AND P3, PT, R4, UR24, !P0 ;  /* 0x0000001804007c0c */ /* 0x000fe2000c761270 */
[----:B------:R0:W-:Y:S01]  /*5a700*/  STL [R1+0x2c], R20 ;  /* 0x00002c1401007387 */ /* 0x0001e20000100800 */
[----:B------:R-:W-:Y:S02]  /*5a710*/  ISETP.LT.AND P6, PT, R18, UR36, !P0 ;  /* 0x0000002412007c0c */ /* 0x000fe4000c7c1270 */
[----:B------:R-:W-:Y:S01]  /*5a720*/  LOP3.LUT R0, R0, 0xffffffef, RZ, 0xc0, !PT ;  /* 0xffffffef00007812 */ /* 0x000fe200078ec0ff */
[----:B0-----:R-:W-:-:S08]  /*5a730*/  VIADD R20, R20, UR54 ;  /* 0x0000003614147c36 */ /* 0x001fd00008000000 */
[----:B------:R-:W-:-:S04]  /*5a740*/  @P3 LOP3.LUT R0, R0, 0x10, RZ, 0xfc, !PT ;  /* 0x0000001000003812 */ /* 0x000fc800078efcff */
[----:B------:R-:W-:Y:S02]  /*5a750*/  LOP3.LUT R0, R0, 0xfffffff7, RZ, 0xc0, !PT ;  /* 0xfffffff700007812 */ /* 0x000fe400078ec0ff */
[----:B------:R-:W-:Y:S02]  /*5a760*/  ISETP.LT.AND P1, PT, R4, UR45, !P2 ;  /* 0x0000002d04007c0c */ /* 0x000fe4000d721270 */
[----:B------:R-:W-:Y:S02]  /*5a770*/  @P6 LOP3.LUT R0, R0, 0x8, RZ, 0xfc, !PT ;  /* 0x0000000800006812 */ /* 0x000fe400078efcff */
[C---:B------:R-:W-:Y:S02]  /*5a780*/  ISETP.LT.AND P2, PT, R18.reuse, UR46, !P2 ;  /* 0x0000002e12007c0c */ /* 0x040fe4000d741270 */
[----:B------:R-:W-:Y:S02]  /*5a790*/  ISETP.GE.AND P5, PT, R18, UR38, PT ;  /* 0x0000002612007c0c */ /* 0x000fe4000bfa6270 */
[----:B--2---:R-:W-:-:S02]  /*5a7a0*/  ISETP.GE.AND P4, PT, R10, UR41, PT ;  /* 0x000000290a007c0c */ /* 0x004fc4000bf86270 */
[----:B------:R-:W2:Y:S04]  /*5a7b0*/  LDL.LU R10, [R1+0x2a68] ;  /* 0x002a6800010a7983 */ /* 0x000ea80000300800 */
[----:B------:R0:W-:Y:S04]  /*5a7c0*/  STL [R1+0x3c], R20 ;  /* 0x00003c1401007387 */ /* 0x0001e80000100800 */
[----:B------:R-:W3:Y:S04]  /*5a7d0*/  LDL.LU R7, [R1+0x2a64] ;  /* 0x002a640001077983 */ /* 0x000ee80000300800 */
[----:B------:R-:W4:Y:S01]  /*5a7e0*/  LDL.LU R8, [R1+0x2a60] ;  /* 0x002a600001087983 */ /* 0x000f220000300800 */
[----:B0-----:R-:W-:-:S03]  /*5a7f0*/  VIADD R20, R20, UR55 ;  /* 0x0000003714147c36 */ /* 0x001fc60008000000 */
[----:B------:R-:W2:Y:S01]  /*5a800*/  LDL.LU R5, [R1+0x2a5c] ;  /* 0x002a5c0001057983 */ /* 0x000ea20000300800 */
[----:B------:R-:W-:-:S03]  /*5a810*/  VIADD R17, R20, UR56 ;  /* 0x0000003814117c36 */ /* 0x000fc60008000000 */
[----:B------:R-:W3:Y:S04]  /*5a820*/  LDL.LU R6, [R1+0x2a58] ;  /* 0x002a580001067983 */ /* 0x000ee80000300800 */
[----:B------:R0:W-:Y:S04]  /*5a830*/  STL [R1+0xa4], R17 ;  /* 0x0000a41101007387 */ /* 0x0001e80000100800 */
[----:B0-----:R-:W4:Y:S04]  /*5a840*/  LDL.LU R17, [R1+0x2a54] ;  /* 0x002a540001117983 */ /* 0x001f280000300800 */
[----:B------:R-:W2:Y:S04]  /*5a850*/  LDL.LU R4, [R1+0x2a50] ;  /* 0x002a500001047983 */ /* 0x000ea80000300800 */
[----:B------:R-:W3:Y:S04]  /*5a860*/  LDL.LU R18, [R1+0x2a4c] ;  /* 0x002a4c0001127983 */ /* 0x000ee80000300800 */
[----:B------:R0:W-:Y:S04]  /*5a870*/  STL [R1+0x290], R0 ;  /* 0x0002900001007387 */ /* 0x0001e80000100800 */
[----:B0-----:R-:W4:Y:S01]  /*5a880*/  LDL.LU R0, [R1+0x2a48] ;  /* 0x002a480001007983 */ /* 0x001f220000300800 */
[----:B------:R-:W-:-:S03]  /*5a890*/  ISETP.LT.AND P3, PT, R21, UR57, !P4 ;  /* 0x0000003915007c0c */ /* 0x000fc6000e761270 */
[----:B------:R0:W-:Y:S01]  /*5a8a0*/  STL.64 [R1+0x2e48], R38 ;  /* 0x002e482601007387 */ /* 0x0001e20000100a00 */
[----:B------:R-:W1:Y:S01]  /*5a8b0*/  S2UR UR5, SR_CgaCtaId ;  /* 0x00000000000579c3 */ /* 0x000e620000008800 */
[----:B------:R-:W-:Y:S01]  /*5a8c0*/  UMOV UR4, 0x400 ;  /* 0x0000040000047882 */ /* 0x000fe20000000000 */
[----:B------:R-:W-:Y:S01]  /*5a8d0*/  ULDC.64 UR30, c[0x0][0x228] ;  /* 0x00008a00001e7ab9 */ /* 0x000fe20000000a00 */
        /* <DEDUP_REMOVED lines=8> */
[----:B0-----:R-:W2:Y:S01]  /*5a960*/  LDL.LU R38, [R1+0x28] ;  /* 0x0000280001267983 */ /* 0x001ea20000300800 */
[----:B------:R-:W-:Y:S01]  /*5a970*/  IMAD.MOV.U32 R39, RZ, RZ, R20 ;  /* 0x000000ffff277224 */ /* 0x000fe200078e0014 */
[----:B------:R-:W-:Y:S01]  /*5a980*/  ULDC.64 UR38, c[0x0][0x228] ;  /* 0x00008a0000267ab9 */ /* 0x000fe20000000a00 */
[----:B------:R-:W-:Y:S01]  /*5a990*/  ULDC.64 UR10, c[0x0][0x228] ;  /* 0x00008a00000a7ab9 */ /* 0x000fe20000000a00 */
[----:B------:R-:W3:Y:S01]  /*5a9a0*/  LDL.LU R20, [R1+0x38] ;  /* 0x0000380001147983 */ /* 0x000ee20000300800 */
[----:B------:R-:W-:Y:S01]  /*5a9b0*/  ULDC.64 UR8, c[0x0][0x228] ;  /* 0x00008a0000087ab9 */ /* 0x000fe20000000a00 */
[----:B------:R-:W-:Y:S01]  /*5a9c0*/  ULDC.64 UR6, c[0x0][0x228] ;  /* 0x00008a0000067ab9 */ /* 0x000fe20000000a00 */
[----:B------:R-:W-:Y:S01]  /*5a9d0*/  ULDC.64 UR12, c[0x0][0x228] ;  /* 0x00008a00000c7ab9 */ /* 0x000fe20000000a00 */
[----:B------:R-:W4:Y:S01]  /*5a9e0*/  LDL.LU R21, [R1+0x34] ;  /* 0x0000340001157983 */ /* 0x000f220000300800 */
[----:B------:R-:W-:Y:S01]  /*5a9f0*/  ULDC.64 UR36, c[0x0][0x228] ;  /* 0x00008a0000247ab9 */ /* 0x000fe20000000a00 */
[----:B------:R-:W-:Y:S01]  /*5aa00*/  ULDC.64 UR44, c[0x0][0x228] ;  /* 0x00008a00002c7ab9 */ /* 0x000fe20000000a00 */
[----:B------:R-:W-:Y:S01]  /*5aa10*/  ULDC.64 UR42, c[0x0][0x228] ;  /* 0x00008a00002a7ab9 */ /* 0x000fe20000000a00 */
[----:B------:R0:W-:Y:S01]  /*5aa20*/  STL.64 [R1+0x2e40], R40 ;  /* 0x002e402801007387 */ /* 0x0001e20000100a00 */
[----:B------:R-:W-:-:S03]  /*5aa30*/  ULDC.64 UR40, c[0x0][0x228] ;  /* 0x00008a0000287ab9 */ /* 0x000fc60000000a00 */
[----:B0-----:R-:W3:Y:S04]  /*5aa40*/  LDL.LU R40, [R1+0x30] ;  /* 0x0000300001287983 */ /* 0x001ee80000300800 */
[----:B------:R-:W4:Y:S04]  /*5aa50*/  LDL.LU R41, [R1+0x20] ;  /* 0x0000200001297983 */ /* 0x000f280000300800 */
[----:B------:R0:W-:Y:S04]  /*5aa60*/  STL.64 [R1+0x2e38], R42 ;  /* 0x002e382a01007387 */ /* 0x0001e80000100a00 */
[----:B0-----:R-:W4:Y:S04]  /*5aa70*/  LDL R42, [R1+0x290] ;  /* 0x00029000012a7983 */ /* 0x001f280000100800 */
[----:B------:R-:W4:Y:S04]  /*5aa80*/  LDL.LU R43, [R1+0x24] ;  /* 0x00002400012b7983 */ /* 0x000f280000300800 */
[----:B------:R0:W-:Y:S04]  /*5aa90*/  STL.64 [R1+0x2e30], R44 ;  /* 0x002e302c01007387 */ /* 0x0001e80000100a00 */
[----:B0-----:R-:W4:Y:S04]  /*5aaa0*/  LDL.LU R45, [R1+0x2bc] ;  /* 0x0002bc00012d7983 */ /* 0x001f280000300800 */
[----:B------:R-:W-:Y:S04]  /*5aab0*/  STL.64 [R1+0x2e28], R46 ;  /* 0x002e282e01007387 */ /* 0x000fe80000100a00 */
[----:B------:R-:W-:Y:S04]  /*5aac0*/  STL.64 [R1+0x2e20], R48 ;  /* 0x002e203001007387 */ /* 0x000fe80000100a00 */
        /* <DEDUP_REMOVED lines=10> */
[----:B------:R0:W-:Y:S04]  /*5ab70*/  STL [R1+0x2acc], R3 ;  /* 0x002acc0301007387 */ /* 0x0001e80000100800 */
[----:B------:R-:W-:Y:S04]  /*5ab80*/  STL [R1+0x2ac4], R60 ;  /* 0x002ac43c01007387 */ /* 0x000fe80000100800 */
[----:B------:R-:W-:Y:S01]  /*5ab90*/  STL [R1+0x2ac0], R61 ;  /* 0x002ac03d01007387 */ /* 0x000fe20000100800 */
[----:B--2---:R-:W-:-:S02]  /*5aba0*/  LOP3.LUT R38, R38, 0xffff, RZ, 0xc0, !PT ;  /* 0x0000ffff26267812 */ /* 0x004fc400078ec0ff */
[----:B---3--:R-:W-:Y:S02]  /*5abb0*/  LOP3.LUT R40, R40, 0xffff, RZ, 0xc0, !PT ;  /* 0x0000ffff28287812 */ /* 0x008fe400078ec0ff */
[----:B----4-:R-:W-:Y:S02]  /*5abc0*/  LOP3.LUT R2, R41, 0xffff, RZ, 0xc0, !PT ;  /* 0x0000ffff29027812 */ /* 0x010fe400078ec0ff */
[----:B------:R-:W-:Y:S02]  /*5abd0*/  LOP3.LUT R45, R45, 0xfeffffff, RZ, 0xc0, !PT ;  /* 0xfeffffff2d2d7812 */ /* 0x000fe400078ec0ff */
[----:B0-----:R-:W-:Y:S02]  /*5abe0*/  LOP3.LUT R3, R43, 0xffff, RZ, 0xc0, !PT ;  /* 0x0000ffff2b037812 */ /* 0x001fe400078ec0ff */
[----:B------:R-:W-:Y:S01]  /*5abf0*/  @P0 LOP3.LUT R45, R45, 0x1000000, RZ, 0xfc, !PT ;  /* 0x010000002d2d0812 */ /* 0x000fe200078efcff */
[----:B------:R-:W-:Y:S01]  /*5ac00*/  BAR.SYNC.DEFER_BLOCKING 0x0 ;  /* 0x0000000000007b1d */ /* 0x000fe20000010000 */
[----:B------:R-:W-:-:S05]  /*5ac10*/  LOP3.LUT P0, RZ, R42, 0x1, RZ, 0xc0, !PT ;  /* 0x000000012aff7812 */ /* 0x000fca000780c0ff */
[----:B------:R0:W-:Y:S04]  /*5ac20*/  STL [R1+0x2bc], R45 ;  /* 0x0002bc2d01007387 */ /* 0x0001e80000100800 */
[----:B------:R2:W-:Y:S04]  /*5ac30*/  STL [R1+0x2a38], R40 ;  /* 0x002a382801007387 */ /* 0x0005e80000100800 */
[----:B------:R-:W3:Y:S04]  /*5ac40*/  LDL.LU R47, [R1+0xe40] ;  /* 0x000e4000012f7983 */ /* 0x000ee80000300800 */
[----:B------:R4:W-:Y:S04]  /*5ac50*/  STL [R1+0x2a44], R38 ;  /* 0x002a442601007387 */ /* 0x0009e80000100800 */
[----:B------:R-:W3:Y:S01]  /*5ac60*/  LDL.LU R44, [R1+0xe44] ;  /* 0x000e4400012c7983 */ /* 0x000ee20000300800 */
[----:B------:R-:W-:Y:S01]  /*5ac70*/  PRMT R20, R20, 0x4210, R40 ;  /* 0x0000421014147816 */ /* 0x000fe20000000028 */
[----:B-1----:R-:W-:Y:S01]  /*5ac80*/  ULEA UR4, UR5, UR4, 0x18 ;  /* 0x0000000405047291 */ /* 0x002fe2000f8ec03f */
[----:B------:R-:W-:Y:S01]  /*5ac90*/  PRMT R21, R21, 0x4210, R38 ;  /* 0x0000421015157816 */ /* 0x000fe20000000026 */
[----:B------:R-:W-:Y:S04]  /*5aca0*/  STL [R1+0x2a40], R3 ;  /* 0x002a400301007387 */ /* 0x000fe80000100800 */
[----:B0-----:R-:W3:Y:S04]  /*5acb0*/  LDL.LU R45, [R1+0xe48] ;  /* 0x000e4800012d7983 */ /* 0x001ee80000300800 */
[----:B------:R-:W-:Y:S04]  /*5acc0*/  STL [R1+0x2a3c], R2 ;  /* 0x002a3c0201007387 */ /* 0x000fe80000100800 */
[----:B------:R-:W3:Y:S04]  /*5acd0*/  LDL.LU R42, [R1+0xe4c] ;  /* 0x000e4c00012a7983 */ /* 0x000ee80000300800 */
[----:B------:R-:W3:Y:S04]  /*5ace0*/  LDL.LU R43, [R1+0xe30] ;  /* 0x000e3000012b7983 */ /* 0x000ee80000300800 */
[----:B--2---:R-:W2:Y:S01]  /*5acf0*/  LDL.LU R40, [R1+0xe34] ;  /* 0x000e340001287983 */ /* 0x004ea20000300800 */
[----:B----4-:R-:W0:Y:S03]  /*5ad00*/  S2R R38, SR_TID.X ;  /* 0x0000000000267919 */ /* 0x010e260000002100 */
[----:B------:R-:W4:Y:S04]  /*5ad10*/  LDL.LU R51, [R1+0xe38] ;  /* 0x000e380001337983 */ /* 0x000f280000300800 */
[----:B------:R-:W4:Y:S04]  /*5ad20*/  LDL.LU R52, [R1+0xe3c] ;  /* 0x000e3c0001347983 */ /* 0x000f280000300800 */
[----:B------:R-:W4:Y:S04]  /*5ad30*/  LDL.LU R55, [R1+0xe20] ;  /* 0x000e200001377983 */ /* 0x000f280000300800 */
[----:B------:R-:W4:Y:S04]  /*5ad40*/  LDL.LU R56, [R1+0xe24] ;  /* 0x000e240001387983 */ /* 0x000f280000300800 */
[----:B------:R-:W4:Y:S04]  /*5ad50*/  LDL.LU R57, [R1+0xe28] ;  /* 0x000e280001397983 */ /* 0x000f280000300800 */
[----:B------:R-:W4:Y:S04]  /*5ad60*/  LDL.LU R58, [R1+0xe2c] ;  /* 0x000e2c00013a7983 */ /* 0x000f280000300800 */
[----:B------:R-:W4:Y:S01]  /*5ad70*/  LDL.LU R41, [R1+0xe10] ;  /* 0x000e100001297983 */ /* 0x000f220000300800 */
[----:B0-----:R-:W-:-:S04]  /*5ad80*/  LOP3.LUT R38, R38, 0x1f, RZ, 0xc0, !PT ;  /* 0x0000001f26267812 */ /* 0x001fc800078ec0ff */
[----:B------:R-:W-:Y:S01]  /*5ad90*/  LEA R60, R38, UR4, 0x4 ;  /* 0x00000004263c7c11 */ /* 0x000fe2000f8e20ff */
[----:B------:R-:W-:Y:S01]  /*5ada0*/  ULDC.64 UR4, c[0x0][0x228] ;  /* 0x00008a0000047ab9 */ /* 0x000fe20000000a00 */
[----:B------:R-:W4:Y:S04]  /*5adb0*/  LDL.LU R38, [R1+0xe14] ;  /* 0x000e140001267983 */ /* 0x000f280000300800 */
[----:B------:R-:W4:Y:S04]  /*5adc0*/  LDL.LU R53, [R1+0xe18] ;  /* 0x000e180001357983 */ /* 0x000f280000300800 */
[----:B------:R-:W4:Y:S04]  /*5add0*/  LDL.LU R54, [R1+0xe1c] ;  /* 0x000e1c0001367983 */ /* 0x000f280000300800 */
[----:B------:R-:W4:Y:S04]  /*5ade0*/  LDL.LU R59, [R1+0xe00] ;  /* 0x000e0000013b7983 */ /* 0x000f280000300800 */
[----:B------:R-:W4:Y:S01]  /*5adf0*/  LDL.LU R48, [R1+0xe04] ;  /* 0x000e040001307983 */ /* 0x000f220000300800 */
[----:B------:R-:W-:-:S03]  /*5ae00*/  PRMT R23, R23, 0x4210, R2 ;  /* 0x0000421017177816 */ /* 0x000fc60000000002 */
[----:B------:R-:W4:Y:S04]  /*5ae10*/  LDL.LU R49, [R1+0xe08] ;  /* 0x000e080001317983 */ /* 0x000f280000300800 */
[----:B------:R-:W4:Y:S04]  /*5ae20*/  LDL.LU R46, [R1+0xe0c] ;  /* 0x000e0c00012e7983 */ /* 0x000f280000300800 */
[----:B------:R-:W-:Y:S04]  /*5ae30*/  STL [R1+0x9d0], R60 ;  /* 0x0009d03c01007387 */ /* 0x000fe80000100800 */
[----:B------:R-:W-:Y:S01]  /*5ae40*/  STL [R1+0x2c58], R60 ;  /* 0x002c583c01007387 */ /* 0x000fe20000100800 */
[----:B------:R-:W-:-:S05]  /*5ae50*/  PRMT R22, R22, 0x4210, R3 ;  /* 0x0000421016167816 */ /* 0x000fca0000000003 */
[----:B------:R0:W-:Y:S02]  /*5ae60*/  STSM.16.M88.4 [R60], R20 ;  /* 0x000000143c007844 */ /* 0x0001e40000000200 */
[----:B0-----:R-:W-:Y:S02]  /*5ae70*/  SHF.R.S32.HI R20, RZ, 0x1f, R28 ;  /* 0x0000001fff147819 */ /* 0x001fe4000001141c */
[----:B------:R-:W-:-:S05]  /*5ae80*/  IADD3 R22, P6, R28, R0, RZ ;  /* 0x000000001c167210 */ /* 0x000fca0007fde0ff */
[----:B------:R-:W-:Y:S01]  /*5ae90*/  IMAD.X R23, R20, 0x1, R18, P6 ;  /* 0x0000000114177824 */ /* 0x000fe200030e0612 */
[----:B---3--:R-:W-:-:S05]  /*5aea0*/  F2FP.SATFINITE.E4M3.F32.PACK_AB_MERGE_C R2, R44, R47, RZ ;  /* 0x0000002f2c02723e */ /* 0x008fca00048070ff */
[----:B------:R2:W-:Y:S04]  /*5aeb0*/  STL [R1+0x2d84], R2 ;  /* 0x002d840201007387 */ /* 0x0005e80000100800 */
[----:B------:R-:W3:Y:S04]  /*5aec0*/  LDL.LU R47, [R1+0xdf0] ;  /* 0x000df000012f7983 */ /* 0x000ee80000300800 */
[----:B------:R-:W3:Y:S01]  /*5aed0*/  LDL.LU R44, [R1+0xdf4] ;  /* 0x000df400012c7983 */ /* 0x000ee20000300800 */
[----:B------:R-:W-:-:S03]  /*5aee0*/  F2FP.SATFINITE.E4M3.F32.PACK_AB_MERGE_C R3, R42, R45, RZ ;  /* 0x0000002d2a03723e */ /* 0x000fc600048070ff */
[----:B------:R-:W-:Y:S04]  /*5aef0*/  STL.64 [R1+0x2440], R22 ;  /* 0x0024401601007387 */ /* 0x000fe80000100a00 */
[----:B------:R-:W3:Y:S01]  /*5af00*/  LDL.LU R45, [R1+0xdf8] ;  /* 0x000df800012d7983 */ /* 0x000ee20000300800 */
[----:B--2---:R-:W-:-:S03]  /*5af10*/  F2FP.SATFINITE.E4M3.F32.PACK_AB_MERGE_C R2, R40, R43, RZ ;  /* 0x0000002b2802723e */ /* 0x004fc600048070ff */
[----:B------:R-:W-:Y:S04]  /*5af20*/  STL [R1+0x2548], R3 ;  /* 0x0025480301007387 */ /* 0x000fe80000100800 */
[----:B------:R-:W2:Y:S04]  /*5af30*/  LDL.LU R42, [R1+0xdfc] ;  /* 0x000dfc00012a7983 */ /* 0x000ea80000300800 */
[----:B------:R0:W-:Y:S04]  /*5af40*/  STL [R1+0x250c], R2 ;  /* 0x00250c0201007387 */ /* 0x0001e80000100800 */
[----:B------:R-:W2:Y:S04]  /*5af50*/  LDL.LU R43, [R1+0xde0] ;  /* 0x000de000012b7983 */ /* 0x000ea80000300800 */
[----:B------:R-:W2:Y:S01]  /*5af60*/  LDL.LU R40, [R1+0xde4] ;  /* 0x000de40001287983 */ /* 0x000ea20000300800 */
[----:B0-----:R-:W-:-:S05]  /*5af70*/  IADD3 R2, P6, R28, R4, RZ ;  /* 0x000000041c027210 */ /* 0x001fca0007fde0ff */
[----:B------:R-:W-:Y:S01]  /*5af80*/  IMAD.X R3, R20, 0x1, R17, P6 ;  /* 0x0000000114037824 */ /* 0x000fe200030e0611 */
[----:B----4-:R-:W-:-:S04]  /*5af90*/  F2FP.SATFINITE.E4M3.F32.PACK_AB_MERGE_C R22, R52, R51, RZ ;  /* 0x000000333416723e */ /* 0x010fc800048070ff */
[----:B------:R0:W-:Y:S01]  /*5afa0*/  STL.64 [R1+0x2438], R2 ;  /* 0x0024380201007387 */ /* 0x0001e20000100a00 */
[----:B------:R-:W-:-:S03]  /*5afb0*/  F2FP.SATFINITE.E4M3.F32.PACK_AB_MERGE_C R21, R56, R55, RZ ;  /* 0x000000373815723e */ /* 0x000fc600048070ff */
[----:B------:R-:W-:Y:S01]  /*5afc0*/  STL [R1+0x2514], R22 ;  /* 0x0025141601007387 */ /* 0x000fe20000100800 */
[----:B0-----:R-:W-:-:S03]  /*5afd0*/  IADD3 R2, P6, R28, R6, RZ ;  /* 0x000000061c027210 */ /* 0x001fc60007fde0ff */
[----:B------:R-:W-:Y:S02]  /*5afe0*/  STL [R1+0x24d0], R21 ;  /* 0x0024d01501007387 */ /* 0x000fe40000100800 */
[----:B------:R-:W-:-:S05]  /*5aff0*/  IMAD.X R3, R20, 0x1, R5, P6 ;  /* 0x0000000114037824 */ /* 0x000fca00030e0605 */
[----:B------:R0:W-:Y:S04]  /*5b000*/  STL.64 [R1+0x2430], R2 ;  /* 0x0024300201007387 */ /* 0x0001e80000100a00 */
[----:B------:R-:W4:Y:S01]  /*5b010*/  LDL.LU R55, [R1+0xde8] ;  /* 0x000de80001377983 */ /* 0x000f220000300800 */
[----:B0-----:R-:W-:Y:S02]  /*5b020*/  F2FP.SATFINITE.E4M3.F32.PACK_AB_MERGE_C R3, R58, R57, RZ ;  /* 0x000000393a03723e */ /* 0x001fe400048070ff */
[----:B------:R-:W-:-:S03]  /*5b030*/  F2FP.SATFINITE.E4M3.F32.PACK_AB_MERGE_C R2, R38, R41, RZ ;  /* 0x000000292602723e */ /* 0x000fc600048070ff */
[----:B------:R-:W-:Y:S04]  /*5b040*/  STL [R1+0x24f4], R3 ;  /* 0x0024f40301007387 */ /* 0x000fe80000100800 */
[----:B------:R-:W4:Y:S04]  /*5b050*/  LDL.LU R56, [R1+0xdec] ;  /* 0x000dec0001387983 */ /* 0x000f280000300800 */
[----:B------:R0:W-:Y:S04]  /*5b060*/  STL [R1+0x24c8], R2 ;  /* 0x0024c80201007387 */ /* 0x0001e80000100800 */
[----:B------:R-:W4:Y:S04]  /*5b070*/  LDL.LU R57, [R1+0xdd0] ;  /* 0x000dd00001397983 */ /* 0x000f280000300800 */
[----:B------:R-:W4:Y:S01]  /*5b080*/  LDL.LU R58, [R1+0xdd4] ;  /* 0x000dd400013a7983 */ /* 0x000f220000300800 */
[----:B0-----:R-:W-:-:S03]  /*5b090*/  IADD3 R2, P6, R28, R8, RZ ;  /* 0x000000081c027210 */ /* 0x001fc60007fde0ff */
[----:B------:R-:W4:Y:S04]  /*5b0a0*/  LDL.LU R41, [R1+0xdd8] ;  /* 0x000dd80001297983 */ /* 0x000f280000300800 */
[----:B------:R-:W4:Y:S01]  /*5b0b0*/  LDL.LU R38, [R1+0xddc] ;  /* 0x000ddc0001267983 */ /* 0x000f220000300800 */
[----:B------:R-:W-:Y:S01]  /*5b0c0*/  IMAD.X R3, R20, 0x1, R7, P6 ;  /* 0x0000000114037824 */ /* 0x000fe200030e0607 */
[----:B------:R-:W-:-:S04]  /*5b0d0*/  F2FP.SATFINITE.E4M3.F32.PACK_AB_MERGE_C R22, R54, R53, RZ ;  /* 0x000000353616723e */ /* 0x000fc800048070ff */
        /* <DEDUP_REMOVED lines=8> */
[----:B0-----:R-:W-:-:S03]  /*5b160*/  F2FP.SATFINITE.E4M3.F32.PACK_AB_MERGE_C R2, R46, R49, RZ ;  /* 0x000000312e02723e */ /* 0x001fc600048070ff */
[----:B------:R-:W4:Y:S04]  /*5b170*/  LDL.LU R49, [R1+0xdc4] ;  /* 0x000dc40001317983 */ /* 0x000f280000300800 */
[----:B------:R0:W-:Y:S02]  /*5b180*/  STL [R1+0x2764], R2 ;  /* 0x0027640201007387 */ /* 0x0001e40000100800 */
[----:B0-----:R-:W-:-:S05]  /*5b190*/  IADD3 R2, P6, R28, R12, RZ ;  /* 0x0000000c1c027210 */ /* 0x001fca0007fde0ff */
[----:B------:R-:W-:Y:S01]  /*5b1a0*/  IMAD.X R3, R20, 0x1, R11, P6 ;  /* 0x0000000114037824 */ /* 0x000fe200030e060b */
[----:B---3--:R-:W-:-:S05]  /*5b1b0*/  F2FP.SATFINITE.E4M3.F32.PACK_AB_MERGE_C R21, R44, R47, RZ ;  /* 0x0000002f2c15723e */ /* 0x008fca00048070ff */
[----:B------:R-:W-:Y:S04]  /*5b1c0*/  STL [R1+0x2908], R21 ;  /* 0x0029081501007387 */ /* 0x000fe80000100800 */
[----:B------:R-:W3:Y:S04]  /*5b1d0*/  LDL.LU R47, [R1+0xdc8] ;  /* 0x000dc800012f7983 */ /* 0x000ee80000300800 */
[----:B------:R-:W3:Y:S04]  /*5b1e0*/  LDL.LU R44, [R1+0xdcc] ;  /* 0x000dcc00012c7983 */ /* 0x000ee80000300800 */
[----:B------:R0:W-:Y:S01]  /*5b1f0*/  STL.64 [R1+0x2418], R2 ;  /* 0x0024180201007387 */ /* 0x0001e20000100a00 */
[----:B--2---:R-:W-:-:S05]  /*5b200*/  F2FP.SATFINITE.E4M3.F32.PACK_AB_MERGE_C R22, R42, R45, RZ ;  /* 0x0000002d2a16723e */ /* 0x004fca00048070ff */
[----:B------:R-:W-:Y:S01]  /*5b210*/  STL [R1+0x2918], R22 ;  /* 0x0029181601007387 */ /* 0x000fe20000100800 */
[----:B0-----:R-:W-:Y:S02]  /*5b220*/  IADD3 R2, P6, R28, R14, RZ ;  /* 0x0000000e1c027210 */ /* 0x001fe40007fde0ff */
[----:B------:R-:W-:-:S03]  /*5b230*/  F2FP.SATFINITE.E4M3.F32.PACK_AB_MERGE_C R21, R40, R43, RZ ;  /* 0x0000002b2815723e */ /* 0x000fc600048070ff */
[----:B------:R-:W-:Y:S02]  /*5b240*/  IMAD.X R3, R20, 0x1, R13, P6 ;  /* 0x0000000114037824 */ /* 0x000fe400030e060d */
[----:B------:R-:W-:Y:S04]  /*5b250*/  STL [R1+0x28cc], R21 ;  /* 0x0028cc1501007387 */ /* 0x000fe80000100800 */
[----:B------:R-:W2:Y:S04]  /*5b260*/  LDL.LU R51, [R1+0xdb0] ;  /* 0x000db00001337983 */ /* 0x000ea80000300800 */
[----:B------:R-:W2:Y:S04]  /*5b270*/  LDL.LU R52, [R1+0xdb4] ;  /* 0x000db40001347983 */ /* 0x000ea80000300800 */
[----:B------:R0:W-:Y:S04]  /*5b280*/  STL.64 [R1+0x2410], R2 ;  /* 0x0024100201007387 */ /* 0x0001e80000100a00 */
[----:B------:R-:W2:Y:S04]  /*5b290*/  LDL.LU R59, [R1+0xdb8] ;  /* 0x000db800013b7983 */ /* 0x000ea80000300800 */
[----:B------:R-:W2:Y:S04]  /*5b2a0*/  LDL.LU R46, [R1+0xdbc] ;  /* 0x000dbc00012e7983 */ /* 0x000ea80000300800 */
[----:B------:R-:W2:Y:S04]  /*5b2b0*/  LDL.LU R45, [R1+0xda0] ;  /* 0x000da000012d7983 */ /* 0x000ea80000300800 */
[----:B------:R-:W2:Y:S04]  /*5b2c0*/  LDL.LU R42, [R1+0xda4] ;  /* 0x000da400012a7983 */ /* 0x000ea80000300800 */
[----:B------:R-:W2:Y:S04]  /*5b2d0*/  LDL.LU R43, [R1+0xda8] ;  /* 0x000da800012b7983 */ /* 0x000ea80000300800 */
[----:B------:R-:W2:Y:S01]  /*5b2e0*/  LDL.LU R40, [R1+0xdac] ;  /* 0x000dac0001287983 */ /* 0x000ea20000300800 */
[----:B0-----:R-:W-:-:S05]  /*5b2f0*/  IADD3 R2, P6, R28, R16, RZ ;  /* 0x000000101c027210 */ /* 0x001fca0007fde0ff */
[----:B------:R-:W-:Y:S01]  /*5b300*/  IMAD.X R3, R20, 0x1, R15, P6 ;  /* 0x0000000114037824 */ /* 0x000fe200030e060f */
[----:B----4-:R-:W-:-:S04]  /*5b310*/  F2FP.SATFINITE.E4M3.F32.PACK_AB_MERGE_C R20, R56, R55, RZ ;  /* 0x000000373814723e */ /* 0x010fc800048070ff */
[----:B------:R0:W-:Y:S04]  /*5b320*/  STL.64 [R1+0x2408], R2 ;  /* 0x0024080201007387 */ /* 0x0001e80000100a00 */
[----:B------:R1:W-:Y:S01]  /*5b330*/  STL [R1+0x28d0], R20 ;  /* 0x0028d01401007387 */ /* 0x0003e20000100800 */
[----:B0-----:R-:W-:Y:S02]  /*5b340*/  F2FP.SATFINITE.E4M3.F32.PACK_AB_MERGE_C R3, R58, R57, RZ ;  /* 0x000000393a03723e */ /* 0x001fe400048070ff */
[----:B------:R-:W-:Y:S02]  /*5b350*/  F2FP.SATFINITE.E4M3.F32.PACK_AB_MERGE_C R2, R38, R41, RZ ;  /* 0x000000292602723e */ /* 0x000fe400048070ff */
[----:B------:R-:W4:Y:S01]  /*5b360*/  LDL.LU R41, [R1+0x280] ;  /* 0x0002800001297983 */ /* 0x000f220000300800 */
[----:B-1----:R-:W-:-:S03]  /*5b370*/  SHF.R.S32.HI R20, RZ, 0x1f, R27 ;  /* 0x0000001fff147819 */ /* 0x002fc6000001141b */
[----:B------:R-:W-:Y:S04]  /*5b380*/  STL [R1+0x283c], R3 ;  /* 0x00283c0301007387 */ /* 0x000fe80000100800 */
[----:B------:R-:W4:Y:S04]  /*5b390*/  LDL.LU R38, [R1+0x284] ;  /* 0x0002840001267983 */ /* 0x000f280000300800 */
[----:B------:R0:W-:Y:S04]  /*5b3a0*/  STL [R1+0x2840], R2 ;  /* 0x0028400201007387 */ /* 0x0001e80000100800 */
[----:B------:R-:W4:Y:S04]  /*5b3b0*/  LDL.LU R53, [R1+0x288] ;  /* 0x0002880001357983 */ /* 0x000f280000300800 */
[----:B------:R-:W4:Y:S01]  /*5b3c0*/  LDL.LU R54, [R1+0x28c] ;  /* 0x00028c0001367983 */ /* 0x000f220000300800 */
[----:B0-----:R-:W-:-:S05]  /*5b3d0*/  IADD3 R2, P6, R27, R0, RZ ;  /* 0x000000001b027210 */ /* 0x001fca0007fde0ff */
[----:B------:R-:W-:-:S05]  /*5b3e0*/  IMAD.X R3, R20, 0x1, R18, P6 ;  /* 0x0000000114037824 */ /* 0x000fca00030e0612 */
[----:B------:R0:W-:Y:S04]  /*5b3f0*/  STL.64 [R1+0x2400], R2 ;  /* 0x0024000201007387 */ /* 0x0001e80000100a00 */
[----:B------:R-:W4:Y:S04]  /*5b400*/  LDL.LU R55, [R1+0xd80] ;  /* 0x000d800001377983 */ /* 0x000f280000300800 */
[----:B------:R-:W4:Y:S01]  /*5b410*/  LDL.LU R56, [R1+0xd84] ;  /* 0x000d840001387983 */ /* 0x000f220000300800 */
[----:B0-----:R-:W-:-:S05]  /*5b420*/  F2FP.SATFINITE.E4M3.F32.PACK_AB_MERGE_C R2, R49, R48, RZ ;  /* 0x000000303102723e */ /* 0x001fca00048070ff */
[----:B------:R3:W-:Y:S04]  /*5b430*/  STL [R1+0x2808], R2 ;  /* 0x0028080201007387 */ /* 0x0007e80000100800 */
[----:B------:R-:W4:Y:S04]  /*5b440*/  LDL.LU R57, [R1+0xd88] ;  /* 0x000d880001397983 */ /* 0x000f280000300800 */
[----:B------:R-:W4:Y:S04]  /*5b450*/  LDL.LU R58, [R1+0xd8c] ;  /* 0x000d8c00013a7983 */ /* 0x000f280000300800 */
[----:B------:R-:W4:Y:S04]  /*5b460*/  LDL.LU R48, [R1+0xd70] ;  /* 0x000d700001307983 */ /* 0x000f280000300800 */
[----:B------:R-:W4:Y:S01]  /*5b470*/  LDL.LU R49, [R1+0xd74] ;  /* 0x000d740001317983 */ /* 0x000f220000300800 */
[----:B---3--:R-:W-:-:S05]  /*5b480*/  F2FP.SATFINITE.E4M3.F32.PACK_AB_MERGE_C R2, R44, R47, RZ ;  /* 0x0000002f2c02723e */ /* 0x008fca00048070ff */
[----:B------:R0:W-:Y:S04]  /*5b490*/  STL [R1+0x2820], R2 ;  /* 0x0028200201007387 */ /* 0x0001e80000100800 */
[----:B------:R-:W3:Y:S04]  /*5b4a0*/  LDL.LU R47, [R1+0xd78] ;  /* 0x000d7800012f7983 */ /* 0x000ee80000300800 */
[----:B------:R-:W3:Y:S01]  /*5b4b0*/  LDL.LU R44, [R1+0xd7c] ;  /* 0x000d7c00012c7983 */ /* 0x000ee20000300800 */
[----:B0-----:R-:W-:-:S05]  /*5b4c0*/  IADD3 R2, P6, R27, R4, RZ ;  /* 0x000000041b027210 */ /* 0x001fca0007fde0ff */
[----:B------:R-:W-:-:S05]  /*5b4d0*/  IMAD.X R3, R20, 0x1, R17, P6 ;  /* 0x0000000114037824 */ /* 0x000fca00030e0611 */
[----:B------:R0:W-:Y:S01]  /*5b4e0*/  STL.64 [R1+0x23f8], R2 ;  /* 0x0023f80201007387 */ /* 0x0001e20000100a00 */
[----:B--2---:R-:W-:Y:S02]  /*5b4f0*/  F2FP.SATFINITE.E4M3.F32.PACK_AB_MERGE_C R22, R52, R51, RZ ;  /* 0x000000333416723e */ /* 0x004fe400048070ff */
[----:B0-----:R-:W-:-:S03]  /*5b500*/  IADD3 R2, P6, R27, R6, RZ ;  /* 0x000000061b027210 */ /* 0x001fc60007fde0ff */
[----:B------:R-:W-:Y:S02]  /*5b510*/  STL [R1+0x24bc], R22 ;  /* 0x0024bc1601007387 */ /* 0x000fe40000100800 */
[----:B------:R-:W-:Y:S01]  /*5b520*/  IMAD.X R3, R20, 0x1, R5, P6 ;  /* 0x0000000114037824 */ /* 0x000fe200030e0605 */
[----:B------:R-:W-:-:S05]  /*5b530*/  F2FP.SATFINITE.E4M3.F32.PACK_AB_MERGE_C R21, R46, R59, RZ ;  /* 0x0000003b2e15723e */ /* 0x000fca00048070ff */
[----:B------:R-:W-:Y:S04]  /*5b540*/  STL [R1+0x27d4], R21 ;  /* 0x0027d41501007387 */ /* 0x000fe80000100800 */
[----:B------:R0:W-:Y:S02]  /*5b550*/  STL.64 [R1+0x23f0], R2 ;  /* 0x0023f00201007387 */ /* 0x0001e40000100a00 */
[----:B0-----:R-:W-:Y:S02]  /*5b560*/  F2FP.SATFINITE.E4M3.F32.PACK_AB_MERGE_C R3, R42, R45, RZ ;  /* 0x0000002d2a03723e */ /* 0x001fe400048070ff */
[----:B------:R-:W-:Y:S02]  /*5b570*/  F2FP.SATFINITE.E4M3.F32.PACK_AB_MERGE_C R2, R40, R43, RZ ;  /* 0x0000002b2802723e */ /* 0x000fe400048070ff */
[----:B------:R-:W2:Y:S04]  /*5b580*/  LDL.LU R43, [R1+0xd60] ;  /* 0x000d6000012b7983 */ /* 0x000ea80000300800 */
[----:B------:R-:W-:Y:S04]  /*5b590*/  STL [R1+0x24a8], R3 ;  /* 0x0024a80301007387 */ /* 0x000fe80000100800 */
[----:B------:R-:W2:Y:S04]  /*5b5a0*/  LDL.LU R40, [R1+0xd64] ;  /* 0x000d640001287983 */ /* 0x000ea80000300800 */
[----:B------:R0:W-:Y:S04]  /*5b5b0*/  STL [R1+0x24a4], R2 ;  /* 0x0024a40201007387 */ /* 0x0001e80000100800 */
[----:B------:R-:W2:Y:S04]  /*5b5c0*/  LDL.LU R59, [R1+0xd68] ;  /* 0x000d6800013b7983 */ /* 0x000ea80000300800 */
[----:B------:R-:W2:Y:S04]  /*5b5d0*/  LDL.LU R46, [R1+0xd6c] ;  /* 0x000d6c00012e7983 */ /* 0x000ea80000300800 */
[----:B------:R-:W2:Y:S04]  /*5b5e0*/  LDL.LU R45, [R1+0xd50] ;  /* 0x000d5000012d7983 */ /* 0x000ea80000300800 */
[----:B------:R-:W2:Y:S01]  /*5b5f0*/  LDL.LU R42, [R1+0xd54] ;  /* 0x000d5400012a7983 */ /* 0x000ea20000300800 */
[----:B0-----:R-:W-:-:S05]  /*5b600*/  IADD3 R2, P6, R27, R8, RZ ;  /* 0x000000081b027210 */ /* 0x001fca0007fde0ff */
[----:B------:R-:W-:-:S05]  /*5b610*/  IMAD.X R3, R20, 0x1, R7, P6 ;  /* 0x0000000114037824 */ /* 0x000fca00030e0607 */
[----:B------:R4:W-:Y:S02]  /*5b620*/  STL.64 [R1+0x23e8], R2 ;  /* 0x0023e80201007387 */ /* 0x0009e40000100a00 */
[----:B----4-:R-:W-:Y:S02]  /*5b630*/  F2FP.SATFINITE.E4M3.F32.PACK_AB_MERGE_C R2, R38, R41, RZ ;  /* 0x000000292602723e */ /* 0x010fe400048070ff */
[----:B------:R-:W4:Y:S04]  /*5b640*/  LDL.LU R41, [R1+0xd58] ;  /* 0x000d580001297983 */ /* 0x000f280000300800 */
[----:B------:R-:W4:Y:S04]  /*5b650*/  LDL.LU R38, [R1+0xd5c] ;  /* 0x000d5c0001267983 */ /* 0x000f280000300800 */
[----:B------:R0:W-:Y:S01]  /*5b660*/  STL [R1+0x2490], R2 ;  /* 0x0024900201007387 */ /* 0x0001e20000100800 */
[----:B------:R-:W-:-:S02]  /*5b670*/  F2FP.SATFINITE.E4M3.F32.PACK_AB_MERGE_C R21, R54, R53, RZ ;  /* 0x000000353615723e */ /* 0x000fc400048070ff */
[----:B------:R-:W-:Y:S02]  /*5b680*/  F2FP.SATFINITE.E4M3.F32.PACK_AB_MERGE_C R56, R56, R55, RZ ;  /* 0x000000373838723e */ /* 0x000fe400048070ff */
[----:B0-----:R-:W-:Y:S01]  /*5b690*/  IADD3 R2, P6, R27, R10, RZ ;  /* 0x0000000a1b027210 */ /* 0x001fe20007fde0ff */
[----:B------:R0:W-:Y:S04]  /*5b6a0*/  STL [R1+0x2498], R21 ;  /* 0x0024981501007387 */ /* 0x0001e80000100800 */
[----:B------:R-:W-:Y:S01]  /*5b6b0*/  IMAD.X R3, R20, 0x1, R9, P6 ;  /* 0x0000000114037824 */ /* 0x000fe200030e0609 */
[----:B------:R-:W-:Y:S04]  /*5b6c0*/  STL [R1+0x2d4c], R56 ;  /* 0x002d4c3801007387 */ /* 0x000fe80000100800 */
[----:B------:R1:W-:Y:S01]  /*5b6d0*/  STL.64 [R1+0x23e0], R2 ;  /* 0x0023e00201007387 */ /* 0x0003e20000100a00 */
[----:B0-----:R-:W-:-:S02]  /*5b6e0*/  F2FP.SATFINITE.E4M3.F32.PACK_AB_MERGE_C R21, R58, R57, RZ ;  /* 0x000000393a15723e */ /* 0x001fc400048070ff */
[----:B------:R-:W-:Y:S02]  /*5b6f0*/  F2FP.SATFINITE.E4M3.F32.PACK_AB_MERGE_C R51, R49, R48, RZ ;  /* 0x000000303133723e */ /* 0x000fe400048070ff */
[C---:B-1----:R-:W-:Y:S01]  /*5b700*/  IADD3 R2, P6, R27.reuse, R12, RZ ;  /* 0x0000000c1b027210 */ /* 0x042fe20007fde0ff */
[----:B------:R-:W-:Y:S04]  /*5b710*/  STL [R1+0x25c4], R21 ;  /* 0x0025c41501007387 */ /* 0x000fe80000100800 */
[----:B------:R-:W-:Y:S01]  /*5b720*/  IMAD.X R3, R20, 0x1, R11, P6 ;  /* 0x0000000114037824 */ /* 0x000fe200030e060b */
[----:B------:R-:W-:Y:S04]  /*5b730*/  STL [R1+0x2d58], R51 ;  /* 0x002d583301007387 */ /* 0x000fe80000100800 */
[----:B------:R0:W-:Y:S02]  /*5b740*/  STL.64 [R1+0x23d8], R2 ;  /* 0x0023d80201007387 */ /* 0x0001e40000100a00 */
[----:B0-----:R-:W-:-:S05]  /*5b750*/  IADD3 R2, P6, R27, R14, RZ ;  /* 0x0000000e1b027210 */ /* 0x001fca0007fde0ff */
[----:B------:R-:W-:Y:S01]  /*5b760*/  IMAD.X R3, R20, 0x1, R13, P6 ;  /* 0x0000000114037824 */ /* 0x000fe200030e060d */
[----:B------:R-:W-:-:S05]  /*5b770*/  IADD3 R22, P6, R27, R16, RZ ;  /* 0x000000101b167210 */ /* 0x000fca0007fde0ff */
[----:B------:R-:W-:Y:S01]  /*5b780*/  IMAD.X R23, R20, 0x1, R15, P6 ;  /* 0x0000000114177824 */ /* 0x000fe200030e060f */
[----:B---3--:R-:W-:-:S05]  /*5b790*/  F2FP.SATFINITE.E4M3.F32.PACK_AB_MERGE_C R21, R44, R47, RZ ;  /* 0x0000002f2c15723e */ /* 0x008fca00048070ff */
[----:B------:R-:W-:Y:S04]  /*5b7a0*/  STL [R1+0x258c], R21 ;  /* 0x00258c1501007387 */ /* 0x000fe80000100800 */
[----:B------:R-:W3:Y:S04]  /*5b7b0*/  LDL.LU R61, [R1+0xd40] ;  /* 0x000d4000013d7983 */ /* 0x000ee80000300800 */
[----:B------:R0:W-:Y:S04]  /*5b7c0*/  STL.64 [R1+0x23d0], R2 ;  /* 0x0023d00201007387 */ /* 0x0001e80000100a00 */
[----:B0-----:R-:W3:Y:S04]  /*5b7d0*/  LDL.LU R3, [R1+0xd44] ;  /* 0x000d440001037983 */ /* 0x001ee80000300800 */
[----:B------:R-:W3:Y:S04]  /*5b7e0*/  LDL.LU R48, [R1+0xd48] ;  /* 0x000d480001307983 */ /* 0x000ee80000300800 */
[----:B------:R-:W3:Y:S04]  /*5b7f0*/  LDL.LU R49, [R1+0xd4c] ;  /* 0x000d4c0001317983 */ /* 0x000ee80000300800 */
[----:B------:R-:W3:Y:S04]  /*5b800*/  LDL.LU R47, [R1+0xd30] ;  /* 0x000d3000012f7983 */ /* 0x000ee80000300800 */
[----:B------:R0:W-:Y:S04]  /*5b810*/  STL.64 [R1+0x23c8], R22 ;  /* 0x0023c81601007387 */ /* 0x0001e80000100a00 */
[----:B------:R-:W3:Y:S01]  /*5b820*/  LDL.LU R44, [R1+0xd34] ;  /* 0x000d3400012c7983 */ /* 0x000ee20000300800 */
[----:B--2---:R-:W-:-:S03]  /*5b830*/  F2FP.SATFINITE.E4M3.F32.PACK_AB_MERGE_C R2, R40, R43, RZ ;  /* 0x0000002b2802723e */ /* 0x004fc600048070ff */
[----:B------:R-:W2:Y:S04]  /*5b840*/  LDL.LU R43, [R1+0xd38] ;  /* 0x000d3800012b7983 */ /* 0x000ea80000300800 */
[----:B------:R-:W2:Y:S04]  /*5b850*/  LDL.LU R40, [R1+0xd3c] ;  /* 0x000d3c0001287983 */ /* 0x000ea80000300800 */
[----:B------:R1:W-:Y:S01]  /*5b860*/  STL [R1+0x255c], R2 ;  /* 0x00255c0201007387 */ /* 0x0003e20000100800 */
[----:B------:R-:W-:Y:S02]  /*5b870*/  F2FP.SATFINITE.E4M3.F32.PACK_AB_MERGE_C R21, R46, R59, RZ ;  /* 0x0000003b2e15723e */ /* 0x000fe400048070ff */
[----:B------:R-:W-:-:S02]  /*5b880*/  SHF.R.S32.HI R20, RZ, 0x1f, R26 ;  /* 0x0000001fff147819 */ /* 0x000fc4000001141a */
[----:B0-----:R-:W-:Y:S02]  /*5b890*/  IADD3 R22, P6, R26, R0, RZ ;  /* 0x000000001a167210 */ /* 0x001fe40007fde0ff */
[----:B-1----:R-:W-:Y:S01]  /*5b8a0*/  F2FP.SATFINITE.E4M3.F32.PACK_AB_MERGE_C R2, R42, R45, RZ ;  /* 0x0000002d2a02723e */ /* 0x002fe200048070ff */
[----:B------:R0:W-:Y:S04]  /*5b8b0*/  STL [R1+0x2568], R21 ;  /* 0x0025681501007387 */ /* 0x0001e80000100800 */
[----:B------:R-:W-:Y:S01]  /*5b8c0*/  STL [R1+0x252c], R2 ;  /* 0x00252c0201007387 */ /* 0x000fe20000100800 */
[----:B------:R-:W-:-:S03]  /*5b8d0*/  IMAD.X R23, R20, 0x1, R18, P6 ;  /* 0x0000000114177824 */ /* 0x000fc600030e0612 */
[----:B0-----:R-:W2:Y:S04]  /*5b8e0*/  LDL.LU R21, [R1+0xd20] ;  /* 0x000d200001157983 */ /* 0x001ea80000300800 */
[----:B------:R-:W2:Y:S04]  /*5b8f0*/  LDL.LU R52, [R1+0xd24] ;  /* 0x000d240001347983 */ /* 0x000ea80000300800 */
[----:B------:R0:W-:Y:S04]  /*5b900*/  STL.64 [R1+0x23c0], R22 ;  /* 0x0023c01601007387 */ /* 0x0001e80000100a00 */
[----:B0-----:R-:W2:Y:S04]  /*5b910*/  LDL.LU R22, [R1+0xd28] ;  /* 0x000d280001167983 */ /* 0x001ea80000300800 */
[----:B------:R-:W2:Y:S04]  /*5b920*/  LDL.LU R23, [R1+0xd2c] ;  /* 0x000d2c0001177983 */ /* 0x000ea80000300800 */
[----:B------:R-:W2:Y:S04]  /*5b930*/  LDL.LU R53, [R1+0xd10] ;  /* 0x000d100001357983 */ /* 0x000ea80000300800 */
[----:B------:R-:W2:Y:S04]  /*5b940*/  LDL.LU R55, [R1+0xd14] ;  /* 0x000d140001377983 */ /* 0x000ea80000300800 */
[----:B------:R-:W2:Y:S04]  /*5b950*/  LDL.LU R57, [R1+0xd18] ;  /* 0x000d180001397983 */ /* 0x000ea80000300800 */
[----:B------:R-:W2:Y:S04]  /*5b960*/  LDL.LU R58, [R1+0xd1c] ;  /* 0x000d1c00013a7983 */ /* 0x000ea80000300800 */
[----:B------:R-:W2:Y:S04]  /*5b970*/  LDL.LU R59, [R1+0xd00] ;  /* 0x000d0000013b7983 */ /* 0x000ea80000300800 */
[----:B------:R-:W2:Y:S01]  /*5b980*/  LDL.LU R46, [R1+0xd04] ;  /* 0x000d0400012e7983 */ /* 0x000ea20000300800 */
[----:B----4-:R-:W-:-:S03]  /*5b990*/  F2FP.SATFINITE.E4M3.F32.PACK_AB_MERGE_C R54, R38, R41, RZ ;  /* 0x000000292636723e */ /* 0x010fc600048070ff */
[----:B------:R-:W4:Y:S04]  /*5b9a0*/  LDL.LU R45, [R1+0xd08] ;  /* 0x000d0800012d7983 */ /* 0x000f280000300800 */
[----:B------:R-:W4:Y:S04]  /*5b9b0*/  LDL.LU R42, [R1+0xd0c] ;  /* 0x000d0c00012a7983 */ /* 0x000f280000300800 */
[----:B------:R-:W4:Y:S04]  /*5b9c0*/  LDL.LU R41, [R1+0xcf0] ;  /* 0x000cf00001297983 */ /* 0x000f280000300800 */
[----:B------:R-:W4:Y:S01]  /*5b9d0*/  LDL.LU R38, [R1+0xcf4] ;  /* 0x000cf40001267983 */ /* 0x000f220000300800 */
[----:B------:R-:W-:-:S03]  /*5b9e0*/  IADD3 R2, P6, R26, R4, RZ ;  /* 0x000000041a027210 */ /* 0x000fc60007fde0ff */
[----:B------:R-:W-:Y:S01]  /*5b9f0*/  STL [R1+0x2d34], R54 ;  /* 0x002d343601007387 */ /* 0x000fe20000100800 */
[----:B---3--:R-:W-:Y:S01]  /*5ba00*/  F2FP.SATFINITE.E4M3.F32.PACK_AB_MERGE_C R27, R3, R61, RZ ;  /* 0x0000003d031b723e */ /* 0x008fe200048070ff */
[----:B------:R-:W-:-:S04]  /*5ba10*/  IMAD.X R3, R20, 0x1, R17, P6 ;  /* 0x0000000114037824 */ /* 0x000fc800030e0611 */
[----:B------:R-:W-:Y:S04]  /*5ba20*/  STL [R1+0x2500], R27 ;  /* 0x0025001b01007387 */ /* 0x000fe80000100800 */
[----:B------:R0:W-:Y:S02]  /*5ba30*/  STL.64 [R1+0x23b8], R2 ;  /* 0x0023b80201007387 */ /* 0x0001e40000100a00 */
[----:B0-----:R-:W-:Y:S02]  /*5ba40*/  F2FP.SATFINITE.E4M3.F32.PACK_AB_MERGE_C R3, R49, R48, RZ ;  /* 0x000000303103723e */ /* 0x001fe400048070ff */
[----:B------:R-:W-:Y:S02]  /*5ba50*/  IADD3 R2, P6, R26, R6, RZ ;  /* 0x000000061a027210 */ /* 0x000fe40007fde0ff */
[----:B------:R-:W-:Y:S01]  /*5ba60*/  F2FP.SATFINITE.E4M3.F32.PACK_AB_MERGE_C R27, R44, R47, RZ ;  /* 0x0000002f2c1b723e */ /* 0x000fe200048070ff */
[----:B------:R0:W-:Y:S04]  /*5ba70*/  STL [R1+0x2d2c], R3 ;  /* 0x002d2c0301007387 */ /* 0x0001e80000100800 */
[----:B------:R-:W-:Y:S04]  /*5ba80*/  STL [R1+0x24c0], R27 ;  /* 0x0024c01b01007387 */ /* 0x000fe80000100800 */
[----:B------:R-:W3:Y:S01]  /*5ba90*/  LDL.LU R48, [R1+0xcf8] ;  /* 0x000cf80001307983 */ /* 0x000ee20000300800 */
[----:B0-----:R-:W-:-:S03]  /*5baa0*/  IMAD.X R3, R20, 0x1, R5, P6 ;  /* 0x0000000114037824 */ /* 0x001fc600030e0605 */
[----:B------:R-:W3:Y:S04]  /*5bab0*/  LDL.LU R49, [R1+0xcfc] ;  /* 0x000cfc0001317983 */ /* 0x000ee80000300800 */
[----:B------:R0:W-:Y:S04]  /*5bac0*/  STL.64 [R1+0x23b0], R2 ;  /* 0x0023b00201007387 */ /* 0x0001e80000100a00 */
[----:B------:R-:W3:Y:S04]  /*5bad0*/  LDL.LU R47, [R1+0xce0] ;  /* 0x000ce000012f7983 */ /* 0x000ee80000300800 */
[----:B------:R-:W3:Y:S01]  /*5bae0*/  LDL.LU R44, [R1+0xce4] ;  /* 0x000ce400012c7983 */ /* 0x000ee20000300800 */
[----:B--2---:R-:W-:-:S03]  /*5baf0*/  F2FP.SATFINITE.E4M3.F32.PACK_AB_MERGE_C R61, R40, R43, RZ ;  /* 0x0000002b283d723e */ /* 0x004fc600048070ff */
[----:B------:R-:W2:Y:S04]  /*5bb00*/  LDL.LU R43, [R1+0xce8] ;  /* 0x000ce800012b7983 */ /* 0x000ea80000300800 */
[----:B------:R-:W2:Y:S01]  /*5bb10*/  LDL.LU R40, [R1+0xcec] ;  /* 0x000cec0001287983 */ /* 0x000ea20000300800 */
[----:B0-----:R-:W-:-:S05]  /*5bb20*/  IADD3 R2, P6, R26, R8, RZ ;  /* 0x000000081a027210 */ /* 0x001fca0007fde0ff */
[----:B------:R-:W-:Y:S01]  /*5bb30*/  IMAD.X R3, R20, 0x1, R7, P6 ;  /* 0x0000000114037824 */ /* 0x000fe200030e0607 */
[----:B------:R-:W-:Y:S01]  /*5bb40*/  STL [R1+0x2d9c], R61 ;  /* 0x002d9c3d01007387 */ /* 0x000fe20000100800 */
[----:B------:R-:W-:-:S05]  /*5bb50*/  F2FP.SATFINITE.E4M3.F32.PACK_AB_MERGE_C R52, R52, R21, RZ ;  /* 0x000000153434723e */ /* 0x000fca00048070ff */
[----:B------:R-:W-:Y:S04]  /*5bb60*/  STL [R1+0x2da8], R52 ;  /* 0x002da83401007387 */ /* 0x000fe80000100800 */
[----:B------:R0:W-:Y:S02]  /*5bb70*/  STL.64 [R1+0x23a8], R2 ;  /* 0x0023a80201007387 */ /* 0x0001e40000100a00 */
[----:B0-----:R-:W-:Y:S02]  /*5bb80*/  IADD3 R2, P6, R26, R10, RZ ;  /* 0x0000000a1a027210 */ /* 0x001fe40007fde0ff */
[----:B------:R-:W-:-:S03]  /*5bb90*/  F2FP.SATFINITE.E4M3.F32.PACK_AB_MERGE_C R22, R23, R22, RZ ;  /* 0x000000161716723e */ /* 0x000fc600048070ff */
[----:B------:R-:W-:Y:S01]  /*5bba0*/  IMAD.X R3, R20, 0x1, R9, P6 ;  /* 0x0000000114037824 */ /* 0x000fe200030e0609 */
[----:B------:R-:W-:Y:S01]  /*5bbb0*/  F2FP.SATFINITE.E4M3.F32.PACK_AB_MERGE_C R21, R55, R53, RZ ;  /* 0x000000353715723e */ /* 0x000fe200048070ff */
[----:B------:R0:W-:Y:S04]  /*5bbc0*/  STL [R1+0x24b8], R22 ;  /* 0x0024b81601007387 */ /* 0x0001e80000100800 */
[----:B------:R1:W-:Y:S04]  /*5bbd0*/  STL [R1+0x2734], R21 ;  /* 0x0027341501007387 */ /* 0x0003e80000100800 */
[----:B------:R1:W-:Y:S01]  /*5bbe0*/  STL.64 [R1+0x23a0], R2 ;  /* 0x0023a00201007387 */ /* 0x0003e20000100a00 */
[----:B0-----:R-:W-:-:S02]  /*5bbf0*/  F2FP.SATFINITE.E4M3.F32.PACK_AB_MERGE_C R22, R58, R57, RZ ;  /* 0x000000393a16723e */ /* 0x001fc400048070ff */
[----:B-1----:R-:W-:Y:S02]  /*5bc00*/  F2FP.SATFINITE.E4M3.F32.PACK_AB_MERGE_C R21, R46, R59, RZ ;  /* 0x0000003b2e15723e */ /* 0x002fe400048070ff */
[----:B------:R-:W-:Y:S01]  /*5bc10*/  IADD3 R2, P6, R26, R12, RZ ;  /* 0x0000000c1a027210 */ /* 0x000fe20007fde0ff */
[----:B------:R4:W-:Y:S04]  /*5bc20*/  STL [R1+0x2738], R22 ;  /* 0x0027381601007387 */ /* 0x0009e80000100800 */
[----:B------:R-:W-:Y:S01]  /*5bc30*/  IMAD.X R3, R20, 0x1, R11, P6 ;  /* 0x0000000114037824 */ /* 0x000fe200030e060b */
[----:B------:R0:W-:Y:S04]  /*5bc40*/  STL [R1+0x28e8], R21 ;  /* 0x0028e81501007387 */ /* 0x0001e80000100800 */
[----:B------:R1:W-:Y:S01]  /*5bc50*/  STL.64 [R1+0x2398], R2 ;  /* 0x0023980201007387 */ /* 0x0003e20000100a00 */
[----:B----4-:R-:W-:-:S02]  /*5bc60*/  F2FP.SATFINITE.E4M3.F32.PACK_AB_MERGE_C R22, R42, R45, RZ ;  /* 0x0000002d2a16723e */ /* 0x010fc400048070ff */
[----:B0-----:R-:W-:Y:S02]  /*5bc70*/  F2FP.SATFINITE.E4M3.F32.PACK_AB_MERGE_C R21, R38, R41, RZ ;  /* 0x000000292615723e */ /* 0x001fe400048070ff */
[----:B-1----:R-:W-:Y:S01]  /*5bc80*/  IADD3 R2, P6, R26, R14, RZ ;  /* 0x0000000e1a027210 */ /* 0x002fe20007fde0ff */
[----:B------:R-:W-:Y:S04]  /*5bc90*/  STL [R1+0x28f8], R22 ;  /* 0x0028f81601007387 */ /* 0x000fe80000100800 */
[----:B------:R-:W-:Y:S01]  /*5bca0*/  IMAD.X R3, R20, 0x1, R13, P6 ;  /* 0x0000000114037824 */ /* 0x000fe200030e060d */
[----:B------:R-:W-:Y:S04]  /*5bcb0*/  STL [R1+0x2890], R21 ;  /* 0x0028901501007387 */ /* 0x000fe80000100800 */
[----:B------:R-:W4:Y:S04]  /*5bcc0*/  LDL.LU R51, [R1+0xcd0] ;  /* 0x000cd00001337983 */ /* 0x000f280000300800 */
[----:B------:R-:W4:Y:S04]  /*5bcd0*/  LDL.LU R56, [R1+0xcd4] ;  /* 0x000cd40001387983 */ /* 0x000f280000300800 */
[----:B------:R0:W-:Y:S04]  /*5bce0*/  STL.64 [R1+0x2390], R2 ;  /* 0x0023900201007387 */ /* 0x0001e80000100a00 */
[----:B------:R-:W4:Y:S04]  /*5bcf0*/  LDL.LU R28, [R1+0xcd8] ;  /* 0x000cd800011c7983 */ /* 0x000f280000300800 */
[----:B0-----:R-:W4:Y:S04]  /*5bd00*/  LDL.LU R2, [R1+0xcdc] ;  /* 0x000cdc0001027983 */ /* 0x001f280000300800 */
[----:B------:R-:W4:Y:S04]  /*5bd10*/  LDL.LU R59, [R1+0xcc0] ;  /* 0x000cc000013b7983 */ /* 0x000f280000300800 */
[----:B------:R-:W4:Y:S04]  /*5bd20*/  LDL.LU R46, [R1+0xcc4] ;  /* 0x000cc400012e7983 */ /* 0x000f280000300800 */
[----:B------:R-:W4:Y:S04]  /*5bd30*/  LDL.LU R45, [R1+0xcc8] ;  /* 0x000cc800012d7983 */ /* 0x000f280000300800 */
[----:B------:R-:W4:Y:S01]  /*5bd40*/  LDL.LU R42, [R1+0xccc] ;  /* 0x000ccc00012a7983 */ /* 0x000f220000300800 */
[----:B------:R-:W-:Y:S01]  /*5bd50*/  IADD3 R22, P6, R26, R16, RZ ;  /* 0x000000101a167210 */ /* 0x000fe20007fde0ff */
[----:B------:R-:W-:-:S02]  /*5bd60*/  IMAD.MOV.U32 R41, RZ, RZ, R39 ;  /* 0x000000ffff297224 */ /* 0x000fc400078e0027 */
[----:B------:R-:W4:Y:S04]  /*5bd70*/  LDL.LU R38, [R1+0xcb0] ;  /* 0x000cb00001267983 */ /* 0x000f280000300800 */
[----:B------:R-:W4:Y:S01]  /*5bd80*/  LDL.LU R39, [R1+0xcb4] ;  /* 0x000cb40001277983 */ /* 0x000f220000300800 */
[----:B------:R-:W-:-:S05]  /*5bd90*/  IMAD.X R23, R20, 0x1, R15, P6 ;  /* 0x0000000114177824 */ /* 0x000fca00030e060f */
[----:B------:R-:W-:Y:S01]  /*5bda0*/  STL.64 [R1+0x2388], R22 ;  /* 0x0023881601007387 */ /* 0x000fe20000100a00 */
[----:B---3--:R-:W-:-:S05]  /*5bdb0*/  F2FP.SATFINITE.E4M3.F32.PACK_AB_MERGE_C R21, R49, R48, RZ ;  /* 0x000000303115723e */ /* 0x008fca00048070ff */
[----:B------:R0:W-:Y:S04]  /*5bdc0*/  STL [R1+0x28a8], R21 ;  /* 0x0028a81501007387 */ /* 0x0001e80000100800 */
[----:B------:R-:W3:Y:S01]  /*5bdd0*/  LDL.LU R60, [R1+0xcb8] ;  /* 0x000cb800013c7983 */ /* 0x000ee20000300800 */
[----:B------:R-:W-:-:S05]  /*5bde0*/  F2FP.SATFINITE.E4M3.F32.PACK_AB_MERGE_C R20, R44, R47, RZ ;  /* 0x0000002f2c14723e */ /* 0x000fca00048070ff */
[----:B------:R1:W-:Y:S04]  /*5bdf0*/  STL [R1+0x2828], R20 ;  /* 0x0028281401007387 */ /* 0x0003e80000100800 */
[----:B0-----:R-:W3:Y:S01]  /*5be00*/  LDL.LU R21, [R1+0xcbc] ;  /* 0x000cbc0001157983 */ /* 0x001ee20000300800 */
[----:B--2---:R-:W-:-:S05]  /*5be10*/  F2FP.SATFINITE.E4M3.F32.PACK_AB_MERGE_C R3, R40, R43, RZ ;  /* 0x0000002b2803723e */ /* 0x004fca00048070ff */
[----:B------:R4:W-:Y:S04]  /*5be20*/  STL [R1+0x2830], R3 ;  /* 0x0028300301007387 */ /* 0x0009e80000100800 */
        /* <DEDUP_REMOVED lines=12> */
[----:B-1----:R-:W-:-:S02]  /*5bef0*/  SHF.R.S32.HI R20, RZ, 0x1f, R25 ;  /* 0x0000001fff147819 */ /* 0x002fc40000011419 */
[----:B------:R-:W-:-:S05]  /*5bf00*/  IADD3 R26, P6, R25, R0, RZ ;  /* 0x00000000191a7210 */ /* 0x000fca0007fde0ff */
[----:B------:R-:W-:-:S05]  /*5bf10*/  IMAD.X R27, R20, 0x1, R18, P6 ;  /* 0x00000001141b7824 */ /* 0x000fca00030e0612 */
[----:B------:R0:W-:Y:S01]  /*5bf20*/  STL.64 [R1+0x2380], R26 ;  /* 0x0023801a01007387 */ /* 0x0001e20000100a00 */
[----:B----4-:R-:W-:-:S05]  /*5bf30*/  F2FP.SATFINITE.E4M3.F32.PACK_AB_MERGE_C R3, R56, R51, RZ ;  /* 0x000000333803723e */ /* 0x010fca00048070ff */
[----:B------:R1:W-:Y:S01]  /*5bf40*/  STL [R1+0x27fc], R3 ;  /* 0x0027fc0301007387 */ /* 0x0003e20000100800 */
[----:B0-----:R-:W-:Y:S02]  /*5bf50*/  F2FP.SATFINITE.E4M3.F32.PACK_AB_MERGE_C R26, R2, R28, RZ ;  /* 0x0000001c021a723e */ /* 0x001fe400048070ff */
[----:B------:R-:W-:-:S05]  /*5bf60*/  IADD3 R2, P6, R25, R4, RZ ;  /* 0x0000000419027210 */ /* 0x000fca0007fde0ff */
[----:B-1----:R-:W-:Y:S01]  /*5bf70*/  IMAD.X R3, R20, 0x1, R17, P6 ;  /* 0x0000000114037824 */ /* 0x002fe200030e0611 */
[----:B------:R0:W-:Y:S04]  /*5bf80*/  STL [R1+0x2930], R26 ;  /* 0x0029301a01007387 */ /* 0x0001e80000100800 */
[----:B------:R1:W-:Y:S01]  /*5bf90*/  STL.64 [R1+0x2378], R2 ;  /* 0x0023780201007387 */ /* 0x0003e20000100a00 */
[----:B------:R-:W-:Y:S02]  /*5bfa0*/  F2FP.SATFINITE.E4M3.F32.PACK_AB_MERGE_C R27, R46, R59, RZ ;  /* 0x0000003b2e1b723e */ /* 0x000fe400048070ff */
[----:B0-----:R-:W-:Y:S02]  /*5bfb0*/  F2FP.SATFINITE.E4M3.F32.PACK_AB_MERGE_C R26, R42, R45, RZ ;  /* 0x0000002d2a1a723e */ /* 0x001fe400048070ff */
[----:B-1----:R-:W-:Y:S01]  /*5bfc0*/  IADD3 R2, P6, R25, R6, RZ ;  /* 0x0000000619027210 */ /* 0x002fe20007fde0ff */
[----:B------:R-:W-:Y:S04]  /*5bfd0*/  STL [R1+0x271c], R27 ;  /* 0x00271c1b01007387 */ /* 0x000fe80000100800 */
[----:B------:R-:W-:Y:S01]  /*5bfe0*/  IMAD.X R3, R20, 0x1, R5, P6 ;  /* 0x0000000114037824 */ /* 0x000fe200030e0605 */
[----:B------:R-:W-:Y:S04]  /*5bff0*/  STL [R1+0x2934], R26 ;  /* 0x0029341a01007387 */ /* 0x000fe80000100800 */
[----:B------:R0:W-:Y:S04]  /*5c000*/  STL.64 [R1+0x2370], R2 ;  /* 0x0023700201007387 */ /* 0x0001e80000100a00 */
[----:B------:R-:W4:Y:S04]  /*5c010*/  LDL.LU R59, [R1+0xc70] ;  /* 0x000c7000013b7983 */ /* 0x000f280000300800 */
[----:B------:R-:W4:Y:S01]  /*5c020*/  LDL.LU R46, [R1+0xc74] ;  /* 0x000c7400012e7983 */ /* 0x000f220000300800 */
[----:B0-----:R-:W-:-:S05]  /*5c030*/  F2FP.SATFINITE.E4M3.F32.PACK_AB_MERGE_C R2, R39, R38, RZ ;  /* 0x000000262702723e */ /* 0x001fca00048070ff */
[----:B------:R0:W-:Y:S04]  /*5c040*/  STL [R1+0x2480], R2 ;  /* 0x0024800201007387 */ /* 0x0001e80000100800 */
[----:B------:R-:W4:Y:S04]  /*5c050*/  LDL.LU R45, [R1+0xc78] ;  /* 0x000c7800012d7983 */ /* 0x000f280000300800 */
[----:B------:R-:W4:Y:S01]  /*5c060*/  LDL.LU R42, [R1+0xc7c] ;  /* 0x000c7c00012a7983 */ /* 0x000f220000300800 */
[----:B0-----:R-:W-:-:S03]  /*5c070*/  IADD3 R2, P6, R25, R8, RZ ;  /* 0x0000000819027210 */ /* 0x001fc60007fde0ff */
[----:B------:R-:W4:Y:S04]  /*5c080*/  LDL.LU R38, [R1+0xc60] ;  /* 0x000c600001267983 */ /* 0x000f280000300800 */
[----:B------:R-:W4:Y:S01]  /*5c090*/  LDL.LU R39, [R1+0xc64] ;  /* 0x000c640001277983 */ /* 0x000f220000300800 */
[----:B------:R-:W-:Y:S01]  /*5c0a0*/  IMAD.X R3, R20, 0x1, R7, P6 ;  /* 0x0000000114037824 */ /* 0x000fe200030e0607 */
[----:B---3--:R-:W-:-:S05]  /*5c0b0*/  F2FP.SATFINITE.E4M3.F32.PACK_AB_MERGE_C R21, R21, R60, RZ ;  /* 0x0000003c1515723e */ /* 0x008fca00048070ff */
[----:B------:R-:W-:Y:S04]  /*5c0c0*/  STL [R1+0x2488], R21 ;  /* 0x0024881501007387 */ /* 0x000fe80000100800 */
[----:B------:R0:W-:Y:S01]  /*5c0d0*/  STL.64 [R1+0x2368], R2 ;  /* 0x0023680201007387 */ /* 0x0001e20000100a00 */
[----:B--2---:R-:W-:Y:S02]  /*5c0e0*/  F2FP.SATFINITE.E4M3.F32.PACK_AB_MERGE_C R22, R23, R22, RZ ;  /* 0x000000161716723e */ /* 0x004fe400048070ff */
[----:B0-----:R-:W-:Y:S02]  /*5c0f0*/  IADD3 R2, P6, R25, R10, RZ ;  /* 0x0000000a19027210 */ /* 0x001fe40007fde0ff */
[----:B------:R-:W-:-:S03]  /*5c100*/  F2FP.SATFINITE.E4M3.F32.PACK_AB_MERGE_C R21, R55, R53, RZ ;  /* 0x000000353715723e */ /* 0x000fc600048070ff */
[----:B------:R-:W-:Y:S01]  /*5c110*/  IMAD.X R3, R20, 0x1, R9, P6 ;  /* 0x0000000114037824 */ /* 0x000fe200030e0609 */
[----:B------:R0:W-:Y:S04]  /*5c120*/  STL [R1+0x246c], R22 ;  /* 0x00246c1601007387 */ /* 0x0001e80000100800 */
[----:B------:R1:W-:Y:S04]  /*5c130*/  STL [R1+0x2478], R21 ;  /* 0x0024781501007387 */ /* 0x0003e80000100800 */
[----:B------:R2:W-:Y:S01]  /*5c140*/  STL.64 [R1+0x2360], R2 ;  /* 0x0023600201007387 */ /* 0x0005e20000100a00 */
[----:B0-----:R-:W-:-:S02]  /*5c150*/  F2FP.SATFINITE.E4M3.F32.PACK_AB_MERGE_C R22, R58, R57, RZ ;  /* 0x000000393a16723e */ /* 0x001fc400048070ff */
[----:B-1----:R-:W-:Y:S02]  /*5c160*/  F2FP.SATFINITE.E4M3.F32.PACK_AB_MERGE_C R21, R49, R48, RZ ;  /* 0x000000303115723e */ /* 0x002fe400048070ff */
[----:B--2---:R-:W-:Y:S01]  /*5c170*/  IADD3 R2, P6, R25, R12, RZ ;  /* 0x0000000c19027210 */ /* 0x004fe20007fde0ff */
[----:B------:R-:W-:Y:S04]  /*5c180*/  STL [R1+0x2598], R22 ;  /* 0x0025981601007387 */ /* 0x000fe80000100800 */
[----:B------:R-:W-:Y:S01]  /*5c190*/  IMAD.X R3, R20, 0x1, R11, P6 ;  /* 0x0000000114037824 */ /* 0x000fe200030e060b */
[----:B------:R-:W-:Y:S01]  /*5c1a0*/  STL [R1+0x25a4], R21 ;  /* 0x0025a41501007387 */ /* 0x000fe20000100800 */
[----:B------:R-:W-:-:S03]  /*5c1b0*/  F2FP.SATFINITE.E4M3.F32.PACK_AB_MERGE_C R51, R40, R43, RZ ;  /* 0x0000002b2833723e */ /* 0x000fc600048070ff */
[----:B------:R0:W-:Y:S04]  /*5c1c0*/  STL.64 [R1+0x2358], R2 ;  /* 0x0023580201007387 */ /* 0x0001e80000100a00 */
[----:B------:R-:W-:Y:S01]  /*5c1d0*/  STL [R1+0x2d64], R51 ;  /* 0x002d643301007387 */ /* 0x000fe20000100800 */
[----:B0-----:R-:W-:-:S05]  /*5c1e0*/  F2FP.SATFINITE.E4M3.F32.PACK_AB_MERGE_C R2, R44, R47, RZ ;  /* 0x0000002f2c02723e */ /* 0x001fca00048070ff */
[----:B------:R0:W-:Y:S04]  /*5c1f0*/  STL [R1+0x2570], R2 ;  /* 0x0025700201007387 */ /* 0x0001e80000100800 */
[----:B------:R-:W2:Y:S04]  /*5c200*/  LDL.LU R23, [R1+0xc68] ;  /* 0x000c680001177983 */ /* 0x000ea80000300800 */
[----:B------:R-:W2:Y:S01]  /*5c210*/  LDL.LU R53, [R1+0xc6c] ;  /* 0x000c6c0001357983 */ /* 0x000ea20000300800 */
[----:B0-----:R-:W-:-:S05]  /*5c220*/  IADD3 R2, P6, R25, R14, RZ ;  /* 0x0000000e19027210 */ /* 0x001fca0007fde0ff */
[----:B------:R-:W-:-:S05]  /*5c230*/  IMAD.X R3, R20, 0x1, R13, P6 ;  /* 0x0000000114037824 */ /* 0x000fca00030e060d */
[----:B------:R0:W-:Y:S04]  /*5c240*/  STL.64 [R1+0x2350], R2 ;  /* 0x0023500201007387 */ /* 0x0001e80000100a00 */
[----:B------:R-:W3:Y:S04]  /*5c250*/  LDL.LU R48, [R1+0xc50] ;  /* 0x000c500001307983 */ /* 0x000ee80000300800 */
[----:B------:R-:W3:Y:S01]  /*5c260*/  LDL.LU R49, [R1+0xc54] ;  /* 0x000c540001317983 */ /* 0x000ee20000300800 */
[----:B------:R-:W-:-:S03]  /*5c270*/  IMAD.MOV.U32 R43, RZ, RZ, R41 ;  /* 0x000000ffff2b7224 */ /* 0x000fc600078e0029 */
[----:B------:R-:W3:Y:S04]  /*5c280*/  LDL.LU R47, [R1+0xc58] ;  /* 0x000c5800012f7983 */ /* 0x000ee80000300800 */
[----:B------:R-:W3:Y:S04]  /*5c290*/  LDL.LU R44, [R1+0xc5c] ;  /* 0x000c5c00012c7983 */ /* 0x000ee80000300800 */
[----:B------:R-:W3:Y:S04]  /*5c2a0*/  LDL.LU R40, [R1+0xc40] ;  /* 0x000c400001287983 */ /* 0x000ee80000300800 */
[----:B------:R-:W3:Y:S01]  /*5c2b0*/  LDL.LU R41, [R1+0xc44] ;  /* 0x000c440001297983 */ /* 0x000ee20000300800 */
[----:B0-----:R-:W-:-:S05]  /*5c2c0*/  IADD3 R2, P6, R25, R16, RZ ;  /* 0x0000001019027210 */ /* 0x001fca0007fde0ff */
[----:B------:R-:W-:Y:S01]  /*5c2d0*/  IMAD.X R3, R20, 0x1, R15, P6 ;  /* 0x0000000114037824 */ /* 0x000fe200030e060f */
[----:B----4-:R-:W-:-:S05]  /*5c2e0*/  F2FP.SATFINITE.E4M3.F32.PACK_AB_MERGE_C R58, R46, R59, RZ ;  /* 0x0000003b2e3a723e */ /* 0x010fca00048070ff */
[----:B------:R-:W-:Y:S04]  /*5c2f0*/  STL [R1+0x2d78], R58 ;  /* 0x002d783a01007387 */ /* 0x000fe80000100800 */
[----:B------:R0:W-:Y:S04]  /*5c300*/  STL.64 [R1+0x2348], R2 ;  /* 0x0023480201007387 */ /* 0x0001e80000100a00 */
[----:B------:R-:W4:Y:S01]  /*5c310*/  LDL.LU R61, [R1+0xc48] ;  /* 0x000c4800013d7983 */ /* 0x000f220000300800 */
[----:B0-----:R-:W-:Y:S02]  /*5c320*/  F2FP.SATFINITE.E4M3.F32.PACK_AB_MERGE_C R3, R42, R45, RZ ;  /* 0x0000002d2a03723e */ /* 0x001fe400048070ff */
[----:B------:R-:W-:-:S03]  /*5c330*/  F2FP.SATFINITE.E4M3.F32.PACK_AB_MERGE_C R2, R39, R38, RZ ;  /* 0x000000262702723e */ /* 0x000fc600048070ff */
[----:B------:R0:W-:Y:S04]  /*5c340*/  STL [R1+0x253c], R3 ;  /* 0x00253c0301007387 */ /* 0x0001e80000100800 */
[----:B0-----:R-:W4:Y:S04]  /*5c350*/  LDL.LU R3, [R1+0xc4c] ;  /* 0x000c4c0001037983 */ /* 0x001f280000300800 */
[----:B------:R0:W-:Y:S04]  /*5c360*/  STL [R1+0x2508], R2 ;  /* 0x0025080201007387 */ /* 0x0001e80000100800 */
[----:B------:R-:W4:Y:S04]  /*5c370*/  LDL.LU R54, [R1+0xc30] ;  /* 0x000c300001367983 */ /* 0x000f280000300800 */
[----:B------:R-:W4:Y:S04]  /*5c380*/  LDL.LU R27, [R1+0xc34] ;  /* 0x000c3400011b7983 */ /* 0x000f280000300800 */
[----:B------:R-:W4:Y:S04]  /*5c390*/  LDL.LU R56, [R1+0xc38] ;  /* 0x000c380001387983 */ /* 0x000f280000300800 */
[----:B------:R-:W4:Y:S04]  /*5c3a0*/  LDL.LU R28, [R1+0xc3c] ;  /* 0x000c3c00011c7983 */ /* 0x000f280000300800 */
        /* <DEDUP_REMOVED lines=10> */
[----:B------:R-:W-:-:S02]  /*5c450*/  SHF.R.S32.HI R20, RZ, 0x1f, R24 ;  /* 0x0000001fff147819 */ /* 0x000fc40000011418 */
[----:B------:R-:W-:-:S05]  /*5c460*/  IADD3 R38, P6, R24, R0, RZ ;  /* 0x0000000018267210 */ /* 0x000fca0007fde0ff */
[----:B------:R-:W-:-:S05]  /*5c470*/  IMAD.X R39, R20, 0x1, R18, P6 ;  /* 0x0000000114277824 */ /* 0x000fca00030e0612 */
[----:B------:R0:W-:Y:S04]  /*5c480*/  STL.64 [R1+0x2340], R38 ;  /* 0x0023402601007387 */ /* 0x0001e80000100a00 */
[----:B0-----:R-:W4:Y:S01]  /*5c490*/  LDL.LU.64 R38, [R1+0x2e48] ;  /* 0x002e480001267983 */ /* 0x001f220000300a00 */
[----:B--2---:R-:W-:-:S05]  /*5c4a0*/  F2FP.SATFINITE.E4M3.F32.PACK_AB_MERGE_C R25, R53, R23, RZ ;  /* 0x000000173519723e */ /* 0x004fca00048070ff */
[----:B------:R-:W-:Y:S01]  /*5c4b0*/  STL [R1+0x2510], R25 ;  /* 0x0025101901007387 */ /* 0x000fe20000100800 */
[----:B---3--:R-:W-:Y:S02]  /*5c4c0*/  F2FP.SATFINITE.E4M3.F32.PACK_AB_MERGE_C R23, R49, R48, RZ ;  /* 0x000000303117723e */ /* 0x008fe400048070ff */
[----:B------:R-:W-:-:S03]  /*5c4d0*/  IADD3 R48, P6, R24, R4, RZ ;  /* 0x0000000418307210 */ /* 0x000fc60007fde0ff */
[----:B------:R0:W-:Y:S02]  /*5c4e0*/  STL [R1+0x24ac], R23 ;  /* 0x0024ac1701007387 */ /* 0x0001e40000100800 */
[----:B------:R-:W-:Y:S01]  /*5c4f0*/  IMAD.X R49, R20, 0x1, R17, P6 ;  /* 0x0000000114317824 */ /* 0x000fe200030e0611 */
[----:B0-----:R-:W-:-:S04]  /*5c500*/  F2FP.SATFINITE.E4M3.F32.PACK_AB_MERGE_C R23, R44, R47, RZ ;  /* 0x0000002f2c17723e */ /* 0x001fc800048070ff */
[----:B------:R-:W-:Y:S01]  /*5c510*/  STL.64 [R1+0x2338], R48 ;  /* 0x0023383001007387 */ /* 0x000fe20000100a00 */
[----:B------:R-:W-:-:S03]  /*5c520*/  F2FP.SATFINITE.E4M3.F32.PACK_AB_MERGE_C R25, R41, R40, RZ ;  /* 0x000000282919723e */ /* 0x000fc600048070ff */
[----:B------:R0:W-:Y:S04]  /*5c530*/  STL [R1+0x24b4], R23 ;  /* 0x0024b41701007387 */ /* 0x0001e80000100800 */
[----:B0-----:R-:W2:Y:S04]  /*5c540*/  LDL.LU R23, [R1+0xc08] ;  /* 0x000c080001177983 */ /* 0x001ea80000300800 */
[----:B------:R-:W2:Y:S04]  /*5c550*/  LDL.LU R53, [R1+0xc0c] ;  /* 0x000c0c0001357983 */ /* 0x000ea80000300800 */
[----:B------:R-:W-:Y:S04]  /*5c560*/  STL [R1+0x2494], R25 ;  /* 0x0024941901007387 */ /* 0x000fe80000100800 */
[----:B------:R-:W3:Y:S04]  /*5c570*/  LDL.LU R48, [R1+0xbf0] ;  /* 0x000bf00001307983 */ /* 0x000ee80000300800 */
[----:B------:R-:W3:Y:S04]  /*5c580*/  LDL.LU R49, [R1+0xbf4] ;  /* 0x000bf40001317983 */ /* 0x000ee80000300800 */
[----:B------:R-:W3:Y:S04]  /*5c590*/  LDL.LU R47, [R1+0xbf8] ;  /* 0x000bf800012f7983 */ /* 0x000ee80000300800 */
[----:B------:R-:W3:Y:S01]  /*5c5a0*/  LDL.LU R44, [R1+0xbfc] ;  /* 0x000bfc00012c7983 */ /* 0x000ee20000300800 */
[----:B------:R-:W-:-:S05]  /*5c5b0*/  IADD3 R40, P6, R24, R6, RZ ;  /* 0x0000000618287210 */ /* 0x000fca0007fde0ff */
[----:B------:R-:W-:Y:S01]  /*5c5c0*/  IMAD.X R41, R20, 0x1, R5, P6 ;  /* 0x0000000114297824 */ /* 0x000fe200030e0605 */
[----:B------:R-:W-:-:S04]  /*5c5d0*/  IADD3 R26, P6, R24, R8, RZ ;  /* 0x00000008181a7210 */ /* 0x000fc80007fde0ff */
[----:B------:R0:W-:Y:S04]  /*5c5e0*/  STL.64 [R1+0x2330], R40 ;  /* 0x0023302801007387 */ /* 0x0001e80000100a00 */
[----:B0-----:R-:W3:Y:S01]  /*5c5f0*/  LDL.LU.64 R40, [R1+0x2e40] ;  /* 0x002e400001287983 */ /* 0x001ee20000300a00 */
[----:B----4-:R-:W-:Y:S02]  /*5c600*/  F2FP.SATFINITE.E4M3.F32.PACK_AB_MERGE_C R3, R3, R61, RZ ;  /* 0x0000003d0303723e */ /* 0x010fe400048070ff */
[----:B------:R-:W-:Y:S01]  /*5c610*/  F2FP.SATFINITE.E4M3.F32.PACK_AB_MERGE_C R52, R27, R54, RZ ;  /* 0x000000361b34723e */ /* 0x000fe200048070ff */
[----:B------:R-:W-:-:S04]  /*5c620*/  IMAD.X R27, R20, 0x1, R7, P6 ;  /* 0x00000001141b7824 */ /* 0x000fc800030e0607 */
[----:B------:R-:W-:Y:S04]  /*5c630*/  STL [R1+0x2dac], R52 ;  /* 0x002dac3401007387 */ /* 0x000fe80000100800 */
[----:B------:R0:W-:Y:S04]  /*5c640*/  STL [R1+0x249c], R3 ;  /* 0x00249c0301007387 */ /* 0x0001e80000100800 */
[----:B------:R1:W-:Y:S01]  /*5c650*/  STL.64 [R1+0x2328], R26 ;  /* 0x0023281a01007387 */ /* 0x0003e20000100a00 */
[----:B------:R-:W-:Y:S02]  /*5c660*/  F2FP.SATFINITE.E4M3.F32.PACK_AB_MERGE_C R25, R60, R2, RZ ;  /* 0x000000023c19723e */ /* 0x000fe400048070ff */
[----:B------:R-:W-:-:S05]  /*5c670*/  IADD3 R2, P6, R24, R10, RZ ;  /* 0x0000000a18027210 */ /* 0x000fca0007fde0ff */
[----:B0-----:R-:W-:Y:S01]  /*5c680*/  IMAD.X R3, R20, 0x1, R9, P6 ;  /* 0x0000000114037824 */ /* 0x001fe200030e0609 */
[----:B-1----:R-:W-:-:S05]  /*5c690*/  F2FP.SATFINITE.E4M3.F32.PACK_AB_MERGE_C R26, R28, R56, RZ ;  /* 0x000000381c1a723e */ /* 0x002fca00048070ff */
[----:B------:R-:W-:Y:S04]  /*5c6a0*/  STL [R1+0x2484], R26 ;  /* 0x0024841a01007387 */ /* 0x000fe80000100800 */
[----:B------:R-:W-:Y:S04]  /*5c6b0*/  STL [R1+0x2708], R25 ;  /* 0x0027081901007387 */ /* 0x000fe80000100800 */
[----:B------:R0:W-:Y:S01]  /*5c6c0*/  STL.64 [R1+0x2320], R2 ;  /* 0x0023200201007387 */ /* 0x0001e20000100a00 */
[----:B------:R-:W-:Y:S02]  /*5c6d0*/  F2FP.SATFINITE.E4M3.F32.PACK_AB_MERGE_C R22, R22, R21, RZ ;  /* 0x000000151616723e */ /* 0x000fe400048070ff */
[----:B------:R-:W-:-:S02]  /*5c6e0*/  F2FP.SATFINITE.E4M3.F32.PACK_AB_MERGE_C R21, R57, R55, RZ ;  /* 0x000000373915723e */ /* 0x000fc400048070ff */
[----:B0-----:R-:W-:Y:S01]  /*5c6f0*/  IADD3 R2, P6, R24, R12, RZ ;  /* 0x0000000c18027210 */ /* 0x001fe20007fde0ff */
[----:B------:R-:W-:Y:S04]  /*5c700*/  STL [R1+0x2714], R22 ;  /* 0x0027141601007387 */ /* 0x000fe80000100800 */
[----:B------:R-:W-:Y:S01]  /*5c710*/  IMAD.X R3, R20, 0x1, R11, P6 ;  /* 0x0000000114037824 */ /* 0x000fe200030e060b */
[----:B------:R-:W-:Y:S04]  /*5c720*/  STL [R1+0x28b0], R21 ;  /* 0x0028b01501007387 */ /* 0x000fe80000100800 */
[----:B------:R0:W-:Y:S04]  /*5c730*/  STL.64 [R1+0x2318], R2 ;  /* 0x0023180201007387 */ /* 0x0001e80000100a00 */
[----:B------:R-:W4:Y:S01]  /*5c740*/  LDL.LU R55, [R1+0xbe0] ;  /* 0x000be00001377983 */ /* 0x000f220000300800 */
[----:B0-----:R-:W-:-:S02]  /*5c750*/  F2FP.SATFINITE.E4M3.F32.PACK_AB_MERGE_C R3, R46, R59, RZ ;  /* 0x0000003b2e03723e */ /* 0x001fc400048070ff */
[----:B------:R-:W-:-:S03]  /*5c760*/  F2FP.SATFINITE.E4M3.F32.PACK_AB_MERGE_C R2, R42, R45, RZ ;  /* 0x0000002d2a02723e */ /* 0x000fc600048070ff */
[----:B------:R-:W-:Y:S04]  /*5c770*/  STL [R1+0x28c4], R3 ;  /* 0x0028c40301007387 */ /* 0x000fe80000100800 */
[----:B------:R-:W4:Y:S04]  /*5c780*/  LDL.LU R57, [R1+0xbe4] ;  /* 0x000be40001397983 */ /* 0x000f280000300800 */
[----:B------:R0:W-:Y:S04]  /*5c790*/  STL [R1+0x2838], R2 ;  /* 0x0028380201007387 */ /* 0x0001e80000100800 */
[----:B------:R-:W4:Y:S04]  /*5c7a0*/  LDL.LU R59, [R1+0xbe8] ;  /* 0x000be800013b7983 */ /* 0x000f280000300800 */
[----:B------:R-:W4:Y:S01]  /*5c7b0*/  LDL.LU R46, [R1+0xbec] ;  /* 0x000bec00012e7983 */ /* 0x000f220000300800 */
[----:B0-----:R-:W-:-:S03]  /*5c7c0*/  IADD3 R2, P6, R24, R14, RZ ;  /* 0x0000000e18027210 */ /* 0x001fc60007fde0ff */
[----:B------:R-:W4:Y:S02]  /*5c7d0*/  LDL.LU R45, [R1+0xbd0] ;  /* 0x000bd000012d7983 */ /* 0x000f240000300800 */
[----:B------:R-:W-:Y:S02]  /*5c7e0*/  IMAD.X R3, R20, 0x1, R13, P6 ;  /* 0x0000000114037824 */ /* 0x000fe400030e060d */
[----:B------:R-:W4:Y:S04]  /*5c7f0*/  LDL.LU R42, [R1+0xbd4] ;  /* 0x000bd400012a7983 */ /* 0x000f280000300800 */
[----:B------:R0:W-:Y:S02]  /*5c800*/  STL.64 [R1+0x2310], R2 ;  /* 0x0023100201007387 */ /* 0x0001e40000100a00 */
[----:B0-----:R-:W-:-:S05]  /*5c810*/  IADD3 R2, P6, R24, R16, RZ ;  /* 0x0000001018027210 */ /* 0x001fca0007fde0ff */
[----:B------:R-:W-:-:S05]  /*5c820*/  IMAD.X R3, R20, 0x1, R15, P6 ;  /* 0x0000000114037824 */ /* 0x000fca00030e060f */
[----:B------:R3:W-:Y:S01]  /*5c830*/  STL.64 [R1+0x2308], R2 ;  /* 0x0023080201007387 */ /* 0x0007e20000100a00 */
[----:B--2---:R-:W-:-:S05]  /*5c840*/  F2FP.SATFINITE.E4M3.F32.PACK_AB_MERGE_C R20, R53, R23, RZ ;  /* 0x000000173514723e */ /* 0x004fca00048070ff */
[----:B------:R-:W-:Y:S04]  /*5c850*/  STL [R1+0x2834], R20 ;  /* 0x0028341401007387 */ /* 0x000fe80000100800 */
[----:B------:R-:W2:Y:S01]  /*5c860*/  LDL.LU R51, [R1+0xbd8] ;  /* 0x000bd80001337983 */ /* 0x000ea20000300800 */
[----:B---3--:R-:W-:-:S05]  /*5c870*/  F2FP.SATFINITE.E4M3.F32.PACK_AB_MERGE_C R3, R49, R48, RZ ;  /* 0x000000303103723e */ /* 0x008fca00048070ff */
[----:B------:R0:W-:Y:S04]  /*5c880*/  STL [R1+0x27f8], R3 ;  /* 0x0027f80301007387 */ /* 0x0001e80000100800 */
[----:B------:R-:W2:Y:S01]  /*5c890*/  LDL.LU R26, [R1+0xbdc] ;  /* 0x000bdc00011a7983 */ /* 0x000ea20000300800 */
[----:B------:R-:W-:-:S05]  /*5c8a0*/  F2FP.SATFINITE.E4M3.F32.PACK_AB_MERGE_C R2, R44, R47, RZ ;  /* 0x0000002f2c02723e */ /* 0x000fca00048070ff */
[----:B------:R1:W-:Y:S04]  /*5c8b0*/  STL [R1+0x280c], R2 ;  /* 0x00280c0201007387 */ /* 0x0003e80000100800 */
[----:B------:R-:W3:Y:S04]  /*5c8c0*/  LDL.LU R61, [R1+0xbc0] ;  /* 0x000bc000013d7983 */ /* 0x000ee80000300800 */
[----:B0-----:R-:W3:Y:S04]  /*5c8d0*/  LDL.LU R3, [R1+0xbc4] ;  /* 0x000bc40001037983 */ /* 0x001ee80000300800 */
[----:B------:R-:W3:Y:S04]  /*5c8e0*/  LDL.LU R54, [R1+0xbc8] ;  /* 0x000bc80001367983 */ /* 0x000ee80000300800 */
[----:B------:R-:W3:Y:S04]  /*5c8f0*/  LDL.LU R27, [R1+0xbcc] ;  /* 0x000bcc00011b7983 */ /* 0x000ee80000300800 */
[----:B------:R-:W3:Y:S04]  /*5c900*/  LDL.LU R56, [R1+0x260] ;  /* 0x0002600001387983 */ /* 0x000ee80000300800 */
[----:B------:R-:W3:Y:S04]  /*5c910*/  LDL.LU R28, [R1+0x264] ;  /* 0x00026400011c7983 */ /* 0x000ee80000300800 */
[----:B-1----:R-:W3:Y:S04]  /*5c920*/  LDL.LU R2, [R1+0x268] ;  /* 0x0002680001027983 */ /* 0x002ee80000300800 */
[----:B------:R-:W3:Y:S04]  /*5c930*/  LDL.LU R60, [R1+0x26c] ;  /* 0x00026c00013c7983 */ /* 0x000ee80000300800 */
[----:B------:R-:W3:Y:S04]  /*5c940*/  LDL.LU R21, [R1+0xba0] ;  /* 0x000ba00001157983 */ /* 0x000ee80000300800 */
[----:B------:R-:W3:Y:S04]  /*5c950*/  LDL.LU R22, [R1+0xba4] ;  /* 0x000ba40001167983 */ /* 0x000ee80000300800 */
[----:B------:R-:W3:Y:S04]  /*5c960*/  LDL.LU R48, [R1+0xba8] ;  /* 0x000ba80001307983 */ /* 0x000ee80000300800 */
[----:B------:R-:W3:Y:S04]  /*5c970*/  LDL.LU R49, [R1+0xbac] ;  /* 0x000bac0001317983 */ /* 0x000ee80000300800 */
[----:B------:R-:W3:Y:S04]  /*5c980*/  LDL.LU R47, [R1+0xb90] ;  /* 0x000b9000012f7983 */ /* 0x000ee80000300800 */
[----:B------:R-:W3:Y:S01]  /*5c990*/  LDL.LU R44, [R1+0xb94] ;  /* 0x000b9400012c7983 */ /* 0x000ee20000300800 */
[----:B------:R-:W-:-:S02]  /*5c9a0*/  SHF.R.S32.HI R20, RZ, 0x1f, R19 ;  /* 0x0000001fff147819 */ /* 0x000fc40000011413 */
[----:B------:R-:W-:-:S05]  /*5c9b0*/  IADD3 R24, P6, R19, R0, RZ ;  /* 0x0000000013187210 */ /* 0x000fca0007fde0ff */
[----:B------:R-:W-:-:S05]  /*5c9c0*/  IMAD.X R25, R20, 0x1, R18, P6 ;  /* 0x0000000114197824 */ /* 0x000fca00030e0612 */
[----:B------:R4:W-:Y:S04]  /*5c9d0*/  STL.64 [R1+0x2300], R24 ;  /* 0x0023001801007387 */ /* 0x0009e80000100a00 */
[----:B------:R-:W3:Y:S01]  /*5c9e0*/  LDL.LU R23, [R1+0xb98] ;  /* 0x000b980001177983 */ /* 0x000ee20000300800 */
[----:B----4-:R-:W-:-:S05]  /*5c9f0*/  F2FP.SATFINITE.E4M3.F32.PACK_AB_MERGE_C R25, R57, R55, RZ ;  /* 0x000000373919723e */ /* 0x010fca00048070ff */
[----:B------:R-:W-:Y:S04]  /*5ca00*/  STL [R1+0x279c], R25 ;  /* 0x00279c1901007387 */ /* 0x000fe80000100800 */
[----:B------:R-:W4:Y:S01]  /*5ca10*/  LDL.LU R53, [R1+0xb9c] ;  /* 0x000b9c0001357983 */ /* 0x000f220000300800 */
[----:B------:R-:W-:-:S05]  /*5ca20*/  F2FP.SATFINITE.E4M3.F32.PACK_AB_MERGE_C R24, R46, R59, RZ ;  /* 0x0000003b2e18723e */ /* 0x000fca00048070ff */
[----:B------:R0:W-:Y:S02]  /*5ca30*/  STL [R1+0x27b8], R24 ;  /* 0x0027b81801007387 */ /* 0x0001e40000100800 */
[----:B0-----:R-:W-:-:S05]  /*5ca40*/  IADD3 R24, P6, R19, R4, RZ ;  /* 0x0000000413187210 */ /* 0x001fca0007fde0ff */
[----:B------:R-:W-:-:S05]  /*5ca50*/  IMAD.X R25, R20, 0x1, R17, P6 ;  /* 0x0000000114197824 */ /* 0x000fca00030e0611 */
[----:B------:R0:W-:Y:S04]  /*5ca60*/  STL.64 [R1+0x22f8], R24 ;  /* 0x0022f81801007387 */ /* 0x0001e80000100a00 */
[----:B------:R-:W4:Y:S01]  /*5ca70*/  LDL.LU R55, [R1+0xb80] ;  /* 0x000b800001377983 */ /* 0x000f220000300800 */
[----:B0-----:R-:W-:Y:S01]  /*5ca80*/  F2FP.SATFINITE.E4M3.F32.PACK_AB_MERGE_C R24, R42, R45, RZ ;  /* 0x0000002d2a18723e */ /* 0x001fe200048070ff */
[----:B------:R-:W-:-:S04]  /*5ca90*/  IMAD.MOV.U32 R45, RZ, RZ, R43 ;  /* 0x000000ffff2d7224 */ /* 0x000fc800078e002b */
[----:B------:R0:W-:Y:S04]  /*5caa0*/  STL [R1+0x2468], R24 ;  /* 0x0024681801007387 */ /* 0x0001e80000100800 */
[----:B------:R-:W4:Y:S04]  /*5cab0*/  LDL.LU R57, [R1+0xb84] ;  /* 0x000b840001397983 */ /* 0x000f280000300800 */
[----:B------:R-:W4:Y:S01]  /*5cac0*/  LDL.LU R59, [R1+0xb88] ;  /* 0x000b8800013b7983 */ /* 0x000f220000300800 */
[----:B0-----:R-:W-:-:S03]  /*5cad0*/  IADD3 R24, P6, R19, R6, RZ ;  /* 0x0000000613187210 */ /* 0x001fc60007fde0ff */
[----:B------:R-:W4:Y:S04]  /*5cae0*/  LDL.LU R46, [R1+0xb8c] ;  /* 0x000b8c00012e7983 */ /* 0x000f280000300800 */
[----:B------:R-:W4:Y:S04]  /*5caf0*/  LDL.LU R42, [R1+0xb70] ;  /* 0x000b7000012a7983 */ /* 0x000f280000300800 */
[----:B------:R-:W4:Y:S01]  /*5cb00*/  LDL.LU R43, [R1+0xb74] ;  /* 0x000b7400012b7983 */ /* 0x000f220000300800 */
[----:B------:R-:W-:Y:S01]  /*5cb10*/  IMAD.X R25, R20, 0x1, R5, P6 ;  /* 0x0000000114197824 */ /* 0x000fe200030e0605 */
[----:B--2---:R-:W-:-:S05]  /*5cb20*/  F2FP.SATFINITE.E4M3.F32.PACK_AB_MERGE_C R26, R26, R51, RZ ;  /* 0x000000331a1a723e */ /* 0x004fca00048070ff */
[----:B------:R3:W-:Y:S04]  /*5cb30*/  STL [R1+0x2778], R26 ;  /* 0x0027781a01007387 */ /* 0x0007e80000100800 */
[----:B------:R0:W-:Y:S01]  /*5cb40*/  STL.64 [R1+0x22f0], R24 ;  /* 0x0022f01801007387 */ /* 0x0001e20000100a00 */
[----:B---3--:R-:W-:Y:S02]  /*5cb50*/  F2FP.SATFINITE.E4M3.F32.PACK_AB_MERGE_C R26, R3, R61, RZ ;  /* 0x0000003d031a723e */ /* 0x008fe400048070ff */
[----:B0-----:R-:W-:Y:S02]  /*5cb60*/  IADD3 R24, P6, R19, R8, RZ ;  /* 0x0000000813187210 */ /* 0x001fe40007fde0ff */
[----:B------:R-:W-:-:S03]  /*5cb70*/  F2FP.SATFINITE.E4M3.F32.PACK_AB_MERGE_C R3, R27, R54, RZ ;  /* 0x000000361b03723e */ /* 0x000fc600048070ff */
[----:B------:R-:W-:Y:S01]  /*5cb80*/  IMAD.X R25, R20, 0x1, R7, P6 ;  /* 0x0000000114197824 */ /* 0x000fe200030e0607 */
[----:B------:R-:W-:Y:S04]  /*5cb90*/  STL [R1+0x245c], R26 ;  /* 0x00245c1a01007387 */ /* 0x000fe80000100800 */
[----:B------:R-:W-:Y:S04]  /*5cba0*/  STL [R1+0x2458], R3 ;  /* 0x0024580301007387 */ /* 0x000fe80000100800 */
[----:B------:R0:W-:Y:S02]  /*5cbb0*/  STL.64 [R1+0x22e8], R24 ;  /* 0x0022e81801007387 */ /* 0x0001e40000100a00 */
[----:B0-----:R-:W-:-:S02]  /*5cbc0*/  F2FP.SATFINITE.E4M3.F32.PACK_AB_MERGE_C R24, R60, R2, RZ ;  /* 0x000000023c18723e */ /* 0x001fc400048070ff */
[----:B------:R-:W-:Y:S02]  /*5cbd0*/  IADD3 R2, P6, R19, R10, RZ ;  /* 0x0000000a13027210 */ /* 0x000fe40007fde0ff */
[----:B------:R-:W-:-:S03]  /*5cbe0*/  F2FP.SATFINITE.E4M3.F32.PACK_AB_MERGE_C R25, R28, R56, RZ ;  /* 0x000000381c19723e */ /* 0x000fc600048070ff */
[----:B------:R-:W-:Y:S02]  /*5cbf0*/  IMAD.X R3, R20, 0x1, R9, P6 ;  /* 0x0000000114037824 */ /* 0x000fe400030e0609 */
[----:B------:R-:W-:Y:S04]  /*5cc00*/  STL [R1+0x2450], R25 ;  /* 0x0024501901007387 */ /* 0x000fe80000100800 */
[----:B------:R-:W-:Y:S04]  /*5cc10*/  STL [R1+0x2454], R24 ;  /* 0x0024541801007387 */ /* 0x000fe80000100800 */
[----:B------:R0:W-:Y:S01]  /*5cc20*/  STL.64 [R1+0x22e0], R2 ;  /* 0x0022e00201007387 */ /* 0x0001e20000100a00 */
[----:B------:R-:W-:-:S02]  /*5cc30*/  F2FP.SATFINITE.E4M3.F32.PACK_AB_MERGE_C R22, R22, R21, RZ ;  /* 0x000000151616723e */ /* 0x000fc400048070ff */
[----:B------:R-:W-:Y:S02]  /*5cc40*/  F2FP.SATFINITE.E4M3.F32.PACK_AB_MERGE_C R21, R49, R48, RZ ;  /* 0x000000303115723e */ /* 0x000fe400048070ff */
[----:B0-----:R-:W-:Y:S01]  /*5cc50*/  IADD3 R2, P6, R19, R12, RZ ;  /* 0x0000000c13027210 */ /* 0x001fe20007fde0ff */
[----:B------:R-:W-:Y:S04]  /*5cc60*/  STL [R1+0x2580], R22 ;  /* 0x0025801601007387 */ /* 0x000fe80000100800 */
[----:B------:R-:W-:Y:S01]  /*5cc70*/  IMAD.X R3, R20, 0x1, R11, P6 ;  /* 0x0000000114037824 */ /* 0x000fe200030e060b */
[----:B------:R-:W-:Y:S04]  /*5cc80*/  STL [R1+0x2594], R21 ;  /* 0x0025941501007387 */ /* 0x000fe80000100800 */
[----:B------:R0:W-:Y:S04]  /*5cc90*/  STL.64 [R1+0x22d8], R2 ;  /* 0x0022d80201007387 */ /* 0x0001e80000100a00 */
[----:B------:R-:W2:Y:S04]  /*5cca0*/  LDL.LU R48, [R1+0xb78] ;  /* 0x000b780001307983 */ /* 0x000ea80000300800 */
[----:B------:R-:W2:Y:S01]  /*5ccb0*/  LDL.LU R49, [R1+0xb7c] ;  /* 0x000b7c0001317983 */ /* 0x000ea20000300800 */
[----:B0-----:R-:W-:-:S05]  /*5ccc0*/  F2FP.SATFINITE.E4M3.F32.PACK_AB_MERGE_C R2, R44, R47, RZ ;  /* 0x0000002f2c02723e */ /* 0x001fca00048070ff */
[----:B------:R0:W-:Y:S04]  /*5ccd0*/  STL [R1+0x2560], R2 ;  /* 0x0025600201007387 */ /* 0x0001e80000100800 */
[----:B------:R-:W3:Y:S04]  /*5cce0*/  LDL.LU R47, [R1+0xb60] ;  /* 0x000b6000012f7983 */ /* 0x000ee80000300800 */
[----:B------:R-:W3:Y:S01]  /*5ccf0*/  LDL.LU R44, [R1+0xb64] ;  /* 0x000b6400012c7983 */ /* 0x000ee20000300800 */
[----:B0-----:R-:W-:-:S05]  /*5cd00*/  IADD3 R2, P6, R19, R14, RZ ;  /* 0x0000000e13027210 */ /* 0x001fca0007fde0ff */
[----:B------:R-:W-:Y:S01]  /*5cd10*/  IMAD.X R3, R20, 0x1, R13, P6 ;  /* 0x0000000114037824 */ /* 0x000fe200030e060d */
[----:B----4-:R-:W-:-:S05]  /*5cd20*/  F2FP.SATFINITE.E4M3.F32.PACK_AB_MERGE_C R21, R53, R23, RZ ;  /* 0x000000173515723e */ /* 0x010fca00048070ff */
[----:B------:R-:W-:Y:S04]  /*5cd30*/  STL [R1+0x2564], R21 ;  /* 0x0025641501007387 */ /* 0x000fe80000100800 */
[----:B------:R0:W-:Y:S04]  /*5cd40*/  STL.64 [R1+0x22d0], R2 ;  /* 0x0022d00201007387 */ /* 0x0001e80000100a00 */
[----:B------:R-:W4:Y:S04]  /*5cd50*/  LDL.LU R23, [R1+0xb68] ;  /* 0x000b680001177983 */ /* 0x000f280000300800 */
[----:B------:R-:W4:Y:S01]  /*5cd60*/  LDL.LU R53, [R1+0xb6c] ;  /* 0x000b6c0001357983 */ /* 0x000f220000300800 */
[----:B0-----:R-:W-:-:S05]  /*5cd70*/  IADD3 R2, P6, R19, R16, RZ ;  /* 0x0000001013027210 */ /* 0x001fca0007fde0ff */
[----:B------:R-:W-:-:S05]  /*5cd80*/  IMAD.X R3, R20, 0x1, R15, P6 ;  /* 0x0000000114037824 */ /* 0x000fca00030e060f */
[----:B------:R0:W-:Y:S01]  /*5cd90*/  STL.64 [R1+0x22c8], R2 ;  /* 0x0022c80201007387 */ /* 0x0001e20000100a00 */
[----:B------:R-:W-:-:S05]  /*5cda0*/  F2FP.SATFINITE.E4M3.F32.PACK_AB_MERGE_C R19, R57, R55, RZ ;  /* 0x000000373913723e */ /* 0x000fca00048070ff */
        /* <DEDUP_REMOVED lines=10> */
[----:B0-----:R-:W-:-:S03]  /*5ce50*/  IADD3 R2, P6, R29, R0, RZ ;  /* 0x000000001d027210 */ /* 0x001fc60007fde0ff */
[----:B------:R-:W4:Y:S02]  /*5ce60*/  LDL.LU R51, [R1+0xb40] ;  /* 0x000b400001337983 */ /* 0x000f240000300800 */
[----:B------:R-:W-:-:S05]  /*5ce70*/  IMAD.X R3, R19, 0x1, R18, P6 ;  /* 0x0000000113037824 */ /* 0x000fca00030e0612 */
        /* <DEDUP_REMOVED lines=10> */
[----:B--2---:R-:W-:-:S05]  /*5cf20*/  F2FP.SATFINITE.E4M3.F32.PACK_AB_MERGE_C R3, R49, R48, RZ ;  /* 0x000000303103723e */ /* 0x004fca00048070ff */
[----:B------:R-:W-:Y:S04]  /*5cf30*/  STL [R1+0x2d38], R3 ;  /* 0x002d380301007387 */ /* 0x000fe80000100800 */
[----:B------:R-:W2:Y:S04]  /*5cf40*/  LDL.LU R48, [R1+0xb28] ;  /* 0x000b280001307983 */ /* 0x000ea80000300800 */
[----:B------:R-:W2:Y:S01]  /*5cf50*/  LDL.LU R49, [R1+0xb2c] ;  /* 0x000b2c0001317983 */ /* 0x000ea20000300800 */
[----:B---3--:R-:W-:-:S05]  /*5cf60*/  F2FP.SATFINITE.E4M3.F32.PACK_AB_MERGE_C R2, R44, R47, RZ ;  /* 0x0000002f2c02723e */ /* 0x008fca00048070ff */
[----:B------:R0:W-:Y:S04]  /*5cf70*/  STL [R1+0x248c], R2 ;  /* 0x00248c0201007387 */ /* 0x0001e80000100800 */
[----:B------:R-:W3:Y:S04]  /*5cf80*/  LDL.LU R47, [R1+0xb10] ;  /* 0x000b1000012f7983 */ /* 0x000ee80000300800 */
[----:B------:R-:W3:Y:S01]  /*5cf90*/  LDL.LU R44, [R1+0xb14] ;  /* 0x000b1400012c7983 */ /* 0x000ee20000300800 */
[----:B0-----:R-:W-:-:S05]  /*5cfa0*/  IADD3 R2, P6, R29, R4, RZ ;  /* 0x000000041d027210 */ /* 0x001fca0007fde0ff */
[----:B------:R-:W-:-:S05]  /*5cfb0*/  IMAD.X R3, R19, 0x1, R17, P6 ;  /* 0x0000000113037824 */ /* 0x000fca00030e0611 */
[----:B------:R0:W-:Y:S04]  /*5cfc0*/  STL.64 [R1+0x22b8], R2 ;  /* 0x0022b80201007387 */ /* 0x0001e80000100a00 */
[----:B0-----:R-:W3:Y:S01]  /*5cfd0*/  LDL.LU R2, [R1+0xb18] ;  /* 0x000b180001027983 */ /* 0x001ee20000300800 */
[----:B----4-:R-:W-:-:S05]  /*5cfe0*/  F2FP.SATFINITE.E4M3.F32.PACK_AB_MERGE_C R3, R53, R23, RZ ;  /* 0x000000173503723e */ /* 0x010fca00048070ff */
[----:B------:R-:W-:Y:S04]  /*5cff0*/  STL [R1+0x25c8], R3 ;  /* 0x0025c80301007387 */ /* 0x000fe80000100800 */
[----:B------:R-:W4:Y:S04]  /*5d000*/  LDL.LU R60, [R1+0xb1c] ;  /* 0x000b1c00013c7983 */ /* 0x000f280000300800 */
[----:B------:R-:W4:Y:S04]  /*5d010*/  LDL.LU R21, [R1+0xb00] ;  /* 0x000b000001157983 */ /* 0x000f280000300800 */
[----:B------:R-:W4:Y:S04]  /*5d020*/  LDL.LU R22, [R1+0xb04] ;  /* 0x000b040001167983 */ /* 0x000f280000300800 */
[----:B------:R-:W4:Y:S04]  /*5d030*/  LDL.LU R23, [R1+0xb08] ;  /* 0x000b080001177983 */ /* 0x000f280000300800 */
[----:B------:R-:W4:Y:S01]  /*5d040*/  LDL.LU R53, [R1+0xb0c] ;  /* 0x000b0c0001357983 */ /* 0x000f220000300800 */
[----:B------:R-:W-:-:S02]  /*5d050*/  F2FP.SATFINITE.E4M3.F32.PACK_AB_MERGE_C R61, R43, R42, RZ ;  /* 0x0000002a2b3d723e */ /* 0x000fc400048070ff */
[----:B------:R-:W-:-:S05]  /*5d060*/  IADD3 R42, P6, R29, R6, RZ ;  /* 0x000000061d2a7210 */ /* 0x000fca0007fde0ff */
[----:B------:R-:W-:Y:S01]  /*5d070*/  IMAD.X R43, R19, 0x1, R5, P6 ;  /* 0x00000001132b7824 */ /* 0x000fe200030e0605 */
[----:B------:R-:W-:Y:S01]  /*5d080*/  IADD3 R24, P6, R29, R8, RZ ;  /* 0x000000081d187210 */ /* 0x000fe20007fde0ff */
[----:B------:R-:W-:Y:S01]  /*5d090*/  STL [R1+0x2da0], R61 ;  /* 0x002da03d01007387 */ /* 0x000fe20000100800 */
[----:B------:R-:W-:-:S03]  /*5d0a0*/  F2FP.SATFINITE.E4M3.F32.PACK_AB_MERGE_C R20, R25, R58, RZ ;  /* 0x0000003a1914723e */ /* 0x000fc600048070ff */
[----:B------:R-:W-:Y:S01]  /*5d0b0*/  IMAD.X R25, R19, 0x1, R7, P6 ;  /* 0x0000000113197824 */ /* 0x000fe200030e0607 */
[----:B------:R0:W-:Y:S04]  /*5d0c0*/  STL.64 [R1+0xe48], R42 ;  /* 0x000e482a01007387 */ /* 0x0001e80000100a00 */
[----:B0-----:R-:W4:Y:S01]  /*5d0d0*/  LDL.LU.64 R42, [R1+0x2e38] ;  /* 0x002e3800012a7983 */ /* 0x001f220000300a00 */
[----:B------:R-:W-:-:S03]  /*5d0e0*/  F2FP.SATFINITE.E4M3.F32.PACK_AB_MERGE_C R3, R26, R51, RZ ;  /* 0x000000331a03723e */ /* 0x000fc600048070ff */
[----:B------:R0:W-:Y:S04]  /*5d0f0*/  STL [R1+0x2474], R20 ;  /* 0x0024741401007387 */ /* 0x0001e80000100800 */
[----:B------:R1:W-:Y:S04]  /*5d100*/  STL [R1+0x2460], R3 ;  /* 0x0024600301007387 */ /* 0x0003e80000100800 */
[----:B------:R1:W-:Y:S01]  /*5d110*/  STL.64 [R1+0xe38], R24 ;  /* 0x000e381801007387 */ /* 0x0003e20000100a00 */
[----:B0-----:R-:W-:Y:S02]  /*5d120*/  F2FP.SATFINITE.E4M3.F32.PACK_AB_MERGE_C R20, R27, R54, RZ ;  /* 0x000000361b14723e */ /* 0x001fe400048070ff */
[----:B-1----:R-:W-:-:S02]  /*5d130*/  F2FP.SATFINITE.E4M3.F32.PACK_AB_MERGE_C R3, R28, R56, RZ ;  /* 0x000000381c03723e */ /* 0x002fc400048070ff */
[----:B------:R-:W-:Y:S01]  /*5d140*/  IADD3 R24, P6, R29, R10, RZ ;  /* 0x0000000a1d187210 */ /* 0x000fe20007fde0ff */
[----:B------:R0:W-:Y:S04]  /*5d150*/  STL [R1+0x2464], R20 ;  /* 0x0024641401007387 */ /* 0x0001e80000100800 */
[----:B------:R-:W-:Y:S01]  /*5d160*/  IMAD.X R25, R19, 0x1, R9, P6 ;  /* 0x0000000113197824 */ /* 0x000fe200030e0609 */
[----:B------:R1:W-:Y:S04]  /*5d170*/  STL [R1+0x26dc], R3 ;  /* 0x0026dc0301007387 */ /* 0x0003e80000100800 */
[----:B------:R1:W-:Y:S01]  /*5d180*/  STL.64 [R1+0xe40], R24 ;  /* 0x000e401801007387 */ /* 0x0003e20000100a00 */
[----:B0-----:R-:W-:-:S02]  /*5d190*/  F2FP.SATFINITE.E4M3.F32.PACK_AB_MERGE_C R20, R57, R55, RZ ;  /* 0x000000373914723e */ /* 0x001fc400048070ff */
[----:B-1----:R-:W-:-:S03]  /*5d1a0*/  F2FP.SATFINITE.E4M3.F32.PACK_AB_MERGE_C R3, R46, R59, RZ ;  /* 0x0000003b2e03723e */ /* 0x002fc600048070ff */
[----:B------:R-:W-:Y:S01]  /*5d1b0*/  STL [R1+0x26e8], R20 ;  /* 0x0026e81401007387 */ /* 0x000fe20000100800 */
[----:B------:R-:W-:-:S03]  /*5d1c0*/  IADD3 R24, P6, R29, R12, RZ ;  /* 0x0000000c1d187210 */ /* 0x000fc60007fde0ff */
[----:B------:R-:W-:Y:S02]  /*5d1d0*/  STL [R1+0x286c], R3 ;  /* 0x00286c0301007387 */ /* 0x000fe40000100800 */
[----:B------:R-:W-:Y:S02]  /*5d1e0*/  IMAD.X R25, R19, 0x1, R11, P6 ;  /* 0x0000000113197824 */ /* 0x000fe400030e060b */
[----:B------:R-:W4:Y:S04]  /*5d1f0*/  LDL.LU R55, [R1+0xaf0] ;  /* 0x000af00001377983 */ /* 0x000f280000300800 */
[----:B------:R-:W4:Y:S04]  /*5d200*/  LDL.LU R57, [R1+0xaf4] ;  /* 0x000af40001397983 */ /* 0x000f280000300800 */
[----:B------:R-:W4:Y:S04]  /*5d210*/  LDL.LU R59, [R1+0xaf8] ;  /* 0x000af800013b7983 */ /* 0x000f280000300800 */
[----:B------:R0:W-:Y:S04]  /*5d220*/  STL.64 [R1+0xe30], R24 ;  /* 0x000e301801007387 */ /* 0x0001e80000100a00 */
[----:B------:R-:W4:Y:S01]  /*5d230*/  LDL.LU R46, [R1+0xafc] ;  /* 0x000afc00012e7983 */ /* 0x000f220000300800 */
[----:B0-----:R-:W-:-:S05]  /*5d240*/  IADD3 R24, P6, R29, R14, RZ ;  /* 0x0000000e1d187210 */ /* 0x001fca0007fde0ff */
[----:B------:R-:W-:Y:S01]  /*5d250*/  IMAD.X R25, R19, 0x1, R13, P6 ;  /* 0x0000000113197824 */ /* 0x000fe200030e060d */
[----:B--2---:R-:W-:-:S05]  /*5d260*/  F2FP.SATFINITE.E4M3.F32.PACK_AB_MERGE_C R20, R49, R48, RZ ;  /* 0x000000303114723e */ /* 0x004fca00048070ff */
[----:B------:R-:W-:Y:S01]  /*5d270*/  STL [R1+0x2884], R20 ;  /* 0x0028841401007387 */ /* 0x000fe20000100800 */
[----:B---3--:R-:W-:-:S05]  /*5d280*/  F2FP.SATFINITE.E4M3.F32.PACK_AB_MERGE_C R3, R44, R47, RZ ;  /* 0x0000002f2c03723e */ /* 0x008fca00048070ff */
[----:B------:R-:W-:Y:S04]  /*5d290*/  STL [R1+0x2824], R3 ;  /* 0x0028240301007387 */ /* 0x000fe80000100800 */
[----:B------:R-:W2:Y:S04]  /*5d2a0*/  LDL.LU R48, [R1+0xae0] ;  /* 0x000ae00001307983 */ /* 0x000ea80000300800 */
[----:B------:R-:W2:Y:S04]  /*5d2b0*/  LDL.LU R49, [R1+0xae4] ;  /* 0x000ae40001317983 */ /* 0x000ea80000300800 */
[----:B------:R-:W3:Y:S04]  /*5d2c0*/  LDL.LU R47, [R1+0xae8] ;  /* 0x000ae800012f7983 */ /* 0x000ee80000300800 */
[----:B------:R0:W-:Y:S04]  /*5d2d0*/  STL.64 [R1+0xe18], R24 ;  /* 0x000e181801007387 */ /* 0x0001e80000100a00 */
[----:B------:R-:W3:Y:S01]  /*5d2e0*/  LDL.LU R44, [R1+0xaec] ;  /* 0x000aec00012c7983 */ /* 0x000ee20000300800 */
[----:B0-----:R-:W-:-:S05]  /*5d2f0*/  IADD3 R24, P6, R29, R16, RZ ;  /* 0x000000101d187210 */ /* 0x001fca0007fde0ff */
[----:B------:R-:W-:Y:S01]  /*5d300*/  IMAD.X R25, R19, 0x1, R15, P6 ;  /* 0x0000000113197824 */ /* 0x000fe200030e060f */
[----:B----4-:R-:W-:-:S04]  /*5d310*/  F2FP.SATFINITE.E4M3.F32.PACK_AB_MERGE_C R19, R60, R2, RZ ;  /* 0x000000023c13723e */ /* 0x010fc800048070ff */
[----:B------:R0:W-:Y:S01]  /*5d320*/  STL.64 [R1+0xe28], R24 ;  /* 0x000e281801007387 */ /* 0x0001e20000100a00 */
[----:B------:R-:W-:-:S03]  /*5d330*/  F2FP.SATFINITE.E4M3.F32.PACK_AB_MERGE_C R3, R22, R21, RZ ;  /* 0x000000151603723e */ /* 0x000fc600048070ff */
[----:B------:R-:W-:Y:S04]  /*5d340*/  STL [R1+0x282c], R19 ;  /* 0x00282c1301007387 */ /* 0x000fe80000100800 */
[----:B0-----:R-:W4:Y:S01]  /*5d350*/  LDL.LU R24, [R1+0xad0] ;  /* 0x000ad00001187983 */ /* 0x001f220000300800 */
[----:B------:R-:W-:-:S03]  /*5d360*/  F2FP.SATFINITE.E4M3.F32.PACK_AB_MERGE_C R2, R53, R23, RZ ;  /* 0x000000173502723e */ /* 0x000fc600048070ff */
[----:B------:R-:W-:Y:S04]  /*5d370*/  STL [R1+0x27d8], R3 ;  /* 0x0027d80301007387 */ /* 0x000fe80000100800 */
[----:B------:R-:W4:Y:S04]  /*5d380*/  LDL.LU R52, [R1+0xad4] ;  /* 0x000ad40001347983 */ /* 0x000f280000300800 */
[----:B------:R0:W-:Y:S04]  /*5d390*/  STL [R1+0x27ec], R2 ;  /* 0x0027ec0201007387 */ /* 0x0001e80000100800 */
        /* <DEDUP_REMOVED lines=9> */
[----:B------:R-:W4:Y:S01]  /*5d430*/  LDL.LU R60, [R1+0xabc] ;  /* 0x000abc00013c7983 */ /* 0x000f220000300800 */
[----:B------:R-:W-:-:S02]  /*5d440*/  SHF.R.S32.HI R19, RZ, 0x1f, R30 ;  /* 0x0000001fff137819 */ /* 0x000fc4000001141e */
[----:B------:R-:W-:-:S05]  /*5d450*/  IADD3 R20, P6, R30, R0, RZ ;  /* 0x000000001e147210 */ /* 0x000fca0007fde0ff */
[----:B------:R-:W-:-:S05]  /*5d460*/  IMAD.X R21, R19, 0x1, R18, P6 ;  /* 0x0000000113157824 */ /* 0x000fca00030e0612 */
[----:B------:R0:W-:Y:S04]  /*5d470*/  STL.64 [R1+0xe20], R20 ;  /* 0x000e201401007387 */ /* 0x0001e80000100a00 */
[----:B0-----:R-:W4:Y:S01]  /*5d480*/  LDL.LU R21, [R1+0xaa0] ;  /* 0x000aa00001157983 */ /* 0x001f220000300800 */
[----:B------:R-:W-:-:S05]  /*5d490*/  IADD3 R22, P6, R30, R4, RZ ;  /* 0x000000041e167210 */ /* 0x000fca0007fde0ff */
[----:B------:R-:W-:Y:S01]  /*5d4a0*/  IMAD.X R23, R19, 0x1, R17, P6 ;  /* 0x0000000113177824 */ /* 0x000fe200030e0611 */
[----:B------:R-:W-:-:S05]  /*5d4b0*/  F2FP.SATFINITE.E4M3.F32.PACK_AB_MERGE_C R20, R57, R55, RZ ;  /* 0x000000373914723e */ /* 0x000fca00048070ff */
[----:B------:R2:W-:Y:S04]  /*5d4c0*/  STL [R1+0x2794], R20 ;  /* 0x0027941401007387 */ /* 0x0005e80000100800 */
[----:B------:R-:W4:Y:S01]  /*5d4d0*/  LDL.LU R53, [R1+0xaa4] ;  /* 0x000aa40001357983 */ /* 0x000f220000300800 */
[----:B------:R-:W-:-:S05]  /*5d4e0*/  F2FP.SATFINITE.E4M3.F32.PACK_AB_MERGE_C R3, R46, R59, RZ ;  /* 0x0000003b2e03723e */ /* 0x000fca00048070ff */
[----:B------:R-:W-:Y:S04]  /*5d4f0*/  STL [R1+0x28d4], R3 ;  /* 0x0028d40301007387 */ /* 0x000fe80000100800 */
[----:B------:R-:W4:Y:S04]  /*5d500*/  LDL.LU R59, [R1+0xaa8] ;  /* 0x000aa800013b7983 */ /* 0x000f280000300800 */
[----:B------:R-:W4:Y:S04]  /*5d510*/  LDL.LU R46, [R1+0xaac] ;  /* 0x000aac00012e7983 */ /* 0x000f280000300800 */
[----:B------:R0:W-:Y:S01]  /*5d520*/  STL.64 [R1+0xe10], R22 ;  /* 0x000e101601007387 */ /* 0x0001e20000100a00 */
[----:B--2---:R-:W-:-:S05]  /*5d530*/  F2FP.SATFINITE.E4M3.F32.PACK_AB_MERGE_C R20, R49, R48, RZ ;  /* 0x000000303114723e */ /* 0x004fca00048070ff */
[----:B------:R4:W-:Y:S04]  /*5d540*/  STL [R1+0x26bc], R20 ;  /* 0x0026bc1401007387 */ /* 0x0009e80000100800 */
[----:B0-----:R-:W2:Y:S01]  /*5d550*/  LDL.LU R22, [R1+0xa90] ;  /* 0x000a900001167983 */ /* 0x001ea20000300800 */
[----:B---3--:R-:W-:-:S05]  /*5d560*/  F2FP.SATFINITE.E4M3.F32.PACK_AB_MERGE_C R3, R44, R47, RZ ;  /* 0x0000002f2c03723e */ /* 0x008fca00048070ff */
[----:B------:R0:W-:Y:S04]  /*5d570*/  STL [R1+0x28dc], R3 ;  /* 0x0028dc0301007387 */ /* 0x0001e80000100800 */
[----:B------:R-:W2:Y:S04]  /*5d580*/  LDL.LU R23, [R1+0xa94] ;  /* 0x000a940001177983 */ /* 0x000ea80000300800 */
[----:B------:R-:W3:Y:S04]  /*5d590*/  LDL.LU R55, [R1+0xa98] ;  /* 0x000a980001377983 */ /* 0x000ee80000300800 */
[----:B------:R-:W3:Y:S04]  /*5d5a0*/  LDL.LU R57, [R1+0xa9c] ;  /* 0x000a9c0001397983 */ /* 0x000ee80000300800 */
[----:B------:R-:W3:Y:S04]  /*5d5b0*/  LDL.LU R48, [R1+0xa80] ;  /* 0x000a800001307983 */ /* 0x000ee80000300800 */
[----:B------:R-:W3:Y:S01]  /*5d5c0*/  LDL.LU R49, [R1+0xa84] ;  /* 0x000a840001317983 */ /* 0x000ee20000300800 */
[----:B------:R-:W-:Y:S01]  /*5d5d0*/  IADD3 R44, P6, R30, R6, RZ ;  /* 0x000000061e2c7210 */ /* 0x000fe20007fde0ff */
[----:B------:R-:W-:-:S04]  /*5d5e0*/  IMAD.MOV.U32 R47, RZ, RZ, R45 ;  /* 0x000000ffff2f7224 */ /* 0x000fc800078e002d */
[----:B------:R-:W-:Y:S01]  /*5d5f0*/  IMAD.X R45, R19, 0x1, R5, P6 ;  /* 0x00000001132d7824 */ /* 0x000fe200030e0605 */
[----:B----4-:R-:W-:Y:S02]  /*5d600*/  F2FP.SATFINITE.E4M3.F32.PACK_AB_MERGE_C R20, R52, R24, RZ ;  /* 0x000000183414723e */ /* 0x010fe400048070ff */
[----:B------:R-:W-:Y:S02]  /*5d610*/  IADD3 R24, P6, R30, R8, RZ ;  /* 0x000000081e187210 */ /* 0x000fe40007fde0ff */
[----:B------:R1:W-:Y:S01]  /*5d620*/  STL.64 [R1+0xe00], R44 ;  /* 0x000e002c01007387 */ /* 0x0003e20000100a00 */
[----:B0-----:R-:W-:Y:S02]  /*5d630*/  F2FP.SATFINITE.E4M3.F32.PACK_AB_MERGE_C R3, R25, R58, RZ ;  /* 0x0000003a1903723e */ /* 0x001fe400048070ff */
[----:B------:R-:W-:Y:S01]  /*5d640*/  IMAD.X R25, R19, 0x1, R7, P6 ;  /* 0x0000000113197824 */ /* 0x000fe200030e0607 */
[----:B-1----:R-:W4:Y:S04]  /*5d650*/  LDL.LU.64 R44, [R1+0x2e30] ;  /* 0x002e3000012c7983 */ /* 0x002f280000300a00 */
        /* <DEDUP_REMOVED lines=10> */
[----:B0-----:R-:W-:-:S02]  /*5d700*/  F2FP.SATFINITE.E4M3.F32.PACK_AB_MERGE_C R20, R60, R2, RZ ;  /* 0x000000023c14723e */ /* 0x001fc400048070ff */
[----:B------:R-:W-:-:S05]  /*5d710*/  IADD3 R2, P6, R30, R12, RZ ;  /* 0x0000000c1e027210 */ /* 0x000fca0007fde0ff */
[----:B-1----:R-:W-:Y:S01]  /*5d720*/  IMAD.X R3, R19, 0x1, R11, P6 ;  /* 0x0000000113037824 */ /* 0x002fe200030e060b */
[----:B------:R-:W-:-:S05]  /*5d730*/  F2FP.SATFINITE.E4M3.F32.PACK_AB_MERGE_C R24, R28, R56, RZ ;  /* 0x000000381c18723e */ /* 0x000fca00048070ff */
[----:B------:R-:W-:Y:S04]  /*5d740*/  STL [R1+0x2680], R24 ;  /* 0x0026801801007387 */ /* 0x000fe80000100800 */
[----:B------:R0:W-:Y:S04]  /*5d750*/  STL [R1+0x2684], R20 ;  /* 0x0026841401007387 */ /* 0x0001e80000100800 */
[----:B------:R-:W4:Y:S04]  /*5d760*/  LDL.LU R56, [R1+0xa88] ;  /* 0x000a880001387983 */ /* 0x000f280000300800 */
[----:B------:R-:W4:Y:S04]  /*5d770*/  LDL.LU R28, [R1+0xa8c] ;  /* 0x000a8c00011c7983 */ /* 0x000f280000300800 */
[----:B------:R1:W-:Y:S01]  /*5d780*/  STL.64 [R1+0xdf8], R2 ;  /* 0x000df80201007387 */ /* 0x0003e20000100a00 */
[----:B0-----:R-:W-:-:S03]  /*5d790*/  IADD3 R20, P6, R30, R14, RZ ;  /* 0x0000000e1e147210 */ /* 0x001fc60007fde0ff */
[----:B-1----:R-:W4:Y:S04]  /*5d7a0*/  LDL.LU R2, [R1+0xa70] ;  /* 0x000a700001027983 */ /* 0x002f280000300800 */
[----:B------:R-:W4:Y:S01]  /*5d7b0*/  LDL.LU R60, [R1+0xa74] ;  /* 0x000a7400013c7983 */ /* 0x000f220000300800 */
[----:B------:R-:W-:Y:S01]  /*5d7c0*/  F2FP.SATFINITE.E4M3.F32.PACK_AB_MERGE_C R24, R53, R21, RZ ;  /* 0x000000153518723e */ /* 0x000fe200048070ff */
[----:B------:R-:W-:-:S04]  /*5d7d0*/  IMAD.X R21, R19, 0x1, R13, P6 ;  /* 0x0000000113157824 */ /* 0x000fc800030e060d */
[----:B------:R0:W-:Y:S01]  /*5d7e0*/  STL [R1+0x2654], R24 ;  /* 0x0026541801007387 */ /* 0x0001e20000100800 */
[----:B------:R-:W-:-:S05]  /*5d7f0*/  F2FP.SATFINITE.E4M3.F32.PACK_AB_MERGE_C R3, R46, R59, RZ ;  /* 0x0000003b2e03723e */ /* 0x000fca00048070ff */
[----:B------:R-:W-:Y:S04]  /*5d800*/  STL [R1+0x2664], R3 ;  /* 0x0026640301007387 */ /* 0x000fe80000100800 */
[----:B------:R1:W-:Y:S01]  /*5d810*/  STL.64 [R1+0xde8], R20 ;  /* 0x000de81401007387 */ /* 0x0003e20000100a00 */
[----:B0-----:R-:W-:-:S03]  /*5d820*/  IADD3 R24, P6, R30, R16, RZ ;  /* 0x000000101e187210 */ /* 0x001fc60007fde0ff */
[----:B-1----:R-:W4:Y:S04]  /*5d830*/  LDL.LU R21, [R1+0xa78] ;  /* 0x000a780001157983 */ /* 0x002f280000300800 */
[----:B------:R-:W4:Y:S04]  /*5d840*/  LDL.LU R53, [R1+0xa7c] ;  /* 0x000a7c0001357983 */ /* 0x000f280000300800 */
[----:B------:R-:W4:Y:S04]  /*5d850*/  LDL.LU R59, [R1+0xa60] ;  /* 0x000a6000013b7983 */ /* 0x000f280000300800 */
[----:B------:R-:W4:Y:S01]  /*5d860*/  LDL.LU R46, [R1+0xa64] ;  /* 0x000a6400012e7983 */ /* 0x000f220000300800 */
[----:B------:R-:W-:-:S05]  /*5d870*/  IMAD.X R25, R19, 0x1, R15, P6 ;  /* 0x0000000113197824 */ /* 0x000fca00030e060f */
[----:B------:R-:W-:Y:S01]  /*5d880*/  STL.64 [R1+0xde0], R24 ;  /* 0x000de01801007387 */ /* 0x000fe20000100a00 */
[----:B--2---:R-:W-:-:S05]  /*5d890*/  F2FP.SATFINITE.E4M3.F32.PACK_AB_MERGE_C R3, R23, R22, RZ ;  /* 0x000000161703723e */ /* 0x004fca00048070ff */
[----:B------:R0:W-:Y:S01]  /*5d8a0*/  STL [R1+0x263c], R3 ;  /* 0x00263c0301007387 */ /* 0x0001e20000100800 */
[----:B---3--:R-:W-:-:S03]  /*5d8b0*/  F2FP.SATFINITE.E4M3.F32.PACK_AB_MERGE_C R20, R57, R55, RZ ;  /* 0x000000373914723e */ /* 0x008fc600048070ff */
[----:B0-----:R-:W2:Y:S01]  /*5d8c0*/  LDL.LU R3, [R1+0xa68] ;  /* 0x000a680001037983 */ /* 0x001ea20000300800 */
[----:B------:R-:W-:-:S03]  /*5d8d0*/  F2FP.SATFINITE.E4M3.F32.PACK_AB_MERGE_C R19, R49, R48, RZ ;  /* 0x000000303113723e */ /* 0x000fc600048070ff */
[----:B------:R0:W-:Y:S04]  /*5d8e0*/  STL [R1+0x2638], R20 ;  /* 0x0026381401007387 */ /* 0x0001e80000100800 */
[----:B0-----:R-:W2:Y:S04]  /*5d8f0*/  LDL.LU R20, [R1+0xa6c] ;  /* 0x000a6c0001147983 */ /* 0x001ea80000300800 */
[----:B------:R0:W-:Y:S04]  /*5d900*/  STL [R1+0x2630], R19 ;  /* 0x0026301301007387 */ /* 0x0001e80000100800 */
        /* <DEDUP_REMOVED lines=10> */
[----:B0-----:R-:W-:-:S02]  /*5d9b0*/  SHF.R.S32.HI R19, RZ, 0x1f, R31 ;  /* 0x0000001fff137819 */ /* 0x001fc4000001141f */
        /* <DEDUP_REMOVED lines=8> */
[----:B------:R0:W-:Y:S04]  /*5da40*/  STL [R1+0x2614], R2 ;  /* 0x0026140201007387 */ /* 0x0001e80000100800 */
[----:B------:R-:W4:Y:S04]  /*5da50*/  LDL.LU R56, [R1+0xa20] ;  /* 0x000a200001387983 */ /* 0x000f280000300800 */
[----:B------:R-:W4:Y:S01]  /*5da60*/  LDL.LU R28, [R1+0xa24] ;  /* 0x000a2400011c7983 */ /* 0x000f220000300800 */
[----:B------:R-:W-:-:S05]  /*5da70*/  IADD3 R60, P6, R31, R4, RZ ;  /* 0x000000041f3c7210 */ /* 0x000fca0007fde0ff */
[----:B------:R-:W-:-:S05]  /*5da80*/  IMAD.X R61, R19, 0x1, R17, P6 ;  /* 0x00000001133d7824 */ /* 0x000fca00030e0611 */
[----:B------:R-:W-:Y:S01]  /*5da90*/  STL.64 [R1+0xdd8], R60 ;  /* 0x000dd83c01007387 */ /* 0x000fe20000100a00 */
[----:B------:R-:W-:-:S05]  /*5daa0*/  F2FP.SATFINITE.E4M3.F32.PACK_AB_MERGE_C R21, R53, R21, RZ ;  /* 0x000000153515723e */ /* 0x000fca00048070ff */
[----:B------:R-:W-:Y:S01]  /*5dab0*/  STL [R1+0x261c], R21 ;  /* 0x00261c1501007387 */ /* 0x000fe20000100800 */
[----:B0-----:R-:W-:-:S03]  /*5dac0*/  F2FP.SATFINITE.E4M3.F32.PACK_AB_MERGE_C R2, R46, R59, RZ ;  /* 0x0000003b2e02723e */ /* 0x001fc600048070ff */
[----:B------:R-:W4:Y:S04]  /*5dad0*/  LDL.LU R51, [R1+0xa28] ;  /* 0x000a280001337983 */ /* 0x000f280000300800 */
[----:B------:R0:W-:Y:S04]  /*5dae0*/  STL [R1+0x2608], R2 ;  /* 0x0026080201007387 */ /* 0x0001e80000100800 */
[----:B------:R-:W4:Y:S04]  /*5daf0*/  LDL.LU R26, [R1+0xa2c] ;  /* 0x000a2c00011a7983 */ /* 0x000f280000300800 */
[----:B0-----:R-:W4:Y:S04]  /*5db00*/  LDL.LU R2, [R1+0xa10] ;  /* 0x000a100001027983 */ /* 0x001f280000300800 */
[----:B------:R-:W4:Y:S04]  /*5db10*/  LDL.LU R60, [R1+0xa14] ;  /* 0x000a1400013c7983 */ /* 0x000f280000300800 */
[----:B------:R-:W4:Y:S04]  /*5db20*/  LDL.LU R21, [R1+0xa18] ;  /* 0x000a180001157983 */ /* 0x000f280000300800 */
[----:B------:R-:W4:Y:S01]  /*5db30*/  LDL.LU R53, [R1+0xa1c] ;  /* 0x000a1c0001357983 */ /* 0x000f220000300800 */
[----:B------:R-:W-:Y:S01]  /*5db40*/  IADD3 R46, P6, R31, R6, RZ ;  /* 0x000000061f2e7210 */ /* 0x000fe20007fde0ff */
[----:B------:R-:W-:-:S04]  /*5db50*/  IMAD.MOV.U32 R59, RZ, RZ, R47 ;  /* 0x000000ffff3b7224 */ /* 0x000fc800078e002f */
[----:B------:R-:W-:-:S05]  /*5db60*/  IMAD.X R47, R19, 0x1, R5, P6 ;  /* 0x00000001132f7824 */ /* 0x000fca00030e0605 */
[----:B------:R0:W-:Y:S04]  /*5db70*/  STL.64 [R1+0xdc8], R46 ;  /* 0x000dc82e01007387 */ /* 0x0001e80000100a00 */
[----:B0-----:R-:W4:Y:S01]  /*5db80*/  LDL.LU.64 R46, [R1+0x2e28] ;  /* 0x002e2800012e7983 */ /* 0x001f220000300a00 */
[----:B--2---:R-:W-:-:S05]  /*5db90*/  F2FP.SATFINITE.E4M3.F32.PACK_AB_MERGE_C R20, R20, R3, RZ ;  /* 0x000000031414723e */ /* 0x004fca00048070ff */
[----:B------:R0:W-:Y:S01]  /*5dba0*/  STL [R1+0x2610], R20 ;  /* 0x0026101401007387 */ /* 0x0001e20000100800 */
[----:B---3--:R-:W-:Y:S02]  /*5dbb0*/  F2FP.SATFINITE.E4M3.F32.PACK_AB_MERGE_C R3, R49, R48, RZ ;  /* 0x000000303103723e */ /* 0x008fe400048070ff */
[----:B------:R-:W-:-:S05]  /*5dbc0*/  IADD3 R48, P6, R31, R8, RZ ;  /* 0x000000081f307210 */ /* 0x000fca0007fde0ff */
[----:B------:R-:W-:Y:S01]  /*5dbd0*/  IMAD.X R49, R19, 0x1, R7, P6 ;  /* 0x0000000113317824 */ /* 0x000fe200030e0607 */
[----:B0-----:R-:W-:Y:S01]  /*5dbe0*/  F2FP.SATFINITE.E4M3.F32.PACK_AB_MERGE_C R20, R52, R24, RZ ;  /* 0x000000183414723e */ /* 0x001fe200048070ff */
[----:B------:R0:W-:Y:S01]  /*5dbf0*/  STL [R1+0x25f0], R3 ;  /* 0x0025f00301007387 */ /* 0x0001e20000100800 */
[----:B------:R-:W-:-:S03]  /*5dc00*/  IADD3 R24, P6, R31, R10, RZ ;  /* 0x0000000a1f187210 */ /* 0x000fc60007fde0ff */
[----:B------:R1:W-:Y:S01]  /*5dc10*/  STL.64 [R1+0xdb8], R48 ;  /* 0x000db83001007387 */ /* 0x0003e20000100a00 */
[----:B0-----:R-:W-:Y:S01]  /*5dc20*/  F2FP.SATFINITE.E4M3.F32.PACK_AB_MERGE_C R3, R25, R58, RZ ;  /* 0x0000003a1903723e */ /* 0x001fe200048070ff */
[----:B------:R-:W-:Y:S02]  /*5dc30*/  IMAD.X R25, R19, 0x1, R9, P6 ;  /* 0x0000000113197824 */ /* 0x000fe400030e0609 */
[----:B-1----:R-:W2:Y:S04]  /*5dc40*/  LDL.LU.64 R48, [R1+0x2e20] ;  /* 0x002e200001307983 */ /* 0x002ea80000300a00 */
[----:B------:R0:W-:Y:S04]  /*5dc50*/  STL [R1+0x25f8], R20 ;  /* 0x0025f81401007387 */ /* 0x0001e80000100800 */
[----:B------:R1:W-:Y:S01]  /*5dc60*/  STL [R1+0x2728], R3 ;  /* 0x0027280301007387 */ /* 0x0003e20000100800 */
[----:B0-----:R-:W-:-:S02]  /*5dc70*/  F2FP.SATFINITE.E4M3.F32.PACK_AB_MERGE_C R20, R23, R22, RZ ;  /* 0x000000161714723e */ /* 0x001fc400048070ff */
[----:B------:R-:W-:Y:S02]  /*5dc80*/  IADD3 R22, P6, R31, R12, RZ ;  /* 0x0000000c1f167210 */ /* 0x000fe40007fde0ff */
[----:B-1----:R-:W-:Y:S01]  /*5dc90*/  F2FP.SATFINITE.E4M3.F32.PACK_AB_MERGE_C R3, R57, R55, RZ ;  /* 0x000000373903723e */ /* 0x002fe200048070ff */
[----:B------:R-:W-:Y:S02]  /*5dca0*/  STL.64 [R1+0xdc0], R24 ;  /* 0x000dc01801007387 */ /* 0x000fe40000100a00 */
[----:B------:R-:W-:Y:S02]  /*5dcb0*/  IMAD.X R23, R19, 0x1, R11, P6 ;  /* 0x0000000113177824 */ /* 0x000fe400030e060b */
[----:B------:R-:W-:Y:S04]  /*5dcc0*/  STL [R1+0x2720], R20 ;  /* 0x0027201401007387 */ /* 0x000fe80000100800 */
[----:B------:R-:W-:Y:S04]  /*5dcd0*/  STL [R1+0x2904], R3 ;  /* 0x0029040301007387 */ /* 0x000fe80000100800 */
[----:B------:R0:W-:Y:S04]  /*5dce0*/  STL.64 [R1+0xdb0], R22 ;  /* 0x000db01601007387 */ /* 0x0001e80000100a00 */
[----:B0-----:R-:W3:Y:S04]  /*5dcf0*/  LDL.LU R22, [R1+0xa00] ;  /* 0x000a000001167983 */ /* 0x001ee80000300800 */
[----:B------:R-:W3:Y:S04]  /*5dd00*/  LDL.LU R23, [R1+0xa04] ;  /* 0x000a040001177983 */ /* 0x000ee80000300800 */
[----:B------:R-:W2:Y:S04]  /*5dd10*/  LDL.LU R55, [R1+0xa08] ;  /* 0x000a080001377983 */ /* 0x000ea80000300800 */
[----:B------:R-:W2:Y:S01]  /*5dd20*/  LDL.LU R57, [R1+0xa0c] ;  /* 0x000a0c0001397983 */ /* 0x000ea20000300800 */
[----:B----4-:R-:W-:-:S02]  /*5dd30*/  F2FP.SATFINITE.E4M3.F32.PACK_AB_MERGE_C R20, R27, R54, RZ ;  /* 0x000000361b14723e */ /* 0x010fc400048070ff */
[----:B------:R-:W-:-:S03]  /*5dd40*/  IADD3 R24, P6, R31, R14, RZ ;  /* 0x0000000e1f187210 */ /* 0x000fc60007fde0ff */
[----:B------:R-:W-:Y:S02]  /*5dd50*/  STL [R1+0x2900], R20 ;  /* 0x0029001401007387 */ /* 0x000fe40000100800 */
[----:B------:R-:W-:Y:S01]  /*5dd60*/  IMAD.X R25, R19, 0x1, R13, P6 ;  /* 0x0000000113197824 */ /* 0x000fe200030e060d */
[----:B------:R-:W-:-:S05]  /*5dd70*/  F2FP.SATFINITE.E4M3.F32.PACK_AB_MERGE_C R3, R28, R56, RZ ;  /* 0x000000381c03723e */ /* 0x000fca00048070ff */
[----:B------:R-:W-:Y:S04]  /*5dd80*/  STL [R1+0x2924], R3 ;  /* 0x0029240301007387 */ /* 0x000fe80000100800 */
[----:B------:R-:W4:Y:S04]  /*5dd90*/  LDL.LU R54, [R1+0x9f0] ;  /* 0x0009f00001367983 */ /* 0x000f280000300800 */
[----:B------:R-:W4:Y:S04]  /*5dda0*/  LDL.LU R27, [R1+0x9f4] ;  /* 0x0009f400011b7983 */ /* 0x000f280000300800 */
[----:B------:R-:W4:Y:S04]  /*5ddb0*/  LDL.LU R56, [R1+0x9f8] ;  /* 0x0009f80001387983 */ /* 0x000f280000300800 */
[----:B------:R0:W-:Y:S04]  /*5ddc0*/  STL.64 [R1+0xda8], R24 ;  /* 0x000da81801007387 */ /* 0x0001e80000100a00 */
[----:B------:R-:W4:Y:S01]  /*5ddd0*/  LDL.LU R28, [R1+0x9fc] ;  /* 0x0009fc00011c7983 */ /* 0x000f220000300800 */
[----:B0-----:R-:W-:-:S05]  /*5dde0*/  IADD3 R24, P6, R31, R16, RZ ;  /* 0x000000101f187210 */ /* 0x001fca0007fde0ff */
[----:B------:R-:W-:-:S05]  /*5ddf0*/  IMAD.X R25, R19, 0x1, R15, P6 ;  /* 0x0000000113197824 */ /* 0x000fca00030e060f */
[----:B------:R-:W-:Y:S01]  /*5de00*/  STL.64 [R1+0xda0], R24 ;  /* 0x000da01801007387 */ /* 0x000fe20000100a00 */
[----:B------:R-:W-:-:S05]  /*5de10*/  F2FP.SATFINITE.E4M3.F32.PACK_AB_MERGE_C R19, R26, R51, RZ ;  /* 0x000000331a13723e */ /* 0x000fca00048070ff */
[----:B------:R-:W-:Y:S04]  /*5de20*/  STL [R1+0x2920], R19 ;  /* 0x0029201301007387 */ /* 0x000fe80000100800 */
[----:B------:R-:W4:Y:S01]  /*5de30*/  LDL.LU R29, [R1+0x9e0] ;  /* 0x0009e000011d7983 */ /* 0x000f220000300800 */
[----:B------:R-:W-:-:S05]  /*5de40*/  F2FP.SATFINITE.E4M3.F32.PACK_AB_MERGE_C R3, R60, R2, RZ ;  /* 0x000000023c03723e */ /* 0x000fca00048070ff */
[----:B------:R0:W-:Y:S01]  /*5de50*/  STL [R1+0x293c], R3 ;  /* 0x00293c0301007387 */ /* 0x0001e20000100800 */
[----:B------:R-:W-:-:S03]  /*5de60*/  F2FP.SATFINITE.E4M3.F32.PACK_AB_MERGE_C R2, R53, R21, RZ ;  /* 0x000000153502723e */ /* 0x000fc600048070ff */
[----:B------:R-:W4:Y:S04]  /*5de70*/  LDL.LU R61, [R1+0x9e4] ;  /* 0x0009e400013d7983 */ /* 0x000f280000300800 */
[----:B------:R1:W-:Y:S04]  /*5de80*/  STL [R1+0x2938], R2 ;  /* 0x0029380201007387 */ /* 0x0003e80000100800 */
[----:B0-----:R-:W4:Y:S04]  /*5de90*/  LDL.LU R3, [R1+0x9e8] ;  /* 0x0009e80001037983 */ /* 0x001f280000300800 */
[----:B------:R-:W4:Y:S04]  /*5dea0*/  LDL.LU R20, [R1+0x9ec] ;  /* 0x0009ec0001147983 */ /* 0x000f280000300800 */
[----:B------:R-:W4:Y:S04]  /*5deb0*/  LDL.LU R24, [R1+0x240] ;  /* 0x0002400001187983 */ /* 0x000f280000300800 */
[----:B------:R-:W4:Y:S04]  /*5dec0*/  LDL.LU R52, [R1+0x244] ;  /* 0x0002440001347983 */ /* 0x000f280000300800 */
[----:B------:R-:W4:Y:S04]  /*5ded0*/  LDL.LU R58, [R1+0x248] ;  /* 0x00024800013a7983 */ /* 0x000f280000300800 */
[----:B------:R-:W4:Y:S04]  /*5dee0*/  LDL.LU R25, [R1+0x24c] ;  /* 0x00024c0001197983 */ /* 0x000f280000300800 */
[----:B-1----:R-:W4:Y:S04]  /*5def0*/  LDL.LU R2, [R1+0x9c0] ;  /* 0x0009c00001027983 */ /* 0x002f280000300800 */
[----:B------:R-:W4:Y:S04]  /*5df00*/  LDL.LU R60, [R1+0x9c4] ;  /* 0x0009c400013c7983 */ /* 0x000f280000300800 */
[----:B------:R-:W4:Y:S04]  /*5df10*/  LDL.LU R21, [R1+0x9c8] ;  /* 0x0009c80001157983 */ /* 0x000f280000300800 */
[----:B------:R-:W4:Y:S01]  /*5df20*/  LDL.LU R53, [R1+0x9cc] ;  /* 0x0009cc0001357983 */ /* 0x000f220000300800 */
[----:B------:R-:W-:-:S02]  /*5df30*/  SHF.R.S32.HI R19, RZ, 0x1f, R32 ;  /* 0x0000001fff137819 */ /* 0x000fc40000011420 */
[----:B------:R-:W-:-:S05]  /*5df40*/  IADD3 R30, P6, R32, R0, RZ ;  /* 0x00000000201e7210 */ /* 0x000fca0007fde0ff */
[----:B------:R-:W-:Y:S01]  /*5df50*/  IMAD.X R31, R19, 0x1, R18, P6 ;  /* 0x00000001131f7824 */ /* 0x000fe200030e0612 */
[----:B---3--:R-:W-:Y:S02]  /*5df60*/  F2FP.SATFINITE.E4M3.F32.PACK_AB_MERGE_C R23, R23, R22, RZ ;  /* 0x000000161717723e */ /* 0x008fe400048070ff */
[----:B------:R-:W3:Y:S04]  /*5df70*/  LDL.LU R22, [R1+0x9b0] ;  /* 0x0009b00001167983 */ /* 0x000ee80000300800 */
[----:B------:R-:W-:Y:S01]  /*5df80*/  STL.64 [R1+0xd88], R30 ;  /* 0x000d881e01007387 */ /* 0x000fe20000100a00 */
[----:B--2---:R-:W-:-:S03]  /*5df90*/  F2FP.SATFINITE.E4M3.F32.PACK_AB_MERGE_C R26, R57, R55, RZ ;  /* 0x00000037391a723e */ /* 0x004fc600048070ff */
[----:B------:R0:W-:Y:S04]  /*5dfa0*/  STL [R1+0x2954], R23 ;  /* 0x0029541701007387 */ /* 0x0001e80000100800 */
[----:B0-----:R-:W3:Y:S04]  /*5dfb0*/  LDL.LU R23, [R1+0x9b4] ;  /* 0x0009b40001177983 */ /* 0x001ee80000300800 */
[----:B------:R0:W-:Y:S04]  /*5dfc0*/  STL [R1+0x2950], R26 ;  /* 0x0029501a01007387 */ /* 0x0001e80000100800 */
[----:B------:R-:W2:Y:S04]  /*5dfd0*/  LDL.LU R55, [R1+0x9b8] ;  /* 0x0009b80001377983 */ /* 0x000ea80000300800 */
[----:B------:R-:W2:Y:S01]  /*5dfe0*/  LDL.LU R57, [R1+0x9bc] ;  /* 0x0009bc0001397983 */ /* 0x000ea20000300800 */
[----:B------:R-:W-:-:S05]  /*5dff0*/  IADD3 R30, P6, R32, R4, RZ ;  /* 0x00000004201e7210 */ /* 0x000fca0007fde0ff */
[----:B------:R-:W-:Y:S01]  /*5e000*/  IMAD.X R31, R19, 0x1, R17, P6 ;  /* 0x00000001131f7824 */ /* 0x000fe200030e0611 */
[----:B----4-:R-:W-:-:S04]  /*5e010*/  F2FP.SATFINITE.E4M3.F32.PACK_AB_MERGE_C R27, R27, R54, RZ ;  /* 0x000000361b1b723e */ /* 0x010fc800048070ff */
[----:B------:R1:W-:Y:S04]  /*5e020*/  STL.64 [R1+0xd78], R30 ;  /* 0x000d781e01007387 */ /* 0x0003e80000100a00 */
[----:B------:R-:W-:Y:S04]  /*5e030*/  STL [R1+0x296c], R27 ;  /* 0x00296c1b01007387 */ /* 0x000fe80000100800 */
[----:B------:R-:W4:Y:S01]  /*5e040*/  LDL.LU R51, [R1+0x9a0] ;  /* 0x0009a00001337983 */ /* 0x000f220000300800 */
[----:B0-----:R-:W-:-:S05]  /*5e050*/  F2FP.SATFINITE.E4M3.F32.PACK_AB_MERGE_C R26, R28, R56, RZ ;  /* 0x000000381c1a723e */ /* 0x001fca00048070ff */
[----:B------:R0:W-:Y:S01]  /*5e060*/  STL [R1+0x2968], R26 ;  /* 0x0029681a01007387 */ /* 0x0001e20000100800 */
[----:B-1----:R-:W-:-:S03]  /*5e070*/  IADD3 R30, P6, R32, R6, RZ ;  /* 0x00000006201e7210 */ /* 0x002fc60007fde0ff */
[----:B0-----:R-:W4:Y:S04]  /*5e080*/  LDL.LU R26, [R1+0x9a4] ;  /* 0x0009a400011a7983 */ /* 0x001f280000300800 */
[----:B------:R-:W4:Y:S04]  /*5e090*/  LDL.LU R54, [R1+0x9a8] ;  /* 0x0009a80001367983 */ /* 0x000f280000300800 */
[----:B------:R-:W4:Y:S04]  /*5e0a0*/  LDL.LU R27, [R1+0x9ac] ;  /* 0x0009ac00011b7983 */ /* 0x000f280000300800 */
[----:B------:R-:W4:Y:S01]  /*5e0b0*/  LDL.LU R56, [R1+0x990] ;  /* 0x0009900001387983 */ /* 0x000f220000300800 */
[----:B------:R-:W-:-:S03]  /*5e0c0*/  IMAD.X R31, R19, 0x1, R5, P6 ;  /* 0x00000001131f7824 */ /* 0x000fc600030e0605 */
[----:B------:R-:W4:Y:S04]  /*5e0d0*/  LDL.LU R28, [R1+0x994] ;  /* 0x00099400011c7983 */ /* 0x000f280000300800 */
[----:B------:R0:W-:Y:S02]  /*5e0e0*/  STL.64 [R1+0xd80], R30 ;  /* 0x000d801e01007387 */ /* 0x0001e40000100a00 */
[----:B0-----:R-:W-:-:S05]  /*5e0f0*/  IADD3 R30, P6, R32, R8, RZ ;  /* 0x00000008201e7210 */ /* 0x001fca0007fde0ff */
[----:B------:R-:W-:Y:S01]  /*5e100*/  IMAD.X R31, R19, 0x1, R7, P6 ;  /* 0x00000001131f7824 */ /* 0x000fe200030e0607 */
[----:B------:R-:W-:-:S05]  /*5e110*/  F2FP.SATFINITE.E4M3.F32.PACK_AB_MERGE_C R29, R61, R29, RZ ;  /* 0x0000001d3d1d723e */ /* 0x000fca00048070ff */
[----:B------:R-:W-:Y:S01]  /*5e120*/  STL [R1+0x297c], R29 ;  /* 0x00297c1d01007387 */ /* 0x000fe20000100800 */
[----:B------:R-:W-:Y:S02]  /*5e130*/  F2FP.SATFINITE.E4M3.F32.PACK_AB_MERGE_C R3, R20, R3, RZ ;  /* 0x000000031403723e */ /* 0x000fe400048070ff */
[----:B------:R-:W-:Y:S02]  /*5e140*/  F2FP.SATFINITE.E4M3.F32.PACK_AB_MERGE_C R20, R52, R24, RZ ;  /* 0x000000183414723e */ /* 0x000fe400048070ff */
[----:B------:R-:W-:Y:S01]  /*5e150*/  IADD3 R24, P6, R32, R10, RZ ;  /* 0x0000000a20187210 */ /* 0x000fe20007fde0ff */
[----:B------:R0:W-:Y:S04]  /*5e160*/  STL [R1+0x2978], R3 ;  /* 0x0029780301007387 */ /* 0x0001e80000100800 */
[----:B------:R-:W-:Y:S01]  /*5e170*/  STL.64 [R1+0xd70], R30 ;  /* 0x000d701e01007387 */ /* 0x000fe20000100a00 */
[----:B0-----:R-:W-:Y:S01]  /*5e180*/  F2FP.SATFINITE.E4M3.F32.PACK_AB_MERGE_C R3, R25, R58, RZ ;  /* 0x0000003a1903723e */ /* 0x001fe200048070ff */
[----:B------:R-:W-:-:S02]  /*5e190*/  IMAD.X R25, R19, 0x1, R9, P6 ;  /* 0x0000000113197824 */ /* 0x000fc400030e0609 */
[----:B------:R0:W-:Y:S04]  /*5e1a0*/  STL [R1+0x298c], R20 ;  /* 0x00298c1401007387 */ /* 0x0001e80000100800 */
[----:B------:R-:W-:Y:S04]  /*5e1b0*/  STL [R1+0x2988], R3 ;  /* 0x0029880301007387 */ /* 0x000fe80000100800 */
[----:B------:R1:W-:Y:S01]  /*5e1c0*/  STL.64 [R1+0xd68], R24 ;  /* 0x000d681801007387 */ /* 0x0003e20000100a00 */
[----:B0-----:R-:W-:Y:S02]  /*5e1d0*/  F2FP.SATFINITE.E4M3.F32.PACK_AB_MERGE_C R20, R53, R21, RZ ;  /* 0x000000153514723e */ /* 0x001fe400048070ff */
[----:B-1----:R-:W-:-:S02]  /*5e1e0*/  F2FP.SATFINITE.E4M3.F32.PACK_AB_MERGE_C R24, R60, R2, RZ ;  /* 0x000000023c18723e */ /* 0x002fc400048070ff */
[----:B------:R-:W-:-:S05]  /*5e1f0*/  IADD3 R2, P6, R32, R12, RZ ;  /* 0x0000000c20027210 */ /* 0x000fca0007fde0ff */
[----:B------:R-:W-:Y:S01]  /*5e200*/  IMAD.X R3, R19, 0x1, R11, P6 ;  /* 0x0000000113037824 */ /* 0x000fe200030e060b */
[----:B------:R-:W-:Y:S04]  /*5e210*/  STL [R1+0x2640], R24 ;  /* 0x0026401801007387 */ /* 0x000fe80000100800 */
[----:B------:R-:W-:Y:S04]  /*5e220*/  STL [R1+0x2660], R20 ;  /* 0x0026601401007387 */ /* 0x000fe80000100800 */
[----:B------:R0:W-:Y:S04]  /*5e230*/  STL.64 [R1+0xd60], R2 ;  /* 0x000d600201007387 */ /* 0x0001e80000100a00 */
[----:B0-----:R-:W4:Y:S04]  /*5e240*/  LDL.LU R2, [R1+0x998] ;  /* 0x0009980001027983 */ /* 0x001f280000300800 */
[----:B------:R-:W4:Y:S04]  /*5e250*/  LDL.LU R60, [R1+0x99c] ;  /* 0x00099c00013c7983 */ /* 0x000f280000300800 */
[----:B------:R-:W4:Y:S04]  /*5e260*/  LDL.LU R21, [R1+0x980] ;  /* 0x0009800001157983 */ /* 0x000f280000300800 */
[----:B------:R-:W4:Y:S01]  /*5e270*/  LDL.LU R53, [R1+0x984] ;  /* 0x0009840001357983 */ /* 0x000f220000300800 */
[----:B---3--:R-:W-:-:S02]  /*5e280*/  F2FP.SATFINITE.E4M3.F32.PACK_AB_MERGE_C R20, R23, R22, RZ ;  /* 0x000000161714723e */ /* 0x008fc400048070ff */
[----:B------:R-:W-:-:S05]  /*5e290*/  IADD3 R22, P6, R32, R14, RZ ;  /* 0x0000000e20167210 */ /* 0x000fca0007fde0ff */
[----:B------:R-:W-:Y:S01]  /*5e2a0*/  IMAD.X R23, R19, 0x1, R13, P6 ;  /* 0x0000000113177824 */ /* 0x000fe200030e060d */
[----:B------:R-:W-:Y:S01]  /*5e2b0*/  STL [R1+0x2634], R20 ;  /* 0x0026341401007387 */ /* 0x000fe20000100800 */
[----:B--2---:R-:W-:-:S05]  /*5e2c0*/  F2FP.SATFINITE.E4M3.F32.PACK_AB_MERGE_C R3, R57, R55, RZ ;  /* 0x000000373903723e */ /* 0x004fca00048070ff */
[----:B------:R-:W-:Y:S04]  /*5e2d0*/  STL [R1+0x2668], R3 ;  /* 0x0026680301007387 */ /* 0x000fe80000100800 */
[----:B------:R0:W-:Y:S04]  /*5e2e0*/  STL.64 [R1+0xd58], R22 ;  /* 0x000d581601007387 */ /* 0x0001e80000100a00 */
[----:B0-----:R-:W2:Y:S04]  /*5e2f0*/  LDL.LU R22, [R1+0x988] ;  /* 0x0009880001167983 */ /* 0x001ea80000300800 */
[----:B------:R-:W2:Y:S04]  /*5e300*/  LDL.LU R23, [R1+0x98c] ;  /* 0x00098c0001177983 */ /* 0x000ea80000300800 */
[----:B------:R-:W3:Y:S04]  /*5e310*/  LDL.LU R55, [R1+0x970] ;  /* 0x0009700001377983 */ /* 0x000ee80000300800 */
[----:B------:R-:W3:Y:S01]  /*5e320*/  LDL.LU R57, [R1+0x974] ;  /* 0x0009740001397983 */ /* 0x000ee20000300800 */
[----:B------:R-:W-:-:S02]  /*5e330*/  IADD3 R24, P6, R32, R16, RZ ;  /* 0x0000001020187210 */ /* 0x000fc40007fde0ff */
[----:B----4-:R-:W-:-:S03]  /*5e340*/  F2FP.SATFINITE.E4M3.F32.PACK_AB_MERGE_C R20, R26, R51, RZ ;  /* 0x000000331a14723e */ /* 0x010fc600048070ff */
[----:B------:R-:W-:Y:S01]  /*5e350*/  IMAD.X R25, R19, 0x1, R15, P6 ;  /* 0x0000000113197824 */ /* 0x000fe200030e060f */
[----:B------:R-:W-:-:S04]  /*5e360*/  F2FP.SATFINITE.E4M3.F32.PACK_AB_MERGE_C R19, R27, R54, RZ ;  /* 0x000000361b13723e */ /* 0x000fc800048070ff */
[----:B------:R-:W-:Y:S04]  /*5e370*/  STL.64 [R1+0xd50], R24 ;  /* 0x000d501801007387 */ /* 0x000fe80000100a00 */
[----:B------:R-:W-:Y:S01]  /*5e380*/  STL [R1+0x2618], R20 ;  /* 0x0026181401007387 */ /* 0x000fe20000100800 */
[----:B------:R-:W-:-:S03]  /*5e390*/  F2FP.SATFINITE.E4M3.F32.PACK_AB_MERGE_C R3, R28, R56, RZ ;  /* 0x000000381c03723e */ /* 0x000fc600048070ff */
[----:B------:R-:W4:Y:S04]  /*5e3a0*/  LDL.LU R29, [R1+0x978] ;  /* 0x00097800011d7983 */ /* 0x000f280000300800 */
[----:B------:R-:W-:Y:S04]  /*5e3b0*/  STL [R1+0x2670], R19 ;  /* 0x0026701301007387 */ /* 0x000fe80000100800 */
        /* <DEDUP_REMOVED lines=14> */
[----:B------:R-:W-:Y:S01]  /*5e4a0*/  IMAD.X R31, R19, 0x1, R18, P6 ;  /* 0x00000001131f7824 */ /* 0x000fe200030e0612 */
[----:B------:R-:W-:Y:S02]  /*5e4b0*/  F2FP.SATFINITE.E4M3.F32.PACK_AB_MERGE_C R26, R60, R2, RZ ;  /* 0x000000023c1a723e */ /* 0x000fe400048070ff */
[----:B------:R-:W4:Y:S04]  /*5e4c0*/  LDL.LU R2, [R1+0x948] ;  /* 0x0009480001027983 */ /* 0x000f280000300800 */
[----:B------:R0:W-:Y:S01]  /*5e4d0*/  STL.64 [R1+0xd48], R30 ;  /* 0x000d481e01007387 */ /* 0x0001e20000100a00 */
[----:B------:R-:W-:-:S03]  /*5e4e0*/  F2FP.SATFINITE.E4M3.F32.PACK_AB_MERGE_C R21, R53, R21, RZ ;  /* 0x000000153515723e */ /* 0x000fc600048070ff */
[----:B------:R-:W-:Y:S04]  /*5e4f0*/  STL [R1+0x2674], R26 ;  /* 0x0026741a01007387 */ /* 0x000fe80000100800 */
[----:B------:R-:W4:Y:S04]  /*5e500*/  LDL.LU R60, [R1+0x94c] ;  /* 0x00094c00013c7983 */ /* 0x000f280000300800 */
[----:B------:R1:W-:Y:S01]  /*5e510*/  STL [R1+0x25f4], R21 ;  /* 0x0025f41501007387 */ /* 0x0003e20000100800 */
[----:B0-----:R-:W-:-:S03]  /*5e520*/  IADD3 R30, P6, R33, R4, RZ ;  /* 0x00000004211e7210 */ /* 0x001fc60007fde0ff */
[----:B-1----:R-:W4:Y:S04]  /*5e530*/  LDL.LU R21, [R1+0x930] ;  /* 0x0009300001157983 */ /* 0x002f280000300800 */
[----:B------:R-:W4:Y:S01]  /*5e540*/  LDL.LU R53, [R1+0x934] ;  /* 0x0009340001357983 */ /* 0x000f220000300800 */
[----:B------:R-:W-:-:S05]  /*5e550*/  IMAD.X R31, R19, 0x1, R17, P6 ;  /* 0x00000001131f7824 */ /* 0x000fca00030e0611 */
[----:B------:R-:W-:Y:S01]  /*5e560*/  STL.64 [R1+0xd38], R30 ;  /* 0x000d381e01007387 */ /* 0x000fe20000100a00 */
[----:B--2---:R-:W-:-:S05]  /*5e570*/  F2FP.SATFINITE.E4M3.F32.PACK_AB_MERGE_C R23, R23, R22, RZ ;  /* 0x000000161717723e */ /* 0x004fca00048070ff */
[----:B------:R-:W-:Y:S01]  /*5e580*/  STL [R1+0x267c], R23 ;  /* 0x00267c1701007387 */ /* 0x000fe20000100800 */
[----:B---3--:R-:W-:-:S03]  /*5e590*/  F2FP.SATFINITE.E4M3.F32.PACK_AB_MERGE_C R22, R57, R55, RZ ;  /* 0x000000373916723e */ /* 0x008fc600048070ff */
[----:B------:R-:W2:Y:S04]  /*5e5a0*/  LDL.LU R51, [R1+0x938] ;  /* 0x0009380001337983 */ /* 0x000ea80000300800 */
[----:B------:R0:W-:Y:S04]  /*5e5b0*/  STL [R1+0x25d8], R22 ;  /* 0x0025d81601007387 */ /* 0x0001e80000100800 */
[----:B------:R-:W2:Y:S04]  /*5e5c0*/  LDL.LU R26, [R1+0x93c] ;  /* 0x00093c00011a7983 */ /* 0x000ea80000300800 */
[----:B0-----:R-:W3:Y:S04]  /*5e5d0*/  LDL.LU R22, [R1+0x920] ;  /* 0x0009200001167983 */ /* 0x001ee80000300800 */
[----:B------:R-:W3:Y:S04]  /*5e5e0*/  LDL.LU R23, [R1+0x924] ;  /* 0x0009240001177983 */ /* 0x000ee80000300800 */
[----:B------:R-:W3:Y:S04]  /*5e5f0*/  LDL.LU R55, [R1+0x928] ;  /* 0x0009280001377983 */ /* 0x000ee80000300800 */
[----:B------:R-:W3:Y:S01]  /*5e600*/  LDL.LU R57, [R1+0x92c] ;  /* 0x00092c0001397983 */ /* 0x000ee20000300800 */
[----:B------:R-:W-:-:S05]  /*5e610*/  IADD3 R30, P6, R33, R6, RZ ;  /* 0x00000006211e7210 */ /* 0x000fca0007fde0ff */
[----:B------:R-:W-:Y:S01]  /*5e620*/  IMAD.X R31, R19, 0x1, R5, P6 ;  /* 0x00000001131f7824 */ /* 0x000fe200030e0605 */
[----:B----4-:R-:W-:-:S04]  /*5e630*/  F2FP.SATFINITE.E4M3.F32.PACK_AB_MERGE_C R29, R61, R29, RZ ;  /* 0x0000001d3d1d723e */ /* 0x010fc800048070ff */
[----:B------:R0:W-:Y:S01]  /*5e640*/  STL.64 [R1+0xd40], R30 ;  /* 0x000d401e01007387 */ /* 0x0001e20000100a00 */
[----:B------:R-:W-:Y:S02]  /*5e650*/  F2FP.SATFINITE.E4M3.F32.PACK_AB_MERGE_C R3, R20, R3, RZ ;  /* 0x000000031403723e */ /* 0x000fe400048070ff */
[----:B0-----:R-:W-:Y:S02]  /*5e660*/  IADD3 R30, P6, R33, R8, RZ ;  /* 0x00000008211e7210 */ /* 0x001fe40007fde0ff */
[----:B------:R-:W-:-:S03]  /*5e670*/  F2FP.SATFINITE.E4M3.F32.PACK_AB_MERGE_C R20, R52, R24, RZ ;  /* 0x000000183414723e */ /* 0x000fc600048070ff */
[----:B------:R-:W-:Y:S01]  /*5e680*/  IMAD.X R31, R19, 0x1, R7, P6 ;  /* 0x00000001131f7824 */ /* 0x000fe200030e0607 */
[----:B------:R-:W-:Y:S01]  /*5e690*/  IADD3 R24, P6, R33, R10, RZ ;  /* 0x0000000a21187210 */ /* 0x000fe20007fde0ff */
[----:B------:R-:W-:Y:S04]  /*5e6a0*/  STL [R1+0x268c], R29 ;  /* 0x00268c1d01007387 */ /* 0x000fe80000100800 */
[----:B------:R0:W-:Y:S04]  /*5e6b0*/  STL [R1+0x25d4], R3 ;  /* 0x0025d40301007387 */ /* 0x0001e80000100800 */
[----:B------:R-:W-:Y:S01]  /*5e6c0*/  STL.64 [R1+0xd30], R30 ;  /* 0x000d301e01007387 */ /* 0x000fe20000100a00 */
[----:B0-----:R-:W-:Y:S01]  /*5e6d0*/  F2FP.SATFINITE.E4M3.F32.PACK_AB_MERGE_C R3, R25, R58, RZ ;  /* 0x0000003a1903723e */ /* 0x001fe200048070ff */
[----:B------:R-:W-:-:S02]  /*5e6e0*/  IMAD.X R25, R19, 0x1, R9, P6 ;  /* 0x0000000113197824 */ /* 0x000fc400030e0609 */
[----:B------:R0:W-:Y:S04]  /*5e6f0*/  STL [R1+0x2688], R20 ;  /* 0x0026881401007387 */ /* 0x0001e80000100800 */
[----:B------:R1:W-:Y:S04]  /*5e700*/  STL [R1+0x26f4], R3 ;  /* 0x0026f40301007387 */ /* 0x0003e80000100800 */
[----:B------:R4:W-:Y:S01]  /*5e710*/  STL.64 [R1+0xd28], R24 ;  /* 0x000d281801007387 */ /* 0x0009e20000100a00 */
[----:B0-----:R-:W-:Y:S02]  /*5e720*/  F2FP.SATFINITE.E4M3.F32.PACK_AB_MERGE_C R20, R27, R54, RZ ;  /* 0x000000361b14723e */ /* 0x001fe400048070ff */
[----:B-1----:R-:W-:-:S03]  /*5e730*/  F2FP.SATFINITE.E4M3.F32.PACK_AB_MERGE_C R3, R28, R56, RZ ;  /* 0x000000381c03723e */ /* 0x002fc600048070ff */
[----:B------:R-:W-:Y:S01]  /*5e740*/  STL [R1+0x26f0], R20 ;  /* 0x0026f01401007387 */ /* 0x000fe20000100800 */
[----:B----4-:R-:W-:-:S03]  /*5e750*/  IADD3 R24, P6, R33, R12, RZ ;  /* 0x0000000c21187210 */ /* 0x010fc60007fde0ff */
[----:B------:R-:W-:Y:S02]  /*5e760*/  STL [R1+0x28e4], R3 ;  /* 0x0028e40301007387 */ /* 0x000fe40000100800 */
[----:B------:R-:W-:Y:S02]  /*5e770*/  IMAD.X R25, R19, 0x1, R11, P6 ;  /* 0x0000000113197824 */ /* 0x000fe400030e060b */
[----:B------:R-:W4:Y:S04]  /*5e780*/  LDL.LU R54, [R1+0x910] ;  /* 0x0009100001367983 */ /* 0x000f280000300800 */
[----:B------:R-:W4:Y:S04]  /*5e790*/  LDL.LU R27, [R1+0x914] ;  /* 0x00091400011b7983 */ /* 0x000f280000300800 */
[----:B------:R-:W4:Y:S04]  /*5e7a0*/  LDL.LU R56, [R1+0x918] ;  /* 0x0009180001387983 */ /* 0x000f280000300800 */
[----:B------:R0:W-:Y:S04]  /*5e7b0*/  STL.64 [R1+0xd20], R24 ;  /* 0x000d201801007387 */ /* 0x0001e80000100a00 */
[----:B------:R-:W4:Y:S01]  /*5e7c0*/  LDL.LU R28, [R1+0x91c] ;  /* 0x00091c00011c7983 */ /* 0x000f220000300800 */
[----:B0-----:R-:W-:-:S02]  /*5e7d0*/  F2FP.SATFINITE.E4M3.F32.PACK_AB_MERGE_C R24, R60, R2, RZ ;  /* 0x000000023c18723e */ /* 0x001fc400048070ff */
[----:B------:R-:W-:-:S05]  /*5e7e0*/  IADD3 R2, P6, R33, R14, RZ ;  /* 0x0000000e21027210 */ /* 0x000fca0007fde0ff */
[----:B------:R-:W-:Y:S01]  /*5e7f0*/  IMAD.X R3, R19, 0x1, R13, P6 ;  /* 0x0000000113037824 */ /* 0x000fe200030e060d */
        /* <DEDUP_REMOVED lines=12> */
[----:B------:R-:W-:Y:S04]  /*5e8c0*/  STL [R1+0x28ec], R20 ;  /* 0x0028ec1401007387 */ /* 0x000fe80000100800 */
[----:B------:R-:W2:Y:S01]  /*5e8d0*/  LDL.LU R29, [R1+0x8f0] ;  /* 0x0008f000011d7983 */ /* 0x000ea20000300800 */
[----:B---3--:R-:W-:-:S05]  /*5e8e0*/  F2FP.SATFINITE.E4M3.F32.PACK_AB_MERGE_C R19, R23, R22, RZ ;  /* 0x000000161713723e */ /* 0x008fca00048070ff */
[----:B------:R-:W-:Y:S01]  /*5e8f0*/  STL [R1+0x2914], R19 ;  /* 0x0029141301007387 */ /* 0x000fe20000100800 */
[----:B------:R-:W-:-:S03]  /*5e900*/  F2FP.SATFINITE.E4M3.F32.PACK_AB_MERGE_C R3, R57, R55, RZ ;  /* 0x000000373903723e */ /* 0x000fc600048070ff */
[----:B------:R-:W2:Y:S04]  /*5e910*/  LDL.LU R61, [R1+0x8f4] ;  /* 0x0008f400013d7983 */ /* 0x000ea80000300800 */
[----:B------:R0:W-:Y:S04]  /*5e920*/  STL [R1+0x2910], R3 ;  /* 0x0029100301007387 */ /* 0x0001e80000100800 */
        /* <DEDUP_REMOVED lines=12> */
[----:B------:R-:W-:Y:S01]  /*5e9f0*/  IMAD.X R31, R19, 0x1, R18, P6 ;  /* 0x00000001131f7824 */ /* 0x000fe200030e0612 */
[----:B----4-:R-:W-:Y:S02]  /*5ea00*/  F2FP.SATFINITE.E4M3.F32.PACK_AB_MERGE_C R27, R27, R54, RZ ;  /* 0x000000361b1b723e */ /* 0x010fe400048070ff */
[----:B------:R-:W4:Y:S04]  /*5ea10*/  LDL.LU R54, [R1+0x8d0] ;  /* 0x0008d00001367983 */ /* 0x000f280000300800 */
[----:B------:R-:W-:Y:S01]  /*5ea20*/  STL.64 [R1+0xd08], R30 ;  /* 0x000d081e01007387 */ /* 0x000fe20000100a00 */
[----:B------:R-:W-:-:S03]  /*5ea30*/  F2FP.SATFINITE.E4M3.F32.PACK_AB_MERGE_C R26, R28, R56, RZ ;  /* 0x000000381c1a723e */ /* 0x000fc600048070ff */
[----:B------:R0:W-:Y:S04]  /*5ea40*/  STL [R1+0x292c], R27 ;  /* 0x00292c1b01007387 */ /* 0x0001e80000100800 */
[----:B0-----:R-:W4:Y:S04]  /*5ea50*/  LDL.LU R27, [R1+0x8d4] ;  /* 0x0008d400011b7983 */ /* 0x001f280000300800 */
[----:B------:R-:W-:Y:S04]  /*5ea60*/  STL [R1+0x2928], R26 ;  /* 0x0029281a01007387 */ /* 0x000fe80000100800 */
[----:B------:R-:W4:Y:S04]  /*5ea70*/  LDL.LU R56, [R1+0x8d8] ;  /* 0x0008d80001387983 */ /* 0x000f280000300800 */
[----:B------:R-:W4:Y:S01]  /*5ea80*/  LDL.LU R28, [R1+0x8dc] ;  /* 0x0008dc00011c7983 */ /* 0x000f220000300800 */
[----:B------:R-:W-:-:S05]  /*5ea90*/  IADD3 R30, P6, R34, R4, RZ ;  /* 0x00000004221e7210 */ /* 0x000fca0007fde0ff */
[----:B------:R-:W-:-:S05]  /*5eaa0*/  IMAD.X R31, R19, 0x1, R17, P6 ;  /* 0x00000001131f7824 */ /* 0x000fca00030e0611 */
[----:B------:R0:W-:Y:S02]  /*5eab0*/  STL.64 [R1+0xcf8], R30 ;  /* 0x000cf81e01007387 */ /* 0x0001e40000100a00 */
[----:B0-----:R-:W-:-:S05]  /*5eac0*/  IADD3 R30, P6, R34, R6, RZ ;  /* 0x00000006221e7210 */ /* 0x001fca0007fde0ff */
[----:B------:R-:W-:Y:S01]  /*5ead0*/  IMAD.X R31, R19, 0x1, R5, P6 ;  /* 0x00000001131f7824 */ /* 0x000fe200030e0605 */
[----:B------:R-:W-:-:S05]  /*5eae0*/  F2FP.SATFINITE.E4M3.F32.PACK_AB_MERGE_C R26, R60, R2, RZ ;  /* 0x000000023c1a723e */ /* 0x000fca00048070ff */
[----:B------:R0:W-:Y:S01]  /*5eaf0*/  STL [R1+0x2944], R26 ;  /* 0x0029441a01007387 */ /* 0x0001e20000100800 */
[----:B------:R-:W-:-:S03]  /*5eb00*/  F2FP.SATFINITE.E4M3.F32.PACK_AB_MERGE_C R2, R53, R21, RZ ;  /* 0x000000153502723e */ /* 0x000fc600048070ff */
[----:B------:R-:W4:Y:S04]  /*5eb10*/  LDL.LU R51, [R1+0x8c0] ;  /* 0x0008c00001337983 */ /* 0x000f280000300800 */
[----:B------:R1:W-:Y:S04]  /*5eb20*/  STL [R1+0x2940], R2 ;  /* 0x0029400201007387 */ /* 0x0003e80000100800 */
[----:B0-----:R-:W4:Y:S04]  /*5eb30*/  LDL.LU R26, [R1+0x8c4] ;  /* 0x0008c400011a7983 */ /* 0x001f280000300800 */
[----:B-1----:R-:W4:Y:S04]  /*5eb40*/  LDL.LU R2, [R1+0x8c8] ;  /* 0x0008c80001027983 */ /* 0x002f280000300800 */
[----:B------:R-:W4:Y:S04]  /*5eb50*/  LDL.LU R60, [R1+0x8cc] ;  /* 0x0008cc00013c7983 */ /* 0x000f280000300800 */
[----:B------:R-:W4:Y:S04]  /*5eb60*/  LDL.LU R21, [R1+0x8b0] ;  /* 0x0008b00001157983 */ /* 0x000f280000300800 */
[----:B------:R-:W4:Y:S04]  /*5eb70*/  LDL.LU R53, [R1+0x8b4] ;  /* 0x0008b40001357983 */ /* 0x000f280000300800 */
[----:B------:R0:W-:Y:S02]  /*5eb80*/  STL.64 [R1+0xd00], R30 ;  /* 0x000d001e01007387 */ /* 0x0001e40000100a00 */
[----:B0-----:R-:W-:-:S05]  /*5eb90*/  IADD3 R30, P6, R34, R8, RZ ;  /* 0x00000008221e7210 */ /* 0x001fca0007fde0ff */
[----:B------:R-:W-:Y:S01]  /*5eba0*/  IMAD.X R31, R19, 0x1, R7, P6 ;  /* 0x00000001131f7824 */ /* 0x000fe200030e0607 */
[----:B--2---:R-:W-:-:S05]  /*5ebb0*/  F2FP.SATFINITE.E4M3.F32.PACK_AB_MERGE_C R29, R61, R29, RZ ;  /* 0x0000001d3d1d723e */ /* 0x004fca00048070ff */
[----:B------:R-:W-:Y:S01]  /*5ebc0*/  STL [R1+0x295c], R29 ;  /* 0x00295c1d01007387 */ /* 0x000fe20000100800 */
[----:B---3--:R-:W-:-:S05]  /*5ebd0*/  F2FP.SATFINITE.E4M3.F32.PACK_AB_MERGE_C R3, R20, R3, RZ ;  /* 0x000000031403723e */ /* 0x008fca00048070ff */
[----:B------:R0:W-:Y:S01]  /*5ebe0*/  STL [R1+0x2958], R3 ;  /* 0x0029580301007387 */ /* 0x0001e20000100800 */
[----:B------:R-:W-:Y:S02]  /*5ebf0*/  F2FP.SATFINITE.E4M3.F32.PACK_AB_MERGE_C R20, R52, R24, RZ ;  /* 0x000000183414723e */ /* 0x000fe400048070ff */
[----:B------:R-:W-:Y:S01]  /*5ec00*/  IADD3 R24, P6, R34, R10, RZ ;  /* 0x0000000a22187210 */ /* 0x000fe20007fde0ff */
[----:B------:R-:W-:Y:S04]  /*5ec10*/  STL.64 [R1+0xcf0], R30 ;  /* 0x000cf01e01007387 */ /* 0x000fe80000100a00 */
[----:B------:R1:W-:Y:S01]  /*5ec20*/  STL [R1+0x2974], R20 ;  /* 0x0029741401007387 */ /* 0x0003e20000100800 */
[----:B0-----:R-:W-:Y:S01]  /*5ec30*/  F2FP.SATFINITE.E4M3.F32.PACK_AB_MERGE_C R3, R25, R58, RZ ;  /* 0x0000003a1903723e */ /* 0x001fe200048070ff */
[----:B------:R-:W-:-:S04]  /*5ec40*/  IMAD.X R25, R19, 0x1, R9, P6 ;  /* 0x0000000113197824 */ /* 0x000fc800030e0609 */
[----:B------:R0:W-:Y:S01]  /*5ec50*/  STL [R1+0x2970], R3 ;  /* 0x0029700301007387 */ /* 0x0001e20000100800 */
[----:B-1----:R-:W-:Y:S02]  /*5ec60*/  F2FP.SATFINITE.E4M3.F32.PACK_AB_MERGE_C R20, R23, R22, RZ ;  /* 0x000000161714723e */ /* 0x002fe400048070ff */
[----:B------:R-:W-:Y:S01]  /*5ec70*/  IADD3 R22, P6, R34, R12, RZ ;  /* 0x0000000c22167210 */ /* 0x000fe20007fde0ff */
[----:B------:R-:W-:Y:S01]  /*5ec80*/  STL.64 [R1+0xce8], R24 ;  /* 0x000ce81801007387 */ /* 0x000fe20000100a00 */
[----:B0-----:R-:W-:-:S03]  /*5ec90*/  F2FP.SATFINITE.E4M3.F32.PACK_AB_MERGE_C R3, R57, R55, RZ ;  /* 0x000000373903723e */ /* 0x001fc600048070ff */
[----:B------:R-:W-:Y:S01]  /*5eca0*/  IMAD.X R23, R19, 0x1, R11, P6 ;  /* 0x0000000113177824 */ /* 0x000fe200030e060b */
[----:B------:R-:W-:Y:S04]  /*5ecb0*/  STL [R1+0x2550], R20 ;  /* 0x0025501401007387 */ /* 0x000fe80000100800 */
[----:B------:R-:W-:Y:S04]  /*5ecc0*/  STL [R1+0x2558], R3 ;  /* 0x0025580301007387 */ /* 0x000fe80000100800 */
[----:B------:R0:W-:Y:S04]  /*5ecd0*/  STL.64 [R1+0xce0], R22 ;  /* 0x000ce01601007387 */ /* 0x0001e80000100a00 */
[----:B0-----:R-:W2:Y:S04]  /*5ece0*/  LDL.LU R22, [R1+0x8b8] ;  /* 0x0008b80001167983 */ /* 0x001ea80000300800 */
[----:B------:R-:W2:Y:S04]  /*5ecf0*/  LDL.LU R23, [R1+0x8bc] ;  /* 0x0008bc0001177983 */ /* 0x000ea80000300800 */
[----:B------:R-:W3:Y:S04]  /*5ed00*/  LDL.LU R55, [R1+0x8a0] ;  /* 0x0008a00001377983 */ /* 0x000ee80000300800 */
[----:B------:R-:W3:Y:S01]  /*5ed10*/  LDL.LU R57, [R1+0x8a4] ;  /* 0x0008a40001397983 */ /* 0x000ee20000300800 */
[----:B------:R-:W-:-:S05]  /*5ed20*/  IADD3 R24, P6, R34, R14, RZ ;  /* 0x0000000e22187210 */ /* 0x000fca0007fde0ff */
[----:B------:R-:W-:Y:S01]  /*5ed30*/  IMAD.X R25, R19, 0x1, R13, P6 ;  /* 0x0000000113197824 */ /* 0x000fe200030e060d */
[----:B----4-:R-:W-:-:S05]  /*5ed40*/  F2FP.SATFINITE.E4M3.F32.PACK_AB_MERGE_C R20, R27, R54, RZ ;  /* 0x000000361b14723e */ /* 0x010fca00048070ff */
[----:B------:R-:W-:Y:S01]  /*5ed50*/  STL [R1+0x2518], R20 ;  /* 0x0025181401007387 */ /* 0x000fe20000100800 */
        /* <DEDUP_REMOVED lines=31> */
[----:B--2---:R-:W-:Y:S02]  /*5ef50*/  F2FP.SATFINITE.E4M3.F32.PACK_AB_MERGE_C R23, R23, R22, RZ ;  /* 0x000000161717723e */ /* 0x004fe400048070ff */
[----:B------:R-:W2:Y:S04]  /*5ef60*/  LDL.LU R22, [R1+0x868] ;  /* 0x0008680001167983 */ /* 0x000ea80000300800 */
[----:B------:R-:W-:Y:S01]  /*5ef70*/  STL.64 [R1+0xcc8], R30 ;  /* 0x000cc81e01007387 */ /* 0x000fe20000100a00 */
[----:B---3--:R-:W-:-:S03]  /*5ef80*/  F2FP.SATFINITE.E4M3.F32.PACK_AB_MERGE_C R26, R57, R55, RZ ;  /* 0x00000037391a723e */ /* 0x008fc600048070ff */
[----:B------:R0:W-:Y:S04]  /*5ef90*/  STL [R1+0x1044], R23 ;  /* 0x0010441701007387 */ /* 0x0001e80000100800 */
[----:B0-----:R-:W2:Y:S04]  /*5efa0*/  LDL.LU R23, [R1+0x86c] ;  /* 0x00086c0001177983 */ /* 0x001ea80000300800 */
[----:B------:R0:W-:Y:S04]  /*5efb0*/  STL [R1+0x284], R26 ;  /* 0x0002841a01007387 */ /* 0x0001e80000100800 */
[----:B------:R-:W3:Y:S04]  /*5efc0*/  LDL.LU R55, [R1+0x850] ;  /* 0x0008500001377983 */ /* 0x000ee80000300800 */
[----:B------:R-:W3:Y:S01]  /*5efd0*/  LDL.LU R57, [R1+0x854] ;  /* 0x0008540001397983 */ /* 0x000ee20000300800 */
[----:B------:R-:W-:-:S05]  /*5efe0*/  IADD3 R30, P6, R35, R4, RZ ;  /* 0x00000004231e7210 */ /* 0x000fca0007fde0ff */
[----:B------:R-:W-:-:S05]  /*5eff0*/  IMAD.X R31, R19, 0x1, R17, P6 ;  /* 0x00000001131f7824 */ /* 0x000fca00030e0611 */
[----:B------:R1:W-:Y:S01]  /*5f000*/  STL.64 [R1+0xcb8], R30 ;  /* 0x000cb81e01007387 */ /* 0x0003e20000100a00 */
[----:B----4-:R-:W-:-:S05]  /*5f010*/  F2FP.SATFINITE.E4M3.F32.PACK_AB_MERGE_C R27, R27, R54, RZ ;  /* 0x000000361b1b723e */ /* 0x010fca00048070ff */
        /* <DEDUP_REMOVED lines=8> */
[----:B------:R-:W4:Y:S04]  /*5f0a0*/  LDL.LU R56, [R1+0x848] ;  /* 0x0008480001387983 */ /* 0x000f280000300800 */
[----:B------:R-:W4:Y:S01]  /*5f0b0*/  LDL.LU R28, [R1+0x84c] ;  /* 0x00084c00011c7983 */ /* 0x000f220000300800 */
[----:B------:R-:W-:-:S05]  /*5f0c0*/  IMAD.X R31, R19, 0x1, R5, P6 ;  /* 0x00000001131f7824 */ /* 0x000fca00030e0605 */
[----:B------:R0:W-:Y:S02]  /*5f0d0*/  STL.64 [R1+0xcc0], R30 ;  /* 0x000cc01e01007387 */ /* 0x0001e40000100a00 */
[----:B0-----:R-:W-:-:S05]  /*5f0e0*/  IADD3 R30, P6, R35, R8, RZ ;  /* 0x00000008231e7210 */ /* 0x001fca0007fde0ff */
[----:B------:R-:W-:Y:S01]  /*5f0f0*/  IMAD.X R31, R19, 0x1, R7, P6 ;  /* 0x00000001131f7824 */ /* 0x000fe200030e0607 */
[----:B------:R-:W-:-:S05]  /*5f100*/  F2FP.SATFINITE.E4M3.F32.PACK_AB_MERGE_C R29, R61, R29, RZ ;  /* 0x0000001d3d1d723e */ /* 0x000fca00048070ff */
[----:B------:R-:W-:Y:S01]  /*5f110*/  STL [R1+0x278], R29 ;  /* 0x0002781d01007387 */ /* 0x000fe20000100800 */
[----:B------:R-:W-:-:S05]  /*5f120*/  F2FP.SATFINITE.E4M3.F32.PACK_AB_MERGE_C R3, R20, R3, RZ ;  /* 0x000000031403723e */ /* 0x000fca00048070ff */
[----:B------:R0:W-:Y:S01]  /*5f130*/  STL [R1+0x260], R3 ;  /* 0x0002600301007387 */ /* 0x0001e20000100800 */
[----:B------:R-:W-:Y:S02]  /*5f140*/  F2FP.SATFINITE.E4M3.F32.PACK_AB_MERGE_C R20, R52, R24, RZ ;  /* 0x000000183414723e */ /* 0x000fe400048070ff */
[----:B------:R-:W-:Y:S01]  /*5f150*/  IADD3 R24, P6, R35, R10, RZ ;  /* 0x0000000a23187210 */ /* 0x000fe20007fde0ff */
[----:B------:R-:W-:Y:S01]  /*5f160*/  STL.64 [R1+0xcb0], R30 ;  /* 0x000cb01e01007387 */ /* 0x000fe20000100a00 */
[----:B0-----:R-:W-:-:S03]  /*5f170*/  F2FP.SATFINITE.E4M3.F32.PACK_AB_MERGE_C R3, R25, R58, RZ ;  /* 0x0000003a1903723e */ /* 0x001fc600048070ff */
[----:B------:R0:W-:Y:S01]  /*5f180*/  STL [R1+0x25c], R20 ;  /* 0x00025c1401007387 */ /* 0x0001e20000100800 */
[----:B------:R-:W-:-:S03]  /*5f190*/  IMAD.X R25, R19, 0x1, R9, P6 ;  /* 0x0000000113197824 */ /* 0x000fc600030e0609 */
[----:B------:R1:W-:Y:S01]  /*5f1a0*/  STL [R1+0x244], R3 ;  /* 0x0002440301007387 */ /* 0x0003e20000100800 */
[----:B0-----:R-:W-:-:S03]  /*5f1b0*/  F2FP.SATFINITE.E4M3.F32.PACK_AB_MERGE_C R20, R60, R2, RZ ;  /* 0x000000023c14723e */ /* 0x001fc600048070ff */
[----:B------:R-:W4:Y:S01]  /*5f1c0*/  LDL.LU R2, [R1+0x830] ;  /* 0x0008300001027983 */ /* 0x000f220000300800 */
[----:B-1----:R-:W-:-:S03]  /*5f1d0*/  F2FP.SATFINITE.E4M3.F32.PACK_AB_MERGE_C R3, R53, R21, RZ ;  /* 0x000000153503723e */ /* 0x002fc600048070ff */
[----:B------:R0:W-:Y:S04]  /*5f1e0*/  STL.64 [R1+0xc98], R24 ;  /* 0x000c981801007387 */ /* 0x0001e80000100a00 */
[----:B------:R2:W-:Y:S04]  /*5f1f0*/  STL [R1+0x23c], R20 ;  /* 0x00023c1401007387 */ /* 0x0005e80000100800 */
[----:B------:R-:W4:Y:S04]  /*5f200*/  LDL.LU R60, [R1+0x834] ;  /* 0x00083400013c7983 */ /* 0x000f280000300800 */
[----:B------:R3:W-:Y:S04]  /*5f210*/  STL [R1+0x2650], R3 ;  /* 0x0026500301007387 */ /* 0x0007e80000100800 */
[----:B------:R-:W4:Y:S04]  /*5f220*/  LDL.LU R21, [R1+0x838] ;  /* 0x0008380001157983 */ /* 0x000f280000300800 */
[----:B------:R-:W4:Y:S01]  /*5f230*/  LDL.LU R53, [R1+0x83c] ;  /* 0x00083c0001357983 */ /* 0x000f220000300800 */
[----:B0-----:R-:W-:-:S05]  /*5f240*/  IADD3 R24, P6, R35, R12, RZ ;  /* 0x0000000c23187210 */ /* 0x001fca0007fde0ff */
[----:B------:R-:W-:-:S05]  /*5f250*/  IMAD.X R25, R19, 0x1, R11, P6 ;  /* 0x0000000113197824 */ /* 0x000fca00030e060b */
[----:B------:R-:W-:Y:S01]  /*5f260*/  STL.64 [R1+0xc90], R24 ;  /* 0x000c901801007387 */ /* 0x000fe20000100a00 */
[----:B--2---:R-:W-:Y:S02]  /*5f270*/  F2FP.SATFINITE.E4M3.F32.PACK_AB_MERGE_C R20, R23, R22, RZ ;  /* 0x000000161714723e */ /* 0x004fe400048070ff */
[----:B------:R-:W-:-:S05]  /*5f280*/  IADD3 R22, P6, R35, R14, RZ ;  /* 0x0000000e23167210 */ /* 0x000fca0007fde0ff */
[----:B------:R-:W-:Y:S01]  /*5f290*/  IMAD.X R23, R19, 0x1, R13, P6 ;  /* 0x0000000113177824 */ /* 0x000fe200030e060d */
[----:B------:R-:W-:Y:S01]  /*5f2a0*/  STL [R1+0x264c], R20 ;  /* 0x00264c1401007387 */ /* 0x000fe20000100800 */
[----:B---3--:R-:W-:-:S05]  /*5f2b0*/  F2FP.SATFINITE.E4M3.F32.PACK_AB_MERGE_C R3, R57, R55, RZ ;  /* 0x000000373903723e */ /* 0x008fca00048070ff */
        /* <DEDUP_REMOVED lines=8> */
[----:B----4-:R-:W-:-:S04]  /*5f340*/  F2FP.SATFINITE.E4M3.F32.PACK_AB_MERGE_C R20, R26, R51, RZ ;  /* 0x000000331a14723e */ /* 0x010fc800048070ff */
[----:B------:R-:W-:Y:S01]  /*5f350*/  STL.64 [R1+0xc80], R24 ;  /* 0x000c801801007387 */ /* 0x000fe20000100a00 */
[----:B------:R-:W-:-:S03]  /*5f360*/  F2FP.SATFINITE.E4M3.F32.PACK_AB_MERGE_C R19, R27, R54, RZ ;  /* 0x000000361b13723e */ /* 0x000fc600048070ff */
[----:B------:R-:W-:Y:S04]  /*5f370*/  STL [R1+0x27bc], R20 ;  /* 0x0027bc1401007387 */ /* 0x000fe80000100800 */
[----:B------:R-:W4:Y:S01]  /*5f380*/  LDL.LU R29, [R1+0x810] ;  /* 0x00081000011d7983 */ /* 0x000f220000300800 */
[----:B------:R-:W-:-:S03]  /*5f390*/  F2FP.SATFINITE.E4M3.F32.PACK_AB_MERGE_C R3, R28, R56, RZ ;  /* 0x000000381c03723e */ /* 0x000fc600048070ff */
        /* <DEDUP_REMOVED lines=12> */
[----:B------:R-:W-:Y:S01]  /*5f460*/  IADD3 R30, P6, R36, R0, RZ ;  /* 0x00000000241e7210 */ /* 0x000fe20007fde0ff */
[----:B------:R-:W4:Y:S04]  /*5f470*/  LDL.LU R58, [R1+0x228] ;  /* 0x00022800013a7983 */ /* 0x000f280000300800 */
[----:B------:R-:W-:-:S05]  /*5f480*/  IMAD.X R31, R19, 0x1, R18, P6 ;  /* 0x00000001131f7824 */ /* 0x000fca00030e0612 */
[----:B------:R-:W-:Y:S01]  /*5f490*/  STL.64 [R1+0xc78], R30 ;  /* 0x000c781e01007387 */ /* 0x000fe20000100a00 */
[----:B------:R-:W-:-:S05]  /*5f4a0*/  F2FP.SATFINITE.E4M3.F32.PACK_AB_MERGE_C R25, R60, R2, RZ ;  /* 0x000000023c19723e */ /* 0x000fca00048070ff */
[----:B------:R0:W-:Y:S01]  /*5f4b0*/  STL [R1+0x2724], R25 ;  /* 0x0027241901007387 */ /* 0x0001e20000100800 */
[----:B------:R-:W-:-:S03]  /*5f4c0*/  F2FP.SATFINITE.E4M3.F32.PACK_AB_MERGE_C R2, R53, R21, RZ ;  /* 0x000000153502723e */ /* 0x000fc600048070ff */
[----:B0-----:R-:W4:Y:S04]  /*5f4d0*/  LDL.LU R25, [R1+0x22c] ;  /* 0x00022c0001197983 */ /* 0x001f280000300800 */
[----:B------:R0:W-:Y:S01]  /*5f4e0*/  STL [R1+0x272c], R2 ;  /* 0x00272c0201007387 */ /* 0x0001e20000100800 */
[----:B------:R-:W-:-:S03]  /*5f4f0*/  IADD3 R30, P6, R36, R4, RZ ;  /* 0x00000004241e7210 */ /* 0x000fc60007fde0ff */
[----:B0-----:R-:W4:Y:S04]  /*5f500*/  LDL.LU R2, [R1+0x7f0] ;  /* 0x0007f00001027983 */ /* 0x001f280000300800 */
[----:B------:R-:W4:Y:S04]  /*5f510*/  LDL.LU R60, [R1+0x7f4] ;  /* 0x0007f400013c7983 */ /* 0x000f280000300800 */
[----:B------:R-:W4:Y:S04]  /*5f520*/  LDL.LU R21, [R1+0x7f8] ;  /* 0x0007f80001157983 */ /* 0x000f280000300800 */
[----:B------:R-:W4:Y:S01]  /*5f530*/  LDL.LU R53, [R1+0x7fc] ;  /* 0x0007fc0001357983 */ /* 0x000f220000300800 */
[----:B------:R-:W-:-:S05]  /*5f540*/  IMAD.X R31, R19, 0x1, R17, P6 ;  /* 0x00000001131f7824 */ /* 0x000fca00030e0611 */
[----:B------:R2:W-:Y:S02]  /*5f550*/  STL.64 [R1+0xc68], R30 ;  /* 0x000c681e01007387 */ /* 0x0005e40000100a00 */
[----:B--2---:R-:W-:Y:S02]  /*5f560*/  F2FP.SATFINITE.E4M3.F32.PACK_AB_MERGE_C R30, R23, R22, RZ ;  /* 0x00000016171e723e */ /* 0x004fe400048070ff */
[----:B------:R-:W-:Y:S02]  /*5f570*/  IADD3 R22, P6, R36, R6, RZ ;  /* 0x0000000624167210 */ /* 0x000fe40007fde0ff */
[----:B---3--:R-:W-:-:S03]  /*5f580*/  F2FP.SATFINITE.E4M3.F32.PACK_AB_MERGE_C R26, R57, R55, RZ ;  /* 0x00000037391a723e */ /* 0x008fc600048070ff */
[----:B------:R-:W-:Y:S01]  /*5f590*/  IMAD.X R23, R19, 0x1, R5, P6 ;  /* 0x0000000113177824 */ /* 0x000fe200030e0605 */
[----:B------:R-:W-:Y:S04]  /*5f5a0*/  STL [R1+0x26d8], R30 ;  /* 0x0026d81e01007387 */ /* 0x000fe80000100800 */
[----:B------:R0:W-:Y:S04]  /*5f5b0*/  STL [R1+0x26d0], R26 ;  /* 0x0026d01a01007387 */ /* 0x0001e80000100800 */
[----:B------:R-:W2:Y:S04]  /*5f5c0*/  LDL.LU R51, [R1+0x7e0] ;  /* 0x0007e00001337983 */ /* 0x000ea80000300800 */
[----:B0-----:R-:W2:Y:S04]  /*5f5d0*/  LDL.LU R26, [R1+0x7e4] ;  /* 0x0007e400011a7983 */ /* 0x001ea80000300800 */
[----:B------:R0:W-:Y:S04]  /*5f5e0*/  STL.64 [R1+0xc70], R22 ;  /* 0x000c701601007387 */ /* 0x0001e80000100a00 */
[----:B0-----:R-:W3:Y:S04]  /*5f5f0*/  LDL.LU R22, [R1+0x7e8] ;  /* 0x0007e80001167983 */ /* 0x001ee80000300800 */
[----:B------:R-:W3:Y:S04]  /*5f600*/  LDL.LU R23, [R1+0x7ec] ;  /* 0x0007ec0001177983 */ /* 0x000ee80000300800 */
[----:B------:R-:W3:Y:S04]  /*5f610*/  LDL.LU R55, [R1+0x7d0] ;  /* 0x0007d00001377983 */ /* 0x000ee80000300800 */
[----:B------:R-:W3:Y:S01]  /*5f620*/  LDL.LU R57, [R1+0x7d4] ;  /* 0x0007d40001397983 */ /* 0x000ee20000300800 */
[----:B------:R-:W-:-:S02]  /*5f630*/  IADD3 R30, P6, R36, R8, RZ ;  /* 0x00000008241e7210 */ /* 0x000fc40007fde0ff */
[----:B----4-:R-:W-:Y:S02]  /*5f640*/  F2FP.SATFINITE.E4M3.F32.PACK_AB_MERGE_C R29, R61, R29, RZ ;  /* 0x0000001d3d1d723e */ /* 0x010fe400048070ff */
[----:B------:R-:W-:Y:S01]  /*5f650*/  F2FP.SATFINITE.E4M3.F32.PACK_AB_MERGE_C R3, R20, R3, RZ ;  /* 0x000000031403723e */ /* 0x000fe200048070ff */
[----:B------:R-:W-:Y:S02]  /*5f660*/  IMAD.X R31, R19, 0x1, R7, P6 ;  /* 0x00000001131f7824 */ /* 0x000fe400030e0607 */
[----:B------:R-:W-:Y:S04]  /*5f670*/  STL [R1+0x200], R29 ;  /* 0x0002001d01007387 */ /* 0x000fe80000100800 */
[----:B------:R0:W-:Y:S01]  /*5f680*/  STL [R1+0x208], R3 ;  /* 0x0002080301007387 */ /* 0x0001e20000100800 */
[----:B------:R-:W-:-:S03]  /*5f690*/  F2FP.SATFINITE.E4M3.F32.PACK_AB_MERGE_C R20, R52, R24, RZ ;  /* 0x000000183414723e */ /* 0x000fc600048070ff */
[----:B------:R1:W-:Y:S01]  /*5f6a0*/  STL.64 [R1+0xc60], R30 ;  /* 0x000c601e01007387 */ /* 0x0003e20000100a00 */
[----:B0-----:R-:W-:-:S03]  /*5f6b0*/  F2FP.SATFINITE.E4M3.F32.PACK_AB_MERGE_C R3, R27, R54, RZ ;  /* 0x000000361b03723e */ /* 0x001fc600048070ff */
[----:B------:R-:W-:Y:S01]  /*5f6c0*/  STL [R1+0x1c4], R20 ;  /* 0x0001c41401007387 */ /* 0x000fe20000100800 */
[----:B-1----:R-:W-:-:S03]  /*5f6d0*/  IADD3 R30, P6, R36, R10, RZ ;  /* 0x0000000a241e7210 */ /* 0x002fc60007fde0ff */
[----:B------:R0:W-:Y:S02]  /*5f6e0*/  STL [R1+0x1cc], R3 ;  /* 0x0001cc0301007387 */ /* 0x0001e40000100800 */
[----:B------:R-:W-:Y:S02]  /*5f6f0*/  IMAD.X R31, R19, 0x1, R9, P6 ;  /* 0x00000001131f7824 */ /* 0x000fe400030e0609 */
[----:B------:R-:W4:Y:S04]  /*5f700*/  LDL.LU R54, [R1+0x7d8] ;  /* 0x0007d80001367983 */ /* 0x000f280000300800 */
[----:B------:R-:W4:Y:S01]  /*5f710*/  LDL.LU R27, [R1+0x7dc] ;  /* 0x0007dc00011b7983 */ /* 0x000f220000300800 */
[----:B0-----:R-:W-:-:S03]  /*5f720*/  F2FP.SATFINITE.E4M3.F32.PACK_AB_MERGE_C R3, R28, R56, RZ ;  /* 0x000000381c03723e */ /* 0x001fc600048070ff */
[----:B------:R-:W-:Y:S04]  /*5f730*/  STL.64 [R1+0xc58], R30 ;  /* 0x000c581e01007387 */ /* 0x000fe80000100a00 */
[----:B------:R0:W-:Y:S04]  /*5f740*/  STL [R1+0x18c], R3 ;  /* 0x00018c0301007387 */ /* 0x0001e80000100800 */
[----:B------:R-:W4:Y:S04]  /*5f750*/  LDL.LU R56, [R1+0x7c0] ;  /* 0x0007c00001387983 */ /* 0x000f280000300800 */
[----:B------:R-:W4:Y:S01]  /*5f760*/  LDL.LU R28, [R1+0x7c4] ;  /* 0x0007c400011c7983 */ /* 0x000f220000300800 */
[----:B------:R-:W-:-:S02]  /*5f770*/  IADD3 R24, P6, R36, R12, RZ ;  /* 0x0000000c24187210 */ /* 0x000fc40007fde0ff */
[----:B0-----:R-:W-:-:S03]  /*5f780*/  F2FP.SATFINITE.E4M3.F32.PACK_AB_MERGE_C R3, R25, R58, RZ ;  /* 0x0000003a1903723e */ /* 0x001fc600048070ff */
[----:B------:R-:W-:Y:S01]  /*5f790*/  IMAD.X R25, R19, 0x1, R11, P6 ;  /* 0x0000000113197824 */ /* 0x000fe200030e060b */
[----:B------:R-:W-:Y:S01]  /*5f7a0*/  IADD3 R20, P6, R36, R14, RZ ;  /* 0x0000000e24147210 */ /* 0x000fe20007fde0ff */
[----:B------:R0:W-:Y:S01]  /*5f7b0*/  STL [R1+0x188], R3 ;  /* 0x0001880301007387 */ /* 0x0001e20000100800 */
[----:B------:R-:W-:Y:S02]  /*5f7c0*/  F2FP.SATFINITE.E4M3.F32.PACK_AB_MERGE_C R2, R60, R2, RZ ;  /* 0x000000023c02723e */ /* 0x000fe400048070ff */
[----:B0-----:R-:W-:Y:S01]  /*5f7d0*/  F2FP.SATFINITE.E4M3.F32.PACK_AB_MERGE_C R3, R53, R21, RZ ;  /* 0x000000153503723e */ /* 0x001fe200048070ff */
[----:B------:R-:W-:-:S04]  /*5f7e0*/  IMAD.X R21, R19, 0x1, R13, P6 ;  /* 0x0000000113157824 */ /* 0x000fc800030e060d */
[----:B------:R-:W-:Y:S04]  /*5f7f0*/  STL [R1+0x2d3c], R3 ;  /* 0x002d3c0301007387 */ /* 0x000fe80000100800 */
[----:B------:R-:W-:Y:S04]  /*5f800*/  STL.64 [R1+0xc50], R24 ;  /* 0x000c501801007387 */ /* 0x000fe80000100a00 */
[----:B------:R0:W-:Y:S04]  /*5f810*/  STL [R1+0x7f0], R2 ;  /* 0x0007f00201007387 */ /* 0x0001e80000100800 */
[----:B0-----:R-:W4:Y:S04]  /*5f820*/  LDL.LU R2, [R1+0x7c8] ;  /* 0x0007c80001027983 */ /* 0x001f280000300800 */
[----:B------:R-:W4:Y:S04]  /*5f830*/  LDL.LU R60, [R1+0x7cc] ;  /* 0x0007cc00013c7983 */ /* 0x000f280000300800 */
[----:B------:R0:W-:Y:S01]  /*5f840*/  STL.64 [R1+0xc48], R20 ;  /* 0x000c481401007387 */ /* 0x0001e20000100a00 */
[----:B------:R-:W-:-:S03]  /*5f850*/  IADD3 R24, P6, R36, R16, RZ ;  /* 0x0000001024187210 */ /* 0x000fc60007fde0ff */
[----:B0-----:R-:W4:Y:S04]  /*5f860*/  LDL.LU R21, [R1+0x7b0] ;  /* 0x0007b00001157983 */ /* 0x001f280000300800 */
[----:B------:R-:W4:Y:S01]  /*5f870*/  LDL.LU R53, [R1+0x7b4] ;  /* 0x0007b40001357983 */ /* 0x000f220000300800 */
[----:B------:R-:W-:-:S05]  /*5f880*/  IMAD.X R25, R19, 0x1, R15, P6 ;  /* 0x0000000113197824 */ /* 0x000fca00030e060f */
[----:B------:R-:W-:Y:S01]  /*5f890*/  STL.64 [R1+0xc40], R24 ;  /* 0x000c401801007387 */ /* 0x000fe20000100a00 */
[----:B--2---:R-:W-:-:S05]  /*5f8a0*/  F2FP.SATFINITE.E4M3.F32.PACK_AB_MERGE_C R20, R26, R51, RZ ;  /* 0x000000331a14723e */ /* 0x004fca00048070ff */
[----:B------:R0:W-:Y:S04]  /*5f8b0*/  STL [R1+0x7e4], R20 ;  /* 0x0007e41401007387 */ /* 0x0001e80000100800 */
[----:B------:R-:W2:Y:S01]  /*5f8c0*/  LDL.LU R30, [R1+0x7b8] ;  /* 0x0007b800011e7983 */ /* 0x000ea20000300800 */
[----:B---3--:R-:W-:-:S05]  /*5f8d0*/  F2FP.SATFINITE.E4M3.F32.PACK_AB_MERGE_C R19, R23, R22, RZ ;  /* 0x000000161713723e */ /* 0x008fca00048070ff */
[----:B------:R1:W-:Y:S01]  /*5f8e0*/  STL [R1+0x7e8], R19 ;  /* 0x0007e81301007387 */ /* 0x0003e20000100800 */
[----:B------:R-:W-:-:S03]  /*5f8f0*/  F2FP.SATFINITE.E4M3.F32.PACK_AB_MERGE_C R3, R57, R55, RZ ;  /* 0x000000373903723e */ /* 0x000fc600048070ff */
[----:B------:R-:W2:Y:S04]  /*5f900*/  LDL.LU R29, [R1+0x7bc] ;  /* 0x0007bc00011d7983 */ /* 0x000ea80000300800 */
[----:B------:R-:W-:Y:S04]  /*5f910*/  STL [R1+0x28c], R3 ;  /* 0x00028c0301007387 */ /* 0x000fe80000100800 */
[----:B------:R-:W3:Y:S04]  /*5f920*/  LDL.LU R61, [R1+0x7a0] ;  /* 0x0007a000013d7983 */ /* 0x000ee80000300800 */
[----:B0-----:R-:W3:Y:S04]  /*5f930*/  LDL.LU R20, [R1+0x7a4] ;  /* 0x0007a40001147983 */ /* 0x001ee80000300800 */
[----:B------:R-:W3:Y:S04]  /*5f940*/  LDL.LU R22, [R1+0x7a8] ;  /* 0x0007a80001167983 */ /* 0x000ee80000300800 */
[----:B------:R-:W3:Y:S04]  /*5f950*/  LDL.LU R23, [R1+0x7ac] ;  /* 0x0007ac0001177983 */ /* 0x000ee80000300800 */
[----:B------:R-:W3:Y:S04]  /*5f960*/  LDL.LU R55, [R1+0x790] ;  /* 0x0007900001377983 */ /* 0x000ee80000300800 */
[----:B------:R-:W3:Y:S01]  /*5f970*/  LDL.LU R57, [R1+0x794] ;  /* 0x0007940001397983 */ /* 0x000ee20000300800 */
[----:B-1----:R-:W-:-:S02]  /*5f980*/  SHF.R.S32.HI R19, RZ, 0x1f, R37 ;  /* 0x0000001fff137819 */ /* 0x002fc40000011425 */
[----:B------:R-:W-:-:S05]  /*5f990*/  IADD3 R24, P6, R37, R0, RZ ;  /* 0x0000000025187210 */ /* 0x000fca0007fde0ff */
[----:B------:R-:W-:-:S05]  /*5f9a0*/  IMAD.X R25, R19, 0x1, R18, P6 ;  /* 0x0000000113197824 */ /* 0x000fca00030e0612 */
[----:B------:R4:W-:Y:S02]  /*5f9b0*/  STL.64 [R1+0xc38], R24 ;  /* 0x000c381801007387 */ /* 0x0009e40000100a00 */
[----:B----4-:R-:W-:Y:S02]  /*5f9c0*/  F2FP.SATFINITE.E4M3.F32.PACK_AB_MERGE_C R25, R27, R54, RZ ;  /* 0x000000361b19723e */ /* 0x010fe400048070ff */
[----:B------:R-:W4:Y:S01]  /*5f9d0*/  LDL.LU R24, [R1+0x798] ;  /* 0x0007980001187983 */ /* 0x000f220000300800 */
[----:B------:R-:W-:-:S03]  /*5f9e0*/  F2FP.SATFINITE.E4M3.F32.PACK_AB_MERGE_C R3, R28, R56, RZ ;  /* 0x000000381c03723e */ /* 0x000fc600048070ff */
[----:B------:R0:W-:Y:S04]  /*5f9f0*/  STL [R1+0x7e0], R25 ;  /* 0x0007e01901007387 */ /* 0x0001e80000100800 */
[----:B------:R-:W4:Y:S04]  /*5fa00*/  LDL.LU R52, [R1+0x79c] ;  /* 0x00079c0001347983 */ /* 0x000f280000300800 */
[----:B------:R1:W-:Y:S04]  /*5fa10*/  STL [R1+0x27c], R3 ;  /* 0x00027c0301007387 */ /* 0x0003e80000100800 */
[----:B------:R-:W4:Y:S04]  /*5fa20*/  LDL.LU R58, [R1+0x780] ;  /* 0x00078000013a7983 */ /* 0x000f280000300800 */
[----:B0-----:R-:W4:Y:S04]  /*5fa30*/  LDL.LU R25, [R1+0x784] ;  /* 0x0007840001197983 */ /* 0x001f280000300800 */
[----:B------:R-:W4:Y:S04]  /*5fa40*/  LDL.LU R54, [R1+0x788] ;  /* 0x0007880001367983 */ /* 0x000f280000300800 */
[----:B------:R-:W4:Y:S04]  /*5fa50*/  LDL.LU R27, [R1+0x78c] ;  /* 0x00078c00011b7983 */ /* 0x000f280000300800 */
[----:B------:R-:W4:Y:S04]  /*5fa60*/  LDL.LU R56, [R1+0x770] ;  /* 0x0007700001387983 */ /* 0x000f280000300800 */
[----:B------:R-:W4:Y:S01]  /*5fa70*/  LDL.LU R28, [R1+0x774] ;  /* 0x00077400011c7983 */ /* 0x000f220000300800 */
[----:B------:R-:W-:-:S05]  /*5fa80*/  IADD3 R32, P6, R37, R4, RZ ;  /* 0x0000000425207210 */ /* 0x000fca0007fde0ff */
[----:B------:R-:W-:-:S05]  /*5fa90*/  IMAD.X R33, R19, 0x1, R17, P6 ;  /* 0x0000000113217824 */ /* 0x000fca00030e0611 */
[----:B------:R-:W-:Y:S01]  /*5faa0*/  STL.64 [R1+0xc30], R32 ;  /* 0x000c302001007387 */ /* 0x000fe20000100a00 */
[----:B-1----:R-:W-:-:S05]  /*5fab0*/  F2FP.SATFINITE.E4M3.F32.PACK_AB_MERGE_C R3, R60, R2, RZ ;  /* 0x000000023c03723e */ /* 0x002fca00048070ff */
[----:B------:R-:W-:Y:S04]  /*5fac0*/  STL [R1+0x280], R3 ;  /* 0x0002800301007387 */ /* 0x000fe80000100800 */
[----:B------:R-:W4:Y:S01]  /*5fad0*/  LDL.LU R51, [R1+0x778] ;  /* 0x0007780001337983 */ /* 0x000f220000300800 */
[----:B------:R-:W-:-:S05]  /*5fae0*/  F2FP.SATFINITE.E4M3.F32.PACK_AB_MERGE_C R2, R53, R21, RZ ;  /* 0x000000153502723e */ /* 0x000fca00048070ff */
[----:B------:R0:W-:Y:S04]  /*5faf0*/  STL [R1+0x268], R2 ;  /* 0x0002680201007387 */ /* 0x0001e80000100800 */
[----:B------:R-:W4:Y:S04]  /*5fb00*/  LDL.LU R26, [R1+0x77c] ;  /* 0x00077c00011a7983 */ /* 0x000f280000300800 */
[----:B0-----:R-:W4:Y:S04]  /*5fb10*/  LDL.LU R2, [R1+0x760] ;  /* 0x0007600001027983 */ /* 0x001f280000300800 */
[----:B------:R-:W4:Y:S04]  /*5fb20*/  LDL.LU R60, [R1+0x764] ;  /* 0x00076400013c7983 */ /* 0x000f280000300800 */
[----:B------:R-:W4:Y:S04]  /*5fb30*/  LDL.LU R21, [R1+0x768] ;  /* 0x0007680001157983 */ /* 0x000f280000300800 */
[----:B------:R-:W4:Y:S01]  /*5fb40*/  LDL.LU R53, [R1+0x76c] ;  /* 0x00076c0001357983 */ /* 0x000f220000300800 */
[----:B------:R-:W-:-:S05]  /*5fb50*/  IADD3 R32, P6, R37, R6, RZ ;  /* 0x0000000625207210 */ /* 0x000fca0007fde0ff */
[----:B------:R-:W-:-:S05]  /*5fb60*/  IMAD.X R33, R19, 0x1, R5, P6 ;  /* 0x0000000113217824 */ /* 0x000fca00030e0605 */
[----:B------:R-:W-:Y:S01]  /*5fb70*/  STL.64 [R1+0xc18], R32 ;  /* 0x000c182001007387 */ /* 0x000fe20000100a00 */
[----:B--2---:R-:W-:Y:S02]  /*5fb80*/  F2FP.SATFINITE.E4M3.F32.PACK_AB_MERGE_C R29, R29, R30, RZ ;  /* 0x0000001e1d1d723e */ /* 0x004fe400048070ff */
[----:B------:R-:W-:-:S05]  /*5fb90*/  IADD3 R30, P6, R37, R8, RZ ;  /* 0x00000008251e7210 */ /* 0x000fca0007fde0ff */
[----:B------:R-:W-:Y:S01]  /*5fba0*/  IMAD.X R31, R19, 0x1, R7, P6 ;  /* 0x00000001131f7824 */ /* 0x000fe200030e0607 */
[----:B------:R-:W-:Y:S01]  /*5fbb0*/  STL [R1+0x264], R29 ;  /* 0x0002641d01007387 */ /* 0x000fe20000100800 */
[----:B---3--:R-:W-:Y:S02]  /*5fbc0*/  F2FP.SATFINITE.E4M3.F32.PACK_AB_MERGE_C R3, R20, R61, RZ ;  /* 0x0000003d1403723e */ /* 0x008fe400048070ff */
[----:B------:R-:W-:Y:S02]  /*5fbd0*/  F2FP.SATFINITE.E4M3.F32.PACK_AB_MERGE_C R20, R23, R22, RZ ;  /* 0x000000161714723e */ /* 0x000fe400048070ff */
[----:B------:R-:W-:Y:S01]  /*5fbe0*/  IADD3 R22, P6, R37, R10, RZ ;  /* 0x0000000a25167210 */ /* 0x000fe20007fde0ff */
[----:B------:R0:W-:Y:S04]  /*5fbf0*/  STL [R1+0x248], R3 ;  /* 0x0002480301007387 */ /* 0x0001e80000100800 */
[----:B------:R-:W-:Y:S01]  /*5fc00*/  IMAD.X R23, R19, 0x1, R9, P6 ;  /* 0x0000000113177824 */ /* 0x000fe200030e0609 */
[----:B------:R-:W-:Y:S01]  /*5fc10*/  STL.64 [R1+0xc28], R30 ;  /* 0x000c281e01007387 */ /* 0x000fe20000100a00 */
[----:B0-----:R-:W-:-:S03]  /*5fc20*/  F2FP.SATFINITE.E4M3.F32.PACK_AB_MERGE_C R3, R57, R55, RZ ;  /* 0x000000373903723e */ /* 0x001fc600048070ff */
[----:B------:R-:W-:Y:S04]  /*5fc30*/  STL [R1+0x250], R20 ;  /* 0x0002501401007387 */ /* 0x000fe80000100800 */
[----:B------:R-:W-:Y:S04]  /*5fc40*/  STL [R1+0x228], R3 ;  /* 0x0002280301007387 */ /* 0x000fe80000100800 */
[----:B------:R0:W-:Y:S04]  /*5fc50*/  STL.64 [R1+0xc10], R22 ;  /* 0x000c101601007387 */ /* 0x0001e80000100a00 */
[----:B0-----:R-:W2:Y:S04]  /*5fc60*/  LDL.LU R22, [R1+0x750] ;  /* 0x0007500001167983 */ /* 0x001ea80000300800 */
[----:B------:R-:W2:Y:S04]  /*5fc70*/  LDL.LU R23, [R1+0x754] ;  /* 0x0007540001177983 */ /* 0x000ea80000300800 */
[----:B------:R-:W3:Y:S04]  /*5fc80*/  LDL.LU R55, [R1+0x758] ;  /* 0x0007580001377983 */ /* 0x000ee80000300800 */
[----:B------:R-:W3:Y:S01]  /*5fc90*/  LDL.LU R57, [R1+0x75c] ;  /* 0x00075c0001397983 */ /* 0x000ee20000300800 */
[----:B----4-:R-:W-:-:S02]  /*5fca0*/  F2FP.SATFINITE.E4M3.F32.PACK_AB_MERGE_C R20, R52, R24, RZ ;  /* 0x000000183414723e */ /* 0x010fc400048070ff */
[----:B------:R-:W-:Y:S02]  /*5fcb0*/  IADD3 R24, P6, R37, R12, RZ ;  /* 0x0000000c25187210 */ /* 0x000fe40007fde0ff */
[----:B------:R-:W-:-:S03]  /*5fcc0*/  F2FP.SATFINITE.E4M3.F32.PACK_AB_MERGE_C R3, R25, R58, RZ ;  /* 0x0000003a1903723e */ /* 0x000fc600048070ff */
[----:B------:R-:W-:Y:S01]  /*5fcd0*/  IMAD.X R25, R19, 0x1, R11, P6 ;  /* 0x0000000113197824 */ /* 0x000fe200030e060b */
[----:B------:R0:W-:Y:S04]  /*5fce0*/  STL [R1+0x230], R20 ;  /* 0x0002301401007387 */ /* 0x0001e80000100800 */
[----:B------:R1:W-:Y:S04]  /*5fcf0*/  STL [R1+0x1e4], R3 ;  /* 0x0001e40301007387 */ /* 0x0003e80000100800 */
[----:B------:R4:W-:Y:S01]  /*5fd00*/  STL.64 [R1+0xc08], R24 ;  /* 0x000c081801007387 */ /* 0x0009e20000100a00 */
[----:B0-----:R-:W-:-:S02]  /*5fd10*/  F2FP.SATFINITE.E4M3.F32.PACK_AB_MERGE_C R20, R27, R54, RZ ;  /* 0x000000361b14723e */ /* 0x001fc400048070ff */
        /* <DEDUP_REMOVED lines=17> */
[----:B------:R-:W-:Y:S01]  /*5fe30*/  STL [R1+0x2798], R3 ;  /* 0x0027980301007387 */ /* 0x000fe20000100800 */
[----:B------:R-:W-:-:S03]  /*5fe40*/  F2FP.SATFINITE.E4M3.F32.PACK_AB_MERGE_C R2, R53, R21, RZ ;  /* 0x000000153502723e */ /* 0x000fc600048070ff */
[----:B------:R-:W4:Y:S04]  /*5fe50*/  LDL.LU R29, [R1+0x734] ;  /* 0x00073400011d7983 */ /* 0x000f280000300800 */
[----:B------:R0:W-:Y:S04]  /*5fe60*/  STL [R1+0x27a0], R2 ;  /* 0x0027a00201007387 */ /* 0x0001e80000100800 */
[----:B------:R-:W4:Y:S04]  /*5fe70*/  LDL.LU R61, [R1+0x738] ;  /* 0x00073800013d7983 */ /* 0x000f280000300800 */
[----:B------:R-:W4:Y:S04]  /*5fe80*/  LDL.LU R20, [R1+0x73c] ;  /* 0x00073c0001147983 */ /* 0x000f280000300800 */
[----:B0-----:R-:W4:Y:S04]  /*5fe90*/  LDL.LU R2, [R1+0x1030] ;  /* 0x0010300001027983 */ /* 0x001f280000300800 */
[----:B------:R-:W4:Y:S04]  /*5fea0*/  LDL.LU R60, [R1+0x1034] ;  /* 0x00103400013c7983 */ /* 0x000f280000300800 */
[----:B------:R-:W4:Y:S04]  /*5feb0*/  LDL.LU R21, [R1+0x1038] ;  /* 0x0010380001157983 */ /* 0x000f280000300800 */
[----:B------:R-:W4:Y:S01]  /*5fec0*/  LDL.LU R53, [R1+0x103c] ;  /* 0x00103c0001357983 */ /* 0x000f220000300800 */
[----:B------:R-:W-:-:S02]  /*5fed0*/  SHF.R.S32.HI R19, RZ, 0x1f, R38 ;  /* 0x0000001fff137819 */ /* 0x000fc40000011426 */
[----:B------:R-:W-:-:S05]  /*5fee0*/  IADD3 R24, P6, R38, R0, RZ ;  /* 0x0000000026187210 */ /* 0x000fca0007fde0ff */
[----:B------:R-:W-:-:S05]  /*5fef0*/  IMAD.X R25, R19, 0x1, R18, P6 ;  /* 0x0000000113197824 */ /* 0x000fca00030e0612 */
[----:B------:R0:W-:Y:S04]  /*5ff00*/  STL.64 [R1+0xbf8], R24 ;  /* 0x000bf81801007387 */ /* 0x0001e80000100a00 */
[----:B0-----:R-:W4:Y:S01]  /*5ff10*/  LDL.LU R24, [R1+0x1020] ;  /* 0x0010200001187983 */ /* 0x001f220000300800 */
[----:B--2---:R-:W-:-:S05]  /*5ff20*/  F2FP.SATFINITE.E4M3.F32.PACK_AB_MERGE_C R22, R23, R22, RZ ;  /* 0x000000161716723e */ /* 0x004fca00048070ff */
[----:B------:R0:W-:Y:S01]  /*5ff30*/  STL [R1+0x2740], R22 ;  /* 0x0027401601007387 */ /* 0x0001e20000100800 */
[----:B---3--:R-:W-:-:S03]  /*5ff40*/  F2FP.SATFINITE.E4M3.F32.PACK_AB_MERGE_C R3, R57, R55, RZ ;  /* 0x000000373903723e */ /* 0x008fc600048070ff */
[----:B------:R-:W2:Y:S04]  /*5ff50*/  LDL.LU R52, [R1+0x1024] ;  /* 0x0010240001347983 */ /* 0x000ea80000300800 */
[----:B------:R1:W-:Y:S04]  /*5ff60*/  STL [R1+0x2748], R3 ;  /* 0x0027480301007387 */ /* 0x0003e80000100800 */
[----:B------:R-:W3:Y:S04]  /*5ff70*/  LDL.LU R58, [R1+0x1028] ;  /* 0x00102800013a7983 */ /* 0x000ee80000300800 */
[----:B------:R-:W3:Y:S04]  /*5ff80*/  LDL.LU R25, [R1+0x102c] ;  /* 0x00102c0001197983 */ /* 0x000ee80000300800 */
[----:B0-----:R-:W3:Y:S04]  /*5ff90*/  LDL.LU R22, [R1+0x720] ;  /* 0x0007200001167983 */ /* 0x001ee80000300800 */
[----:B------:R-:W3:Y:S04]  /*5ffa0*/  LDL.LU R23, [R1+0x724] ;  /* 0x0007240001177983 */ /* 0x000ee80000300800 */
[----:B------:R-:W3:Y:S04]  /*5ffb0*/  LDL.LU R55, [R1+0x728] ;  /* 0x0007280001377983 */ /* 0x000ee80000300800 */
[----:B------:R-:W3:Y:S01]  /*5ffc0*/  LDL.LU R57, [R1+0x72c] ;  /* 0x00072c0001397983 */ /* 0x000ee20000300800 */
[----:B------:R-:W-:-:S05]  /*5ffd0*/  IADD3 R32, P6, R38, R4, RZ ;  /* 0x0000000426207210 */ /* 0x000fca0007fde0ff */
[----:B------:R-:W-:Y:S01]  /*5ffe0*/  IMAD.X R33, R19, 0x1, R17, P6 ;  /* 0x0000000113217824 */ /* 0x000fe200030e0611 */
[----:B----4-:R-:W-:-:S04]  /*5fff0*/  F2FP.SATFINITE.E4M3.F32.PACK_AB_MERGE_C R26, R27, R54, RZ ;  /* 0x000000361b1a723e */ /* 0x010fc800048070ff */
[----:B------:R-:W-:Y:S04]  /*60000*/  STL.64 [R1+0xbf0], R32 ;  /* 0x000bf02001007387 */ /* 0x000fe80000100a00 */
[----:B------:R0:W-:Y:S04]  /*60010*/  STL [R1+0x2700], R26 ;  /* 0x0027001a01007387 */ /* 0x0001e80000100800 */
[----:B------:R-:W4:Y:S01]  /*60020*/  LDL.LU R51, [R1+0x710] ;  /* 0x0007100001337983 */ /* 0x000f220000300800 */
[----:B-1----:R-:W-:-:S05]  /*60030*/  F2FP.SATFINITE.E4M3.F32.PACK_AB_MERGE_C R3, R28, R56, RZ ;  /* 0x000000381c03723e */ /* 0x002fca00048070ff */
[----:B------:R1:W-:Y:S04]  /*60040*/  STL [R1+0x2718], R3 ;  /* 0x0027180301007387 */ /* 0x0003e80000100800 */
[----:B0-----:R-:W4:Y:S04]  /*60050*/  LDL.LU R26, [R1+0x714] ;  /* 0x00071400011a7983 */ /* 0x001f280000300800 */
[----:B------:R-:W4:Y:S04]  /*60060*/  LDL.LU R54, [R1+0x718] ;  /* 0x0007180001367983 */ /* 0x000f280000300800 */
[----:B------:R-:W4:Y:S04]  /*60070*/  LDL.LU R27, [R1+0x71c] ;  /* 0x00071c00011b7983 */ /* 0x000f280000300800 */
[----:B------:R-:W4:Y:S01]  /*60080*/  LDL.LU R56, [R1+0x700] ;  /* 0x0007000001387983 */ /* 0x000f220000300800 */
[----:B------:R-:W-:-:S03]  /*60090*/  IADD3 R32, P6, R38, R6, RZ ;  /* 0x0000000626207210 */ /* 0x000fc60007fde0ff */
[----:B------:R-:W4:Y:S02]  /*600a0*/  LDL.LU R28, [R1+0x704] ;  /* 0x00070400011c7983 */ /* 0x000f240000300800 */
[----:B------:R-:W-:-:S05]  /*600b0*/  IMAD.X R33, R19, 0x1, R5, P6 ;  /* 0x0000000113217824 */ /* 0x000fca00030e0605 */
[----:B------:R-:W-:Y:S01]  /*600c0*/  STL.64 [R1+0xbe8], R32 ;  /* 0x000be82001007387 */ /* 0x000fe20000100a00 */
[----:B------:R-:W-:Y:S02]  /*600d0*/  F2FP.SATFINITE.E4M3.F32.PACK_AB_MERGE_C R29, R29, R30, RZ ;  /* 0x0000001e1d1d723e */ /* 0x000fe400048070ff */
[----:B------:R-:W-:-:S03]  /*600e0*/  IADD3 R30, P6, R38, R8, RZ ;  /* 0x00000008261e7210 */ /* 0x000fc60007fde0ff */
[----:B------:R0:W-:Y:S02]  /*600f0*/  STL [R1+0x26c4], R29 ;  /* 0x0026c41d01007387 */ /* 0x0001e40000100800 */
[----:B------:R-:W-:Y:S01]  /*60100*/  IMAD.X R31, R19, 0x1, R7, P6 ;  /* 0x00000001131f7824 */ /* 0x000fe200030e0607 */
[----:B-1----:R-:W-:Y:S02]  /*60110*/  F2FP.SATFINITE.E4M3.F32.PACK_AB_MERGE_C R3, R20, R61, RZ ;  /* 0x0000003d1403723e */ /* 0x002fe400048070ff */
[----:B0-----:R-:W-:Y:S02]  /*60120*/  F2FP.SATFINITE.E4M3.F32.PACK_AB_MERGE_C R29, R60, R2, RZ ;  /* 0x000000023c1d723e */ /* 0x001fe400048070ff */
[----:B------:R-:W-:Y:S01]  /*60130*/  IADD3 R2, P6, R38, R10, RZ ;  /* 0x0000000a26027210 */ /* 0x000fe20007fde0ff */
[----:B------:R0:W-:Y:S01]  /*60140*/  STL [R1+0x26cc], R3 ;  /* 0x0026cc0301007387 */ /* 0x0001e20000100800 */
[----:B------:R-:W-:-:S03]  /*60150*/  F2FP.SATFINITE.E4M3.F32.PACK_AB_MERGE_C R20, R53, R21, RZ ;  /* 0x000000153514723e */ /* 0x000fc600048070ff */
[----:B------:R-:W-:Y:S01]  /*60160*/  STL.64 [R1+0xbe0], R30 ;  /* 0x000be01e01007387 */ /* 0x000fe20000100a00 */
[----:B0-----:R-:W-:-:S03]  /*60170*/  IMAD.X R3, R19, 0x1, R9, P6 ;  /* 0x0000000113037824 */ /* 0x001fc600030e0609 */
[----:B------:R-:W-:Y:S04]  /*60180*/  STL [R1+0x160], R29 ;  /* 0x0001601d01007387 */ /* 0x000fe80000100800 */
[----:B------:R-:W-:Y:S04]  /*60190*/  STL [R1+0x1030], R20 ;  /* 0x0010301401007387 */ /* 0x000fe80000100800 */
[----:B------:R0:W-:Y:S04]  /*601a0*/  STL.64 [R1+0xbd0], R2 ;  /* 0x000bd00201007387 */ /* 0x0001e80000100a00 */
[----:B0-----:R-:W4:Y:S04]  /*601b0*/  LDL.LU R2, [R1+0x708] ;  /* 0x0007080001027983 */ /* 0x001f280000300800 */
[----:B------:R-:W4:Y:S04]  /*601c0*/  LDL.LU R60, [R1+0x70c] ;  /* 0x00070c00013c7983 */ /* 0x000f280000300800 */
[----:B------:R-:W4:Y:S04]  /*601d0*/  LDL.LU R21, [R1+0x6f0] ;  /* 0x0006f00001157983 */ /* 0x000f280000300800 */
[----:B------:R-:W4:Y:S01]  /*601e0*/  LDL.LU R53, [R1+0x6f4] ;  /* 0x0006f40001357983 */ /* 0x000f220000300800 */
[----:B--2---:R-:W-:-:S02]  /*601f0*/  F2FP.SATFINITE.E4M3.F32.PACK_AB_MERGE_C R20, R52, R24, RZ ;  /* 0x000000183414723e */ /* 0x004fc400048070ff */
[----:B------:R-:W-:-:S03]  /*60200*/  IADD3 R24, P6, R38, R12, RZ ;  /* 0x0000000c26187210 */ /* 0x000fc60007fde0ff */
[----:B------:R0:W-:Y:S01]  /*60210*/  STL [R1+0x124], R20 ;  /* 0x0001241401007387 */ /* 0x0001e20000100800 */
[----:B---3--:R-:W-:Y:S01]  /*60220*/  F2FP.SATFINITE.E4M3.F32.PACK_AB_MERGE_C R3, R25, R58, RZ ;  /* 0x0000003a1903723e */ /* 0x008fe200048070ff */
[----:B------:R-:W-:Y:S01]  /*60230*/  IMAD.X R25, R19, 0x1, R11, P6 ;  /* 0x0000000113197824 */ /* 0x000fe200030e060b */
[----:B0-----:R-:W-:Y:S02]  /*60240*/  F2FP.SATFINITE.E4M3.F32.PACK_AB_MERGE_C R20, R23, R22, RZ ;  /* 0x000000161714723e */ /* 0x001fe400048070ff */
        /* <DEDUP_REMOVED lines=15> */
[----:B------:R-:W-:Y:S02]  /*60340*/  F2FP.SATFINITE.E4M3.F32.PACK_AB_MERGE_C R19, R27, R54, RZ ;  /* 0x000000361b13723e */ /* 0x000fe400048070ff */
[----:B------:R-:W-:Y:S02]  /*60350*/  F2FP.SATFINITE.E4M3.F32.PACK_AB_MERGE_C R3, R28, R56, RZ ;  /* 0x000000381c03723e */ /* 0x000fe400048070ff */
[----:B------:R-:W-:Y:S04]  /*60360*/  STL.64 [R1+0xbc0], R24 ;  /* 0x000bc01801007387 */ /* 0x000fe80000100a00 */
[----:B------:R0:W-:Y:S04]  /*60370*/  STL [R1+0x710], R20 ;  /* 0x0007101401007387 */ /* 0x0001e80000100800 */
[----:B------:R-:W4:Y:S04]  /*60380*/  LDL.LU R30, [R1+0x6e8] ;  /* 0x0006e800011e7983 */ /* 0x000f280000300800 */
[----:B------:R1:W-:Y:S04]  /*60390*/  STL [R1+0x714], R19 ;  /* 0x0007141301007387 */ /* 0x0003e80000100800 */
[----:B------:R-:W4:Y:S04]  /*603a0*/  LDL.LU R29, [R1+0x6ec] ;  /* 0x0006ec00011d7983 */ /* 0x000f280000300800 */
[----:B------:R-:W-:Y:S04]  /*603b0*/  STL [R1+0x26c], R3 ;  /* 0x00026c0301007387 */ /* 0x000fe80000100800 */
[----:B------:R-:W4:Y:S04]  /*603c0*/  LDL.LU R61, [R1+0x6d0] ;  /* 0x0006d000013d7983 */ /* 0x000f280000300800 */
[----:B0-----:R-:W4:Y:S04]  /*603d0*/  LDL.LU R20, [R1+0x6d4] ;  /* 0x0006d40001147983 */ /* 0x001f280000300800 */
[----:B------:R-:W4:Y:S04]  /*603e0*/  LDL.LU R51, [R1+0x6d8] ;  /* 0x0006d80001337983 */ /* 0x000f280000300800 */
[----:B------:R-:W4:Y:S04]  /*603f0*/  LDL.LU R26, [R1+0x6dc] ;  /* 0x0006dc00011a7983 */ /* 0x000f280000300800 */
[----:B------:R-:W4:Y:S04]  /*60400*/  LDL.LU R54, [R1+0x6c0] ;  /* 0x0006c00001367983 */ /* 0x000f280000300800 */
[----:B------:R-:W4:Y:S01]  /*60410*/  LDL.LU R27, [R1+0x6c4] ;  /* 0x0006c400011b7983 */ /* 0x000f220000300800 */
[----:B-1----:R-:W-:-:S02]  /*60420*/  SHF.R.S32.HI R19, RZ, 0x1f, R39 ;  /* 0x0000001fff137819 */ /* 0x002fc40000011427 */
[----:B------:R-:W-:-:S05]  /*60430*/  IADD3 R24, P6, R39, R0, RZ ;  /* 0x0000000027187210 */ /* 0x000fca0007fde0ff */
[----:B------:R-:W-:-:S05]  /*60440*/  IMAD.X R25, R19, 0x1, R18, P6 ;  /* 0x0000000113197824 */ /* 0x000fca00030e0612 */
[----:B------:R0:W-:Y:S04]  /*60450*/  STL.64 [R1+0xba0], R24 ;  /* 0x000ba01801007387 */ /* 0x0001e80000100a00 */
[----:B0-----:R-:W4:Y:S01]  /*60460*/  LDL.LU R24, [R1+0x6c8] ;  /* 0x0006c80001187983 */ /* 0x001f220000300800 */
[----:B------:R-:W-:-:S05]  /*60470*/  F2FP.SATFINITE.E4M3.F32.PACK_AB_MERGE_C R3, R60, R2, RZ ;  /* 0x000000023c03723e */ /* 0x000fca00048070ff */
[----:B------:R-:W-:Y:S01]  /*60480*/  STL [R1+0x270], R3 ;  /* 0x0002700301007387 */ /* 0x000fe20000100800 */
[----:B------:R-:W-:-:S03]  /*60490*/  F2FP.SATFINITE.E4M3.F32.PACK_AB_MERGE_C R2, R53, R21, RZ ;  /* 0x000000153502723e */ /* 0x000fc600048070ff */
[----:B------:R-:W4:Y:S04]  /*604a0*/  LDL.LU R52, [R1+0x6cc] ;  /* 0x0006cc0001347983 */ /* 0x000f280000300800 */
[----:B------:R0:W-:Y:S04]  /*604b0*/  STL [R1+0x254], R2 ;  /* 0x0002540201007387 */ /* 0x0001e80000100800 */
[----:B------:R-:W4:Y:S04]  /*604c0*/  LDL.LU R58, [R1+0x6b0] ;  /* 0x0006b000013a7983 */ /* 0x000f280000300800 */
[----:B------:R-:W4:Y:S04]  /*604d0*/  LDL.LU R25, [R1+0x6b4] ;  /* 0x0006b40001197983 */ /* 0x000f280000300800 */
[----:B------:R-:W4:Y:S04]  /*604e0*/  LDL.LU R56, [R1+0x6b8] ;  /* 0x0006b80001387983 */ /* 0x000f280000300800 */
[----:B------:R-:W4:Y:S04]  /*604f0*/  LDL.LU R28, [R1+0x6bc] ;  /* 0x0006bc00011c7983 */ /* 0x000f280000300800 */
[----:B------:R-:W4:Y:S04]  /*60500*/  LDL.LU R21, [R1+0x6a0] ;  /* 0x0006a00001157983 */ /* 0x000f280000300800 */
[----:B------:R-:W4:Y:S01]  /*60510*/  LDL.LU R53, [R1+0x6a4] ;  /* 0x0006a40001357983 */ /* 0x000f220000300800 */
[----:B0-----:R-:W-:-:S05]  /*60520*/  IADD3 R2, P6, R39, R4, RZ ;  /* 0x0000000427027210 */ /* 0x001fca0007fde0ff */
[----:B------:R-:W-:-:S05]  /*60530*/  IMAD.X R3, R19, 0x1, R17, P6 ;  /* 0x0000000113037824 */ /* 0x000fca00030e0611 */
[----:B------:R2:W-:Y:S02]  /*60540*/  STL.64 [R1+0xba8], R2 ;  /* 0x000ba80201007387 */ /* 0x0005e40000100a00 */
[----:B--2---:R-:W-:-:S05]  /*60550*/  F2FP.SATFINITE.E4M3.F32.PACK_AB_MERGE_C R2, R23, R22, RZ ;  /* 0x000000161702723e */ /* 0x004fca00048070ff */
[----:B------:R0:W-:Y:S01]  /*60560*/  STL [R1+0x258], R2 ;  /* 0x0002580201007387 */ /* 0x0001e20000100800 */
[----:B---3--:R-:W-:-:S03]  /*60570*/  F2FP.SATFINITE.E4M3.F32.PACK_AB_MERGE_C R3, R57, R55, RZ ;  /* 0x000000373903723e */ /* 0x008fc600048070ff */
[----:B0-----:R-:W2:Y:S04]  /*60580*/  LDL.LU R2, [R1+0x6a8] ;  /* 0x0006a80001027983 */ /* 0x001ea80000300800 */
[----:B------:R0:W-:Y:S04]  /*60590*/  STL [R1+0x238], R3 ;  /* 0x0002380301007387 */ /* 0x0001e80000100800 */
[----:B------:R-:W2:Y:S04]  /*605a0*/  LDL.LU R60, [R1+0x6ac] ;  /* 0x0006ac00013c7983 */ /* 0x000ea80000300800 */
[----:B------:R-:W3:Y:S04]  /*605b0*/  LDL.LU R22, [R1+0x690] ;  /* 0x0006900001167983 */ /* 0x000ee80000300800 */
[----:B------:R-:W3:Y:S04]  /*605c0*/  LDL.LU R23, [R1+0x694] ;  /* 0x0006940001177983 */ /* 0x000ee80000300800 */
[----:B------:R-:W3:Y:S04]  /*605d0*/  LDL.LU R55, [R1+0x698] ;  /* 0x0006980001377983 */ /* 0x000ee80000300800 */
[----:B------:R-:W3:Y:S01]  /*605e0*/  LDL.LU R57, [R1+0x69c] ;  /* 0x00069c0001397983 */ /* 0x000ee20000300800 */
[----:B------:R-:W-:-:S02]  /*605f0*/  IADD3 R32, P6, R39, R6, RZ ;  /* 0x0000000627207210 */ /* 0x000fc40007fde0ff */
[----:B----4-:R-:W-:-:S03]  /*60600*/  F2FP.SATFINITE.E4M3.F32.PACK_AB_MERGE_C R29, R29, R30, RZ ;  /* 0x0000001e1d1d723e */ /* 0x010fc600048070ff */
[----:B------:R-:W-:Y:S01]  /*60610*/  IMAD.X R33, R19, 0x1, R5, P6 ;  /* 0x0000000113217824 */ /* 0x000fe200030e0605 */
[----:B------:R-:W-:Y:S02]  /*60620*/  IADD3 R30, P6, R39, R8, RZ ;  /* 0x00000008271e7210 */ /* 0x000fe40007fde0ff */
[----:B0-----:R-:W-:Y:S02]  /*60630*/  F2FP.SATFINITE.E4M3.F32.PACK_AB_MERGE_C R3, R20, R61, RZ ;  /* 0x0000003d1403723e */ /* 0x001fe400048070ff */
[----:B------:R-:W-:Y:S01]  /*60640*/  STL.64 [R1+0xb98], R32 ;  /* 0x000b982001007387 */ /* 0x000fe20000100a00 */
[----:B------:R-:W-:Y:S01]  /*60650*/  IMAD.X R31, R19, 0x1, R7, P6 ;  /* 0x00000001131f7824 */ /* 0x000fe200030e0607 */
[----:B------:R-:W-:Y:S02]  /*60660*/  F2FP.SATFINITE.E4M3.F32.PACK_AB_MERGE_C R20, R26, R51, RZ ;  /* 0x000000331a14723e */ /* 0x000fe400048070ff */
[----:B------:R-:W-:Y:S01]  /*60670*/  STL [R1+0x234], R29 ;  /* 0x0002341d01007387 */ /* 0x000fe20000100800 */
[----:B------:R-:W-:-:S03]  /*60680*/  IADD3 R26, P6, R39, R10, RZ ;  /* 0x0000000a271a7210 */ /* 0x000fc60007fde0ff */
[----:B------:R0:W-:Y:S04]  /*60690*/  STL [R1+0x20c], R3 ;  /* 0x00020c0301007387 */ /* 0x0001e80000100800 */
[----:B------:R-:W-:Y:S01]  /*606a0*/  STL.64 [R1+0xb90], R30 ;  /* 0x000b901e01007387 */ /* 0x000fe20000100a00 */
[----:B0-----:R-:W-:Y:S01]  /*606b0*/  F2FP.SATFINITE.E4M3.F32.PACK_AB_MERGE_C R3, R27, R54, RZ ;  /* 0x000000361b03723e */ /* 0x001fe200048070ff */
[----:B------:R-:W-:Y:S02]  /*606c0*/  IMAD.X R27, R19, 0x1, R9, P6 ;  /* 0x00000001131b7824 */ /* 0x000fe400030e0609 */
[----:B------:R-:W-:Y:S04]  /*606d0*/  STL [R1+0x220], R20 ;  /* 0x0002201401007387 */ /* 0x000fe80000100800 */
[----:B------:R-:W-:Y:S04]  /*606e0*/  STL [R1+0x1ac], R3 ;  /* 0x0001ac0301007387 */ /* 0x000fe80000100800 */
[----:B------:R-:W4:Y:S04]  /*606f0*/  LDL.LU R51, [R1+0x680] ;  /* 0x0006800001337983 */ /* 0x000f280000300800 */
[----:B------:R0:W-:Y:S04]  /*60700*/  STL.64 [R1+0xb80], R26 ;  /* 0x000b801a01007387 */ /* 0x0001e80000100a00 */
[----:B0-----:R-:W4:Y:S04]  /*60710*/  LDL.LU R26, [R1+0x684] ;  /* 0x00068400011a7983 */ /* 0x001f280000300800 */
[----:B------:R-:W4:Y:S04]  /*60720*/  LDL.LU R54, [R1+0x688] ;  /* 0x0006880001367983 */ /* 0x000f280000300800 */
[----:B------:R-:W4:Y:S01]  /*60730*/  LDL.LU R27, [R1+0x68c] ;  /* 0x00068c00011b7983 */ /* 0x000f220000300800 */
[----:B------:R-:W-:-:S02]  /*60740*/  F2FP.SATFINITE.E4M3.F32.PACK_AB_MERGE_C R20, R52, R24, RZ ;  /* 0x000000183414723e */ /* 0x000fc400048070ff */
[----:B------:R-:W-:-:S03]  /*60750*/  IADD3 R24, P6, R39, R12, RZ ;  /* 0x0000000c27187210 */ /* 0x000fc60007fde0ff */
[----:B------:R0:W-:Y:S01]  /*60760*/  STL [R1+0x1c0], R20 ;  /* 0x0001c01401007387 */ /* 0x0001e20000100800 */
[----:B------:R-:W-:Y:S01]  /*60770*/  F2FP.SATFINITE.E4M3.F32.PACK_AB_MERGE_C R3, R25, R58, RZ ;  /* 0x0000003a1903723e */ /* 0x000fe200048070ff */
[----:B------:R-:W-:-:S04]  /*60780*/  IMAD.X R25, R19, 0x1, R11, P6 ;  /* 0x0000000113197824 */ /* 0x000fc800030e060b */
[----:B------:R1:W-:Y:S04]  /*60790*/  STL [R1+0x168], R3 ;  /* 0x0001680301007387 */ /* 0x0003e80000100800 */
[----:B------:R1:W-:Y:S01]  /*607a0*/  STL.64 [R1+0xb88], R24 ;  /* 0x000b881801007387 */ /* 0x0003e20000100a00 */
[----:B0-----:R-:W-:Y:S02]  /*607b0*/  IADD3 R20, P6, R39, R14, RZ ;  /* 0x0000000e27147210 */ /* 0x001fe40007fde0ff */
[----:B-1----:R-:W-:Y:S02]  /*607c0*/  F2FP.SATFINITE.E4M3.F32.PACK_AB_MERGE_C R3, R53, R21, RZ ;  /* 0x000000153503723e */ /* 0x002fe400048070ff */
[----:B------:R-:W-:-:S05]  /*607d0*/  F2FP.SATFINITE.E4M3.F32.PACK_AB_MERGE_C R24, R28, R56, RZ ;  /* 0x000000381c18723e */ /* 0x000fca00048070ff */
[----:B------:R-:W-:Y:S04]  /*607e0*/  STL [R1+0x164], R24 ;  /* 0x0001641801007387 */ /* 0x000fe80000100800 */
[----:B------:R-:W-:Y:S04]  /*607f0*/  STL [R1+0x120], R3 ;  /* 0x0001200301007387 */ /* 0x000fe80000100800 */
[----:B------:R-:W4:Y:S01]  /*60800*/  LDL.LU R56, [R1+0x670] ;  /* 0x0006700001387983 */ /* 0x000f220000300800 */
[----:B------:R-:W-:-:S03]  /*60810*/  IMAD.X R21, R19, 0x1, R13, P6 ;  /* 0x0000000113157824 */ /* 0x000fc600030e060d */
[----:B------:R-:W4:Y:S04]  /*60820*/  LDL.LU R28, [R1+0x674] ;  /* 0x00067400011c7983 */ /* 0x000f280000300800 */
[----:B------:R0:W-:Y:S02]  /*60830*/  STL.64 [R1+0xb78], R20 ;  /* 0x000b781401007387 */ /* 0x0001e40000100a00 */
[----:B0-----:R-:W-:-:S05]  /*60840*/  IADD3 R20, P6, R39, R16, RZ ;  /* 0x0000001027147210 */ /* 0x001fca0007fde0ff */
[----:B------:R-:W-:-:S05]  /*60850*/  IMAD.X R21, R19, 0x1, R15, P6 ;  /* 0x0000000113157824 */ /* 0x000fca00030e060f */
[----:B------:R0:W-:Y:S01]  /*60860*/  STL.64 [R1+0xb70], R20 ;  /* 0x000b701401007387 */ /* 0x0001e20000100a00 */
[----:B------:R-:W-:-:S03]  /*60870*/  IADD3 R24, P6, R40, R0, RZ ;  /* 0x0000000028187210 */ /* 0x000fc60007fde0ff */
[----:B0-----:R-:W4:Y:S04]  /*60880*/  LDL.LU R21, [R1+0x678] ;  /* 0x0006780001157983 */ /* 0x001f280000300800 */
[----:B------:R-:W4:Y:S01]  /*60890*/  LDL.LU R53, [R1+0x67c] ;  /* 0x00067c0001357983 */ /* 0x000f220000300800 */
[----:B--2---:R-:W-:Y:S02]  /*608a0*/  F2FP.SATFINITE.E4M3.F32.PACK_AB_MERGE_C R19, R60, R2, RZ ;  /* 0x000000023c13723e */ /* 0x004fe400048070ff */
[----:B---3--:R-:W-:-:S03]  /*608b0*/  F2FP.SATFINITE.E4M3.F32.PACK_AB_MERGE_C R2, R23, R22, RZ ;  /* 0x000000161702723e */ /* 0x008fc600048070ff */
[----:B------:R-:W-:Y:S04]  /*608c0*/  STL [R1+0x108], R19 ;  /* 0x0001081301007387 */ /* 0x000fe80000100800 */
[----:B------:R0:W-:Y:S01]  /*608d0*/  STL [R1+0x1024], R2 ;  /* 0x0010240201007387 */ /* 0x0001e20000100800 */
[----:B------:R-:W-:-:S03]  /*608e0*/  F2FP.SATFINITE.E4M3.F32.PACK_AB_MERGE_C R3, R57, R55, RZ ;  /* 0x000000373903723e */ /* 0x000fc600048070ff */
[----:B0-----:R-:W2:Y:S04]  /*608f0*/  LDL.LU R2, [R1+0x660] ;  /* 0x0006600001027983 */ /* 0x001ea80000300800 */
[----:B------:R-:W-:Y:S01]  /*60900*/  STL [R1+0x1020], R3 ;  /* 0x0010200301007387 */ /* 0x000fe20000100800 */
[----:B------:R-:W-:-:S03]  /*60910*/  SHF.R.S32.HI R19, RZ, 0x1f, R40 ;  /* 0x0000001fff137819 */ /* 0x000fc60000011428 */
[----:B------:R-:W2:Y:S04]  /*60920*/  LDL.LU R60, [R1+0x664] ;  /* 0x00066400013c7983 */ /* 0x000ea80000300800 */
[----:B------:R-:W3:Y:S01]  /*60930*/  LDL.LU R22, [R1+0x668] ;  /* 0x0006680001167983 */ /* 0x000ee20000300800 */
[----:B------:R-:W-:-:S03]  /*60940*/  IMAD.X R25, R19, 0x1, R18, P6 ;  /* 0x0000000113197824 */ /* 0x000fc600030e0612 */
[----:B------:R-:W3:Y:S01]  /*60950*/  LDL.LU R55, [R1+0x66c] ;  /* 0x00066c0001377983 */ /* 0x000ee20000300800 */
[----:B------:R-:W-:-:S03]  /*60960*/  IMAD.MOV.U32 R57, RZ, RZ, R59 ;  /* 0x000000ffff397224 */ /* 0x000fc600078e003b */
[----:B------:R-:W3:Y:S04]  /*60970*/  LDL.LU R61, [R1+0x650] ;  /* 0x00065000013d7983 */ /* 0x000ee80000300800 */
[----:B------:R-:W3:Y:S04]  /*60980*/  LDL.LU R20, [R1+0x654] ;  /* 0x0006540001147983 */ /* 0x000ee80000300800 */
[----:B------:R-:W3:Y:S04]  /*60990*/  LDL.LU R23, [R1+0x658] ;  /* 0x0006580001177983 */ /* 0x000ee80000300800 */
[----:B------:R0:W-:Y:S04]  /*609a0*/  STL.64 [R1+0xb68], R24 ;  /* 0x000b681801007387 */ /* 0x0001e80000100a00 */
[----:B------:R-:W3:Y:S04]  /*609b0*/  LDL.LU R59, [R1+0x65c] ;  /* 0x00065c00013b7983 */ /* 0x000ee80000300800 */
[----:B0-----:R-:W3:Y:S01]  /*609c0*/  LDL.LU R24, [R1+0x1010] ;  /* 0x0010100001187983 */ /* 0x001ee20000300800 */
[----:B----4-:R-:W-:-:S05]  /*609d0*/  F2FP.SATFINITE.E4M3.F32.PACK_AB_MERGE_C R25, R26, R51, RZ ;  /* 0x000000331a19723e */ /* 0x010fca00048070ff */
[----:B------:R0:W-:Y:S01]  /*609e0*/  STL [R1+0x2750], R25 ;  /* 0x0027501901007387 */ /* 0x0001e20000100800 */
[----:B------:R-:W-:-:S03]  /*609f0*/  F2FP.SATFINITE.E4M3.F32.PACK_AB_MERGE_C R3, R27, R54, RZ ;  /* 0x000000361b03723e */ /* 0x000fc600048070ff */
        /* <DEDUP_REMOVED lines=9> */
[----:B------:R-:W-:Y:S01]  /*60a90*/  IMAD.X R31, R19, 0x1, R17, P6 ;  /* 0x00000001131f7824 */ /* 0x000fe200030e0611 */
[----:B-1----:R-:W-:Y:S02]  /*60aa0*/  F2FP.SATFINITE.E4M3.F32.PACK_AB_MERGE_C R3, R28, R56, RZ ;  /* 0x000000381c03723e */ /* 0x002fe400048070ff */
[----:B------:R-:W4:Y:S04]  /*60ab0*/  LDL.LU R56, [R1+0x640] ;  /* 0x0006400001387983 */ /* 0x000f280000300800 */
[----:B------:R-:W4:Y:S04]  /*60ac0*/  LDL.LU R28, [R1+0x644] ;  /* 0x00064400011c7983 */ /* 0x000f280000300800 */
[----:B------:R0:W-:Y:S04]  /*60ad0*/  STL.64 [R1+0xb60], R30 ;  /* 0x000b601e01007387 */ /* 0x0001e80000100a00 */
[----:B------:R1:W-:Y:S01]  /*60ae0*/  STL [R1+0x270c], R3 ;  /* 0x00270c0301007387 */ /* 0x0003e20000100800 */
[----:B0-----:R-:W-:-:S05]  /*60af0*/  IADD3 R30, P6, R40, R6, RZ ;  /* 0x00000006281e7210 */ /* 0x001fca0007fde0ff */
[----:B------:R-:W-:Y:S01]  /*60b00*/  IMAD.X R31, R19, 0x1, R5, P6 ;  /* 0x00000001131f7824 */ /* 0x000fe200030e0605 */
[----:B-1----:R-:W-:-:S05]  /*60b10*/  F2FP.SATFINITE.E4M3.F32.PACK_AB_MERGE_C R3, R53, R21, RZ ;  /* 0x000000153503723e */ /* 0x002fca00048070ff */
[----:B------:R-:W-:Y:S04]  /*60b20*/  STL [R1+0x2710], R3 ;  /* 0x0027100301007387 */ /* 0x000fe80000100800 */
[----:B------:R-:W4:Y:S04]  /*60b30*/  LDL.LU R21, [R1+0x648] ;  /* 0x0006480001157983 */ /* 0x000f280000300800 */
[----:B------:R-:W4:Y:S04]  /*60b40*/  LDL.LU R53, [R1+0x64c] ;  /* 0x00064c0001357983 */ /* 0x000f280000300800 */
[----:B------:R0:W-:Y:S02]  /*60b50*/  STL.64 [R1+0xb50], R30 ;  /* 0x000b501e01007387 */ /* 0x0001e40000100a00 */
[----:B0-----:R-:W-:-:S05]  /*60b60*/  IADD3 R30, P6, R40, R8, RZ ;  /* 0x00000008281e7210 */ /* 0x001fca0007fde0ff */
[----:B------:R-:W-:Y:S01]  /*60b70*/  IMAD.X R31, R19, 0x1, R7, P6 ;  /* 0x00000001131f7824 */ /* 0x000fe200030e0607 */
[----:B--2---:R-:W-:Y:S02]  /*60b80*/  F2FP.SATFINITE.E4M3.F32.PACK_AB_MERGE_C R3, R60, R2, RZ ;  /* 0x000000023c03723e */ /* 0x004fe400048070ff */
[----:B------:R-:W2:Y:S04]  /*60b90*/  LDL.LU R2, [R1+0x630] ;  /* 0x0006300001027983 */ /* 0x000ea80000300800 */
[----:B------:R-:W2:Y:S04]  /*60ba0*/  LDL.LU R60, [R1+0x634] ;  /* 0x00063400013c7983 */ /* 0x000ea80000300800 */
[----:B------:R3:W-:Y:S02]  /*60bb0*/  STL [R1+0x26c0], R3 ;  /* 0x0026c00301007387 */ /* 0x0007e40000100800 */
[----:B---3--:R-:W-:-:S02]  /*60bc0*/  F2FP.SATFINITE.E4M3.F32.PACK_AB_MERGE_C R3, R55, R22, RZ ;  /* 0x000000163703723e */ /* 0x008fc400048070ff */
[----:B------:R-:W-:-:S03]  /*60bd0*/  F2FP.SATFINITE.E4M3.F32.PACK_AB_MERGE_C R20, R20, R61, RZ ;  /* 0x0000003d1414723e */ /* 0x000fc600048070ff */
[----:B------:R0:W-:Y:S04]  /*60be0*/  STL [R1+0x26c8], R3 ;  /* 0x0026c80301007387 */ /* 0x0001e80000100800 */
[----:B------:R-:W3:Y:S04]  /*60bf0*/  LDL.LU R22, [R1+0x638] ;  /* 0x0006380001167983 */ /* 0x000ee80000300800 */
[----:B------:R-:W3:Y:S01]  /*60c00*/  LDL.LU R55, [R1+0x63c] ;  /* 0x00063c0001377983 */ /* 0x000ee20000300800 */
[----:B0-----:R-:W-:-:S03]  /*60c10*/  F2FP.SATFINITE.E4M3.F32.PACK_AB_MERGE_C R3, R59, R23, RZ ;  /* 0x000000173b03723e */ /* 0x001fc600048070ff */
[----:B------:R0:W-:Y:S04]  /*60c20*/  STL.64 [R1+0xb58], R30 ;  /* 0x000b581e01007387 */ /* 0x0001e80000100a00 */
[----:B------:R-:W3:Y:S04]  /*60c30*/  LDL.LU R23, [R1+0x620] ;  /* 0x0006200001177983 */ /* 0x000ee80000300800 */
[----:B------:R4:W-:Y:S04]  /*60c40*/  STL [R1+0x2690], R20 ;  /* 0x0026901401007387 */ /* 0x0009e80000100800 */
[----:B------:R-:W3:Y:S01]  /*60c50*/  LDL.LU R59, [R1+0x624] ;  /* 0x00062400013b7983 */ /* 0x000ee20000300800 */
[----:B0-----:R-:W-:-:S05]  /*60c60*/  IADD3 R30, P6, R40, R10, RZ ;  /* 0x0000000a281e7210 */ /* 0x001fca0007fde0ff */
[----:B------:R-:W-:Y:S01]  /*60c70*/  IMAD.X R31, R19, 0x1, R9, P6 ;  /* 0x00000001131f7824 */ /* 0x000fe200030e0609 */
[----:B----4-:R-:W-:Y:S02]  /*60c80*/  F2FP.SATFINITE.E4M3.F32.PACK_AB_MERGE_C R20, R52, R24, RZ ;  /* 0x000000183414723e */ /* 0x010fe400048070ff */
[----:B------:R-:W-:Y:S01]  /*60c90*/  IADD3 R24, P6, R40, R12, RZ ;  /* 0x0000000c28187210 */ /* 0x000fe20007fde0ff */
        /* <DEDUP_REMOVED lines=8> */
[----:B-1----:R-:W-:-:S02]  /*60d20*/  F2FP.SATFINITE.E4M3.F32.PACK_AB_MERGE_C R3, R27, R54, RZ ;  /* 0x000000361b03723e */ /* 0x002fc400048070ff */
[C---:B----4-:R-:W-:Y:S01]  /*60d30*/  IADD3 R24, P6, R40.reuse, R14, RZ ;  /* 0x0000000e28187210 */ /* 0x050fe20007fde0ff */
[----:B------:R-:W-:Y:S04]  /*60d40*/  STL [R1+0x68], R20 ;  /* 0x0000681401007387 */ /* 0x000fe80000100800 */
[----:B------:R-:W-:Y:S01]  /*60d50*/  IMAD.X R25, R19, 0x1, R13, P6 ;  /* 0x0000000113197824 */ /* 0x000fe200030e060d */
[----:B------:R-:W-:Y:S04]  /*60d60*/  STL [R1+0x80], R3 ;  /* 0x0000800301007387 */ /* 0x000fe80000100800 */
[----:B------:R0:W-:Y:S04]  /*60d70*/  STL.64 [R1+0xb30], R24 ;  /* 0x000b301801007387 */ /* 0x0001e80000100a00 */
[----:B------:R-:W4:Y:S01]  /*60d80*/  LDL.LU R26, [R1+0x628] ;  /* 0x00062800011a7983 */ /* 0x000f220000300800 */
[----:B0-----:R-:W-:-:S05]  /*60d90*/  IADD3 R24, P6, R40, R16, RZ ;  /* 0x0000001028187210 */ /* 0x001fca0007fde0ff */
[----:B------:R-:W-:Y:S01]  /*60da0*/  IMAD.X R25, R19, 0x1, R15, P6 ;  /* 0x0000000113197824 */ /* 0x000fe200030e060f */
[----:B------:R-:W-:Y:S02]  /*60db0*/  F2FP.SATFINITE.E4M3.F32.PACK_AB_MERGE_C R3, R28, R56, RZ ;  /* 0x000000381c03723e */ /* 0x000fe400048070ff */
[----:B------:R-:W4:Y:S04]  /*60dc0*/  LDL.LU R56, [R1+0x62c] ;  /* 0x00062c0001387983 */ /* 0x000f280000300800 */
[----:B------:R0:W-:Y:S04]  /*60dd0*/  STL.64 [R1+0xb38], R24 ;  /* 0x000b381801007387 */ /* 0x0001e80000100a00 */
[----:B------:R1:W-:Y:S04]  /*60de0*/  STL [R1+0x34], R3 ;  /* 0x0000340301007387 */ /* 0x0003e80000100800 */
[----:B------:R-:W4:Y:S04]  /*60df0*/  LDL.LU R54, [R1+0x610] ;  /* 0x0006100001367983 */ /* 0x000f280000300800 */
[----:B------:R-:W4:Y:S01]  /*60e00*/  LDL.LU R27, [R1+0x614] ;  /* 0x00061400011b7983 */ /* 0x000f220000300800 */
[----:B------:R-:W-:-:S02]  /*60e10*/  SHF.R.S32.HI R19, RZ, 0x1f, R41 ;  /* 0x0000001fff137819 */ /* 0x000fc40000011429 */
[----:B0-----:R-:W-:-:S05]  /*60e20*/  IADD3 R24, P6, R41, R0, RZ ;  /* 0x0000000029187210 */ /* 0x001fca0007fde0ff */
[----:B------:R-:W-:Y:S01]  /*60e30*/  IMAD.X R25, R19, 0x1, R18, P6 ;  /* 0x0000000113197824 */ /* 0x000fe200030e0612 */
[----:B-1----:R-:W-:Y:S02]  /*60e40*/  F2FP.SATFINITE.E4M3.F32.PACK_AB_MERGE_C R3, R53, R21, RZ ;  /* 0x000000153503723e */ /* 0x002fe400048070ff */
[----:B------:R-:W4:Y:S04]  /*60e50*/  LDL.LU R21, [R1+0x618] ;  /* 0x0006180001157983 */ /* 0x000f280000300800 */
[----:B------:R2:W-:Y:S01]  /*60e60*/  STL [R1+0x28], R3 ;  /* 0x0000280301007387 */ /* 0x0005e20000100800 */
[----:B------:R-:W-:-:S03]  /*60e70*/  IMAD.MOV.U32 R53, RZ, RZ, R57 ;  /* 0x000000ffff357224 */ /* 0x000fc600078e0039 */
[----:B------:R-:W4:Y:S01]  /*60e80*/  LDL.LU R57, [R1+0x61c] ;  /* 0x00061c0001397983 */ /* 0x000f220000300800 */
[----:B--2---:R-:W-:-:S05]  /*60e90*/  F2FP.SATFINITE.E4M3.F32.PACK_AB_MERGE_C R3, R60, R2, RZ ;  /* 0x000000023c03723e */ /* 0x004fca00048070ff */
[----:B------:R-:W-:Y:S04]  /*60ea0*/  STL [R1+0x2d44], R3 ;  /* 0x002d440301007387 */ /* 0x000fe80000100800 */
[----:B------:R-:W2:Y:S04]  /*60eb0*/  LDL.LU R32, [R1+0x600] ;  /* 0x0006000001207983 */ /* 0x000ea80000300800 */
[----:B------:R-:W2:Y:S04]  /*60ec0*/  LDL.LU R58, [R1+0x604] ;  /* 0x00060400013a7983 */ /* 0x000ea80000300800 */
[----:B------:R-:W-:Y:S01]  /*60ed0*/  STL.64 [R1+0xb28], R24 ;  /* 0x000b281801007387 */ /* 0x000fe20000100a00 */
[----:B---3--:R-:W-:-:S05]  /*60ee0*/  F2FP.SATFINITE.E4M3.F32.PACK_AB_MERGE_C R55, R55, R22, RZ ;  /* 0x000000163737723e */ /* 0x008fca00048070ff */
[----:B------:R-:W-:Y:S04]  /*60ef0*/  STL [R1+0x2d40], R55 ;  /* 0x002d403701007387 */ /* 0x000fe80000100800 */
[----:B------:R-:W3:Y:S04]  /*60f00*/  LDL.LU R31, [R1+0x608] ;  /* 0x00060800011f7983 */ /* 0x000ee80000300800 */
[----:B------:R-:W3:Y:S01]  /*60f10*/  LDL.LU R30, [R1+0x60c] ;  /* 0x00060c00011e7983 */ /* 0x000ee20000300800 */
[----:B------:R-:W-:-:S05]  /*60f20*/  F2FP.SATFINITE.E4M3.F32.PACK_AB_MERGE_C R2, R59, R23, RZ ;  /* 0x000000173b02723e */ /* 0x000fca00048070ff */
[----:B------:R0:W-:Y:S04]  /*60f30*/  STL [R1+0x240], R2 ;  /* 0x0002400201007387 */ /* 0x0001e80000100800 */
[----:B------:R-:W3:Y:S04]  /*60f40*/  LDL.LU R29, [R1+0x5f0] ;  /* 0x0005f000011d7983 */ /* 0x000ee80000300800 */
[----:B------:R-:W3:Y:S01]  /*60f50*/  LDL.LU R59, [R1+0x5f4] ;  /* 0x0005f400013b7983 */ /* 0x000ee20000300800 */
[----:B0-----:R-:W-:-:S03]  /*60f60*/  IADD3 R2, P6, R41, R4, RZ ;  /* 0x0000000429027210 */ /* 0x001fc60007fde0ff */
[----:B------:R-:W3:Y:S02]  /*60f70*/  LDL.LU R61, [R1+0x5f8] ;  /* 0x0005f800013d7983 */ /* 0x000ee40000300800 */
[----:B------:R-:W-:-:S05]  /*60f80*/  IMAD.X R3, R19, 0x1, R17, P6 ;  /* 0x0000000113037824 */ /* 0x000fca00030e0611 */
[----:B------:R0:W-:Y:S04]  /*60f90*/  STL.64 [R1+0xb20], R2 ;  /* 0x000b200201007387 */ /* 0x0001e80000100a00 */
[----:B0-----:R-:W3:Y:S04]  /*60fa0*/  LDL.LU R2, [R1+0x5fc] ;  /* 0x0005fc0001027983 */ /* 0x001ee80000300800 */
[----:B------:R-:W3:Y:S04]  /*60fb0*/  LDL.LU R20, [R1+0x5e0] ;  /* 0x0005e00001147983 */ /* 0x000ee80000300800 */
[----:B------:R-:W3:Y:S04]  /*60fc0*/  LDL.LU R24, [R1+0x5e4] ;  /* 0x0005e40001187983 */ /* 0x000ee80000300800 */
[----:B------:R-:W3:Y:S04]  /*60fd0*/  LDL.LU R28, [R1+0x5e8] ;  /* 0x0005e800011c7983 */ /* 0x000ee80000300800 */
[----:B------:R-:W3:Y:S04]  /*60fe0*/  LDL.LU R60, [R1+0x5ec] ;  /* 0x0005ec00013c7983 */ /* 0x000ee80000300800 */
[----:B------:R-:W3:Y:S04]  /*60ff0*/  LDL.LU R22, [R1+0x5d0] ;  /* 0x0005d00001167983 */ /* 0x000ee80000300800 */
[----:B------:R-:W3:Y:S01]  /*61000*/  LDL.LU R23, [R1+0x5d4] ;  /* 0x0005d40001177983 */ /* 0x000ee20000300800 */
[----:B----4-:R-:W-:-:S02]  /*61010*/  F2FP.SATFINITE.E4M3.F32.PACK_AB_MERGE_C R56, R56, R26, RZ ;  /* 0x0000001a3838723e */ /* 0x010fc400048070ff */
[----:B------:R-:W-:-:S03]  /*61020*/  IADD3 R26, P6, R41, R6, RZ ;  /* 0x00000006291a7210 */ /* 0x000fc60007fde0ff */
[----:B------:R-:W-:Y:S01]  /*61030*/  STL [R1+0x2d54], R56 ;  /* 0x002d543801007387 */ /* 0x000fe20000100800 */
[----:B------:R-:W-:Y:S01]  /*61040*/  F2FP.SATFINITE.E4M3.F32.PACK_AB_MERGE_C R51, R27, R54, RZ ;  /* 0x000000361b33723e */ /* 0x000fe200048070ff */
[----:B------:R-:W-:-:S04]  /*61050*/  IMAD.X R27, R19, 0x1, R5, P6 ;  /* 0x00000001131b7824 */ /* 0x000fc800030e0605 */
[----:B------:R-:W-:Y:S04]  /*61060*/  STL [R1+0x2d6c], R51 ;  /* 0x002d6c3301007387 */ /* 0x000fe80000100800 */
[----:B------:R-:W4:Y:S04]  /*61070*/  LDL.LU R52, [R1+0x5d8] ;  /* 0x0005d80001347983 */ /* 0x000f280000300800 */
[----:B------:R0:W-:Y:S04]  /*61080*/  STL.64 [R1+0xb10], R26 ;  /* 0x000b101a01007387 */ /* 0x0001e80000100a00 */
[----:B------:R-:W4:Y:S04]  /*61090*/  LDL.LU R25, [R1+0x5dc] ;  /* 0x0005dc0001197983 */ /* 0x000f280000300800 */
[----:B0-----:R-:W4:Y:S04]  /*610a0*/  LDL.LU R26, [R1+0x5c0] ;  /* 0x0005c000011a7983 */ /* 0x001f280000300800 */
[----:B------:R-:W4:Y:S04]  /*610b0*/  LDL.LU R54, [R1+0x5c4] ;  /* 0x0005c40001367983 */ /* 0x000f280000300800 */
[----:B------:R-:W4:Y:S01]  /*610c0*/  LDL.LU R27, [R1+0x5c8] ;  /* 0x0005c800011b7983 */ /* 0x000f220000300800 */
[----:B------:R-:W-:-:S03]  /*610d0*/  F2FP.SATFINITE.E4M3.F32.PACK_AB_MERGE_C R57, R57, R21, RZ ;  /* 0x000000153939723e */ /* 0x000fc600048070ff */
[----:B------:R-:W4:Y:S04]  /*610e0*/  LDL.LU R21, [R1+0x5cc] ;  /* 0x0005cc0001157983 */ /* 0x000f280000300800 */
[----:B------:R-:W-:Y:S01]  /*610f0*/  STL [R1+0x2d68], R57 ;  /* 0x002d683901007387 */ /* 0x000fe20000100800 */
[----:B--2---:R-:W-:Y:S02]  /*61100*/  F2FP.SATFINITE.E4M3.F32.PACK_AB_MERGE_C R58, R58, R32, RZ ;  /* 0x000000203a3a723e */ /* 0x004fe400048070ff */
[----:B------:R-:W-:-:S05]  /*61110*/  IADD3 R32, P6, R41, R8, RZ ;  /* 0x0000000829207210 */ /* 0x000fca0007fde0ff */
[----:B------:R-:W-:Y:S01]  /*61120*/  IMAD.X R33, R19, 0x1, R7, P6 ;  /* 0x0000000113217824 */ /* 0x000fe200030e0607 */
[----:B------:R-:W-:Y:S01]  /*61130*/  STL [R1+0x2d80], R58 ;  /* 0x002d803a01007387 */ /* 0x000fe20000100800 */
[----:B---3--:R-:W-:Y:S02]  /*61140*/  F2FP.SATFINITE.E4M3.F32.PACK_AB_MERGE_C R3, R30, R31, RZ ;  /* 0x0000001f1e03723e */ /* 0x008fe400048070ff */
[----:B------:R-:W-:-:S05]  /*61150*/  IADD3 R30, P6, R41, R10, RZ ;  /* 0x0000000a291e7210 */ /* 0x000fca0007fde0ff */
[----:B------:R-:W-:Y:S01]  /*61160*/  IMAD.X R31, R19, 0x1, R9, P6 ;  /* 0x00000001131f7824 */ /* 0x000fe200030e0609 */
[----:B------:R-:W-:-:S05]  /*61170*/  F2FP.SATFINITE.E4M3.F32.PACK_AB_MERGE_C R59, R59, R29, RZ ;  /* 0x0000001d3b3b723e */ /* 0x000fca00048070ff */
[----:B------:R-:W-:Y:S04]  /*61180*/  STL [R1+0x2d94], R59 ;  /* 0x002d943b01007387 */ /* 0x000fe80000100800 */
[----:B------:R-:W-:Y:S04]  /*61190*/  STL.64 [R1+0xb18], R32 ;  /* 0x000b182001007387 */ /* 0x000fe80000100a00 */
[----:B------:R-:W-:Y:S01]  /*611a0*/  STL [R1+0x1e8], R3 ;  /* 0x0001e80301007387 */ /* 0x000fe20000100800 */
[----:B------:R-:W-:-:S05]  /*611b0*/  F2FP.SATFINITE.E4M3.F32.PACK_AB_MERGE_C R2, R2, R61, RZ ;  /* 0x0000003d0202723e */ /* 0x000fca00048070ff */
[----:B------:R0:W-:Y:S01]  /*611c0*/  STL [R1+0x2d90], R2 ;  /* 0x002d900201007387 */ /* 0x0001e20000100800 */
[----:B------:R-:W-:Y:S02]  /*611d0*/  F2FP.SATFINITE.E4M3.F32.PACK_AB_MERGE_C R20, R24, R20, RZ ;  /* 0x000000141814723e */ /* 0x000fe400048070ff */
[----:B0-----:R-:W-:Y:S01]  /*611e0*/  IADD3 R2, P6, R41, R12, RZ ;  /* 0x0000000c29027210 */ /* 0x001fe20007fde0ff */
[----:B------:R-:W-:Y:S04]  /*611f0*/  STL.64 [R1+0xb08], R30 ;  /* 0x000b081e01007387 */ /* 0x000fe80000100a00 */
[----:B------:R-:W-:Y:S01]  /*61200*/  IMAD.X R3, R19, 0x1, R11, P6 ;  /* 0x0000000113037824 */ /* 0x000fe200030e060b */
[----:B------:R0:W-:Y:S04]  /*61210*/  STL [R1+0x128], R20 ;  /* 0x0001281401007387 */ /* 0x0001e80000100800 */
[----:B------:R1:W-:Y:S01]  /*61220*/  STL.64 [R1+0xb00], R2 ;  /* 0x000b000201007387 */ /* 0x0003e20000100a00 */
[----:B------:R-:W-:-:S02]  /*61230*/  F2FP.SATFINITE.E4M3.F32.PACK_AB_MERGE_C R24, R60, R28, RZ ;  /* 0x0000001c3c18723e */ /* 0x000fc400048070ff */
[----:B0-----:R-:W-:Y:S02]  /*61240*/  F2FP.SATFINITE.E4M3.F32.PACK_AB_MERGE_C R20, R23, R22, RZ ;  /* 0x000000161714723e */ /* 0x001fe400048070ff */
[----:B-1----:R-:W-:Y:S01]  /*61250*/  IADD3 R2, P6, R41, R14, RZ ;  /* 0x0000000e29027210 */ /* 0x002fe20007fde0ff */
[----:B------:R-:W-:Y:S04]  /*61260*/  STL [R1+0x144], R24 ;  /* 0x0001441801007387 */ /* 0x000fe80000100800 */
[----:B------:R-:W-:Y:S01]  /*61270*/  IMAD.X R3, R19, 0x1, R13, P6 ;  /* 0x0000000113037824 */ /* 0x000fe200030e060d */
[----:B------:R-:W-:Y:S04]  /*61280*/  STL [R1+0xcc], R20 ;  /* 0x0000cc1401007387 */ /* 0x000fe80000100800 */
[----:B------:R0:W-:Y:S02]  /*61290*/  STL.64 [R1+0xaf0], R2 ;  /* 0x000af00201007387 */ /* 0x0001e40000100a00 */
[----:B0-----:R-:W-:-:S05]  /*612a0*/  IADD3 R2, P6, R41, R16, RZ ;  /* 0x0000001029027210 */ /* 0x001fca0007fde0ff */
[----:B------:R-:W-:-:S05]  /*612b0*/  IMAD.X R3, R19, 0x1, R15, P6 ;  /* 0x0000000113037824 */ /* 0x000fca00030e060f */
[----:B------:R0:W-:Y:S04]  /*612c0*/  STL.64 [R1+0xaf8], R2 ;  /* 0x000af80201007387 */ /* 0x0001e80000100a00 */
[----:B0-----:R-:W2:Y:S04]  /*612d0*/  LDL.LU R3, [R1+0x5b0] ;  /* 0x0005b00001037983 */ /* 0x001ea80000300800 */
[----:B------:R-:W2:Y:S04]  /*612e0*/  LDL.LU R40, [R1+0x5b4] ;  /* 0x0005b40001287983 */ /* 0x000ea80000300800 */
[----:B------:R-:W3:Y:S04]  /*612f0*/  LDL.LU R39, [R1+0x5b8] ;  /* 0x0005b80001277983 */ /* 0x000ee80000300800 */
[----:B------:R-:W3:Y:S04]  /*61300*/  LDL.LU R38, [R1+0x5bc] ;  /* 0x0005bc0001267983 */ /* 0x000ee80000300800 */
[----:B------:R-:W3:Y:S04]  /*61310*/  LDL.LU R28, [R1+0x5a0] ;  /* 0x0005a000011c7983 */ /* 0x000ee80000300800 */
[----:B------:R-:W3:Y:S04]  /*61320*/  LDL.LU R60, [R1+0x5a4] ;  /* 0x0005a400013c7983 */ /* 0x000ee80000300800 */
[----:B------:R-:W3:Y:S04]  /*61330*/  LDL.LU R22, [R1+0x5a8] ;  /* 0x0005a80001167983 */ /* 0x000ee80000300800 */
[----:B------:R-:W3:Y:S01]  /*61340*/  LDL.LU R23, [R1+0x5ac] ;  /* 0x0005ac0001177983 */ /* 0x000ee20000300800 */
[----:B----4-:R-:W-:-:S02]  /*61350*/  F2FP.SATFINITE.E4M3.F32.PACK_AB_MERGE_C R61, R25, R52, RZ ;  /* 0x00000034193d723e */ /* 0x010fc400048070ff */
        /* <DEDUP_REMOVED lines=17> */
[----:B------:R-:W-:-:S03]  /*61470*/  F2FP.SATFINITE.E4M3.F32.PACK_AB_MERGE_C R52, R21, R27, RZ ;  /* 0x0000001b1534723e */ /* 0x000fc600048070ff */
[----:B------:R-:W4:Y:S04]  /*61480*/  LDL.LU R27, [R1+0xff8] ;  /* 0x000ff800011b7983 */ /* 0x000f280000300800 */
[----:B------:R-:W4:Y:S01]  /*61490*/  LDL.LU R21, [R1+0xffc] ;  /* 0x000ffc0001157983 */ /* 0x000f220000300800 */
[----:B------:R-:W-:Y:S02]  /*614a0*/  SHF.R.S32.HI R19, RZ, 0x1f, R42 ;  /* 0x0000001fff137819 */ /* 0x000fe4000001142a */
[----:B------:R-:W-:-:S05]  /*614b0*/  IADD3 R56, P6, R42, R0, RZ ;  /* 0x000000002a387210 */ /* 0x000fca0007fde0ff */
[C---:B------:R-:W-:Y:S01]  /*614c0*/  IMAD.X R57, R19.reuse, 0x1, R18, P6 ;  /* 0x0000000113397824 */ /* 0x040fe200030e0612 */
[----:B0-----:R-:W-:Y:S01]  /*614d0*/  IADD3 R2, P6, R42, R4, RZ ;  /* 0x000000042a027210 */ /* 0x001fe20007fde0ff */
[----:B------:R-:W-:Y:S04]  /*614e0*/  STL [R1+0x2db0], R52 ;  /* 0x002db03401007387 */ /* 0x000fe80000100800 */
[----:B------:R-:W-:Y:S01]  /*614f0*/  STL.64 [R1+0xae8], R56 ;  /* 0x000ae83801007387 */ /* 0x000fe20000100a00 */
[----:B--2---:R-:W-:Y:S01]  /*61500*/  F2FP.SATFINITE.E4M3.F32.PACK_AB_MERGE_C R40, R40, R3, RZ ;  /* 0x000000032828723e */ /* 0x004fe200048070ff */
[----:B------:R-:W-:Y:S01]  /*61510*/  IMAD.X R3, R19, 0x1, R17, P6 ;  /* 0x0000000113037824 */ /* 0x000fe200030e0611 */
[----:B---3--:R-:W-:-:S03]  /*61520*/  F2FP.SATFINITE.E4M3.F32.PACK_AB_MERGE_C R38, R38, R39, RZ ;  /* 0x000000272626723e */ /* 0x008fc600048070ff */
[----:B------:R-:W-:Y:S04]  /*61530*/  STL [R1+0x1000], R40 ;  /* 0x0010002801007387 */ /* 0x000fe80000100800 */
[----:B------:R-:W-:Y:S04]  /*61540*/  STL [R1+0x1004], R38 ;  /* 0x0010042601007387 */ /* 0x000fe80000100800 */
[----:B------:R0:W-:Y:S02]  /*61550*/  STL.64 [R1+0xae0], R2 ;  /* 0x000ae00201007387 */ /* 0x0001e40000100a00 */
[----:B0-----:R-:W-:-:S02]  /*61560*/  F2FP.SATFINITE.E4M3.F32.PACK_AB_MERGE_C R3, R60, R28, RZ ;  /* 0x0000001c3c03723e */ /* 0x001fc400048070ff */
[----:B------:R-:W-:-:S03]  /*61570*/  F2FP.SATFINITE.E4M3.F32.PACK_AB_MERGE_C R2, R23, R22, RZ ;  /* 0x000000161702723e */ /* 0x000fc600048070ff */
[----:B------:R-:W-:Y:S04]  /*61580*/  STL [R1+0x2730], R3 ;  /* 0x0027300301007387 */ /* 0x000fe80000100800 */
[----:B------:R-:W2:Y:S04]  /*61590*/  LDL.LU R28, [R1+0xfe0] ;  /* 0x000fe000011c7983 */ /* 0x000ea80000300800 */
[----:B------:R0:W-:Y:S04]  /*615a0*/  STL [R1+0x273c], R2 ;  /* 0x00273c0201007387 */ /* 0x0001e80000100800 */
[----:B------:R-:W2:Y:S04]  /*615b0*/  LDL.LU R60, [R1+0xfe4] ;  /* 0x000fe400013c7983 */ /* 0x000ea80000300800 */
[----:B------:R-:W3:Y:S04]  /*615c0*/  LDL.LU R22, [R1+0xfe8] ;  /* 0x000fe80001167983 */ /* 0x000ee80000300800 */
[----:B------:R-:W3:Y:S01]  /*615d0*/  LDL.LU R23, [R1+0xfec] ;  /* 0x000fec0001177983 */ /* 0x000ee20000300800 */
        /* <DEDUP_REMOVED lines=8> */
[----:B------:R-:W-:Y:S01]  /*61660*/  IMAD.X R3, R19, 0x1, R7, P6 ;  /* 0x0000000113037824 */ /* 0x000fe200030e0607 */
[----:B------:R-:W-:-:S04]  /*61670*/  F2FP.SATFINITE.E4M3.F32.PACK_AB_MERGE_C R32, R32, R33, RZ ;  /* 0x000000212020723e */ /* 0x000fc800048070ff */
[----:B------:R0:W-:Y:S01]  /*61680*/  STL.64 [R1+0xad0], R2 ;  /* 0x000ad00201007387 */ /* 0x0001e20000100a00 */
[----:B------:R-:W-:-:S03]  /*61690*/  F2FP.SATFINITE.E4M3.F32.PACK_AB_MERGE_C R30, R30, R31, RZ ;  /* 0x0000001f1e1e723e */ /* 0x000fc600048070ff */
[----:B------:R-:W-:Y:S01]  /*616a0*/  STL [R1+0x269c], R32 ;  /* 0x00269c2001007387 */ /* 0x000fe20000100800 */
[----:B0-----:R-:W-:-:S03]  /*616b0*/  IADD3 R2, P6, R42, R10, RZ ;  /* 0x0000000a2a027210 */ /* 0x001fc60007fde0ff */
[----:B------:R-:W-:Y:S02]  /*616c0*/  STL [R1+0x26b8], R30 ;  /* 0x0026b81e01007387 */ /* 0x000fe40000100800 */
[----:B------:R-:W-:Y:S01]  /*616d0*/  IMAD.X R3, R19, 0x1, R9, P6 ;  /* 0x0000000113037824 */ /* 0x000fe200030e0609 */
[----:B------:R-:W-:Y:S02]  /*616e0*/  F2FP.SATFINITE.E4M3.F32.PACK_AB_MERGE_C R29, R20, R29, RZ ;  /* 0x0000001d141d723e */ /* 0x000fe400048070ff */
[----:B------:R-:W-:Y:S02]  /*616f0*/  F2FP.SATFINITE.E4M3.F32.PACK_AB_MERGE_C R20, R25, R24, RZ ;  /* 0x000000181914723e */ /* 0x000fe400048070ff */
[----:B------:R0:W-:Y:S01]  /*61700*/  STL.64 [R1+0xab8], R2 ;  /* 0x000ab80201007387 */ /* 0x0001e20000100a00 */
[----:B------:R-:W-:-:S03]  /*61710*/  F2FP.SATFINITE.E4M3.F32.PACK_AB_MERGE_C R52, R54, R26, RZ ;  /* 0x0000001a3634723e */ /* 0x000fc600048070ff */
[----:B------:R-:W-:Y:S01]  /*61720*/  STL [R1+0x103c], R29 ;  /* 0x00103c1d01007387 */ /* 0x000fe20000100800 */
[----:B0-----:R-:W-:-:S03]  /*61730*/  IADD3 R2, P6, R42, R12, RZ ;  /* 0x0000000c2a027210 */ /* 0x001fc60007fde0ff */
[----:B------:R-:W-:Y:S02]  /*61740*/  STL [R1+0x266c], R20 ;  /* 0x00266c1401007387 */ /* 0x000fe40000100800 */
[----:B------:R-:W-:Y:S02]  /*61750*/  IMAD.X R3, R19, 0x1, R11, P6 ;  /* 0x0000000113037824 */ /* 0x000fe400030e060b */
[----:B------:R-:W4:Y:S04]  /*61760*/  LDL.LU R36, [R1+0x560] ;  /* 0x0005600001247983 */ /* 0x000f280000300800 */
[----:B------:R-:W4:Y:S04]  /*61770*/  LDL.LU R35, [R1+0x564] ;  /* 0x0005640001237983 */ /* 0x000f280000300800 */
[----:B------:R0:W-:Y:S04]  /*61780*/  STL.64 [R1+0xab0], R2 ;  /* 0x000ab00201007387 */ /* 0x0001e80000100a00 */
[----:B------:R-:W-:Y:S04]  /*61790*/  STL [R1+0x2dd0], R52 ;  /* 0x002dd03401007387 */ /* 0x000fe80000100800 */
[----:B------:R-:W4:Y:S01]  /*617a0*/  LDL.LU R24, [R1+0x568] ;  /* 0x0005680001187983 */ /* 0x000f220000300800 */
[----:B0-----:R-:W-:-:S03]  /*617b0*/  F2FP.SATFINITE.E4M3.F32.PACK_AB_MERGE_C R2, R21, R27, RZ ;  /* 0x0000001b1502723e */ /* 0x001fc600048070ff */
        /* <DEDUP_REMOVED lines=9> */
[----:B0-----:R-:W-:-:S05]  /*61850*/  IADD3 R2, P6, R42, R16, RZ ;  /* 0x000000102a027210 */ /* 0x001fca0007fde0ff */
        /* <DEDUP_REMOVED lines=13> */
[----:B------:R-:W2:Y:S04]  /*61930*/  LDL.LU R28, [R1+0x528] ;  /* 0x00052800011c7983 */ /* 0x000ea80000300800 */
[----:B------:R-:W2:Y:S01]  /*61940*/  LDL.LU R60, [R1+0x52c] ;  /* 0x00052c00013c7983 */ /* 0x000ea20000300800 */
[----:B---3--:R-:W-:-:S03]  /*61950*/  F2FP.SATFINITE.E4M3.F32.PACK_AB_MERGE_C R41, R23, R22, RZ ;  /* 0x000000161729723e */ /* 0x008fc600048070ff */
[----:B------:R-:W3:Y:S04]  /*61960*/  LDL.LU R22, [R1+0x510] ;  /* 0x0005100001167983 */ /* 0x000ee80000300800 */
[----:B------:R-:W3:Y:S01]  /*61970*/  LDL.LU R23, [R1+0x514] ;  /* 0x0005140001177983 */ /* 0x000ee20000300800 */
[----:B------:R-:W-:Y:S02]  /*61980*/  SHF.R.S32.HI R19, RZ, 0x1f, R43 ;  /* 0x0000001fff137819 */ /* 0x000fe4000001142b */
[----:B0-----:R-:W-:Y:S01]  /*61990*/  IADD3 R2, P6, R43, R0, RZ ;  /* 0x000000002b027210 */ /* 0x001fe20007fde0ff */
[----:B------:R-:W-:Y:S04]  /*619a0*/  STL [R1+0x2de0], R41 ;  /* 0x002de02901007387 */ /* 0x000fe80000100800 */
[----:B------:R-:W-:Y:S01]  /*619b0*/  IMAD.X R3, R19, 0x1, R18, P6 ;  /* 0x0000000113037824 */ /* 0x000fe200030e0612 */
[----:B----4-:R-:W-:-:S05]  /*619c0*/  F2FP.SATFINITE.E4M3.F32.PACK_AB_MERGE_C R35, R35, R36, RZ ;  /* 0x000000242323723e */ /* 0x010fca00048070ff */
[----:B------:R-:W-:Y:S04]  /*619d0*/  STL [R1+0x2de4], R35 ;  /* 0x002de42301007387 */ /* 0x000fe80000100800 */
[----:B------:R0:W-:Y:S01]  /*619e0*/  STL.64 [R1+0xa98], R2 ;  /* 0x000a980201007387 */ /* 0x0001e20000100a00 */
[----:B------:R-:W-:-:S03]  /*619f0*/  F2FP.SATFINITE.E4M3.F32.PACK_AB_MERGE_C R36, R25, R24, RZ ;  /* 0x000000181924723e */ /* 0x000fc600048070ff */
[----:B------:R-:W4:Y:S04]  /*61a00*/  LDL.LU R24, [R1+0x518] ;  /* 0x0005180001187983 */ /* 0x000f280000300800 */
[----:B------:R-:W4:Y:S01]  /*61a10*/  LDL.LU R25, [R1+0x51c] ;  /* 0x00051c0001197983 */ /* 0x000f220000300800 */
[----:B0-----:R-:W-:-:S05]  /*61a20*/  F2FP.SATFINITE.E4M3.F32.PACK_AB_MERGE_C R2, R54, R26, RZ ;  /* 0x0000001a3602723e */ /* 0x001fca00048070ff */
[----:B------:R0:W-:Y:S04]  /*61a30*/  STL [R1+0x1ec], R2 ;  /* 0x0001ec0201007387 */ /* 0x0001e80000100800 */
[----:B------:R-:W4:Y:S04]  /*61a40*/  LDL.LU R26, [R1+0x500] ;  /* 0x00050000011a7983 */ /* 0x000f280000300800 */
[----:B------:R-:W4:Y:S01]  /*61a50*/  LDL.LU R54, [R1+0x504] ;  /* 0x0005040001367983 */ /* 0x000f220000300800 */
[----:B0-----:R-:W-:-:S05]  /*61a60*/  IADD3 R2, P6, R43, R4, RZ ;  /* 0x000000042b027210 */ /* 0x001fca0007fde0ff */
[----:B------:R-:W-:-:S05]  /*61a70*/  IMAD.X R3, R19, 0x1, R17, P6 ;  /* 0x0000000113037824 */ /* 0x000fca00030e0611 */
[----:B------:R0:W-:Y:S02]  /*61a80*/  STL.64 [R1+0xa90], R2 ;  /* 0x000a900201007387 */ /* 0x0001e40000100a00 */
[----:B0-----:R-:W-:Y:S02]  /*61a90*/  F2FP.SATFINITE.E4M3.F32.PACK_AB_MERGE_C R3, R21, R27, RZ ;  /* 0x0000001b1503723e */ /* 0x001fe400048070ff */
[----:B------:R-:W-:Y:S01]  /*61aa0*/  IADD3 R2, P6, R43, R6, RZ ;  /* 0x000000062b027210 */ /* 0x000fe20007fde0ff */
[----:B------:R-:W4:Y:S01]  /*61ab0*/  LDL.LU R27, [R1+0x508] ;  /* 0x00050800011b7983 */ /* 0x000f220000300800 */
[----:B------:R-:W-:-:S03]  /*61ac0*/  F2FP.SATFINITE.E4M3.F32.PACK_AB_MERGE_C R35, R38, R40, RZ ;  /* 0x000000282623723e */ /* 0x000fc600048070ff */
[----:B------:R-:W4:Y:S04]  /*61ad0*/  LDL.LU R21, [R1+0x50c] ;  /* 0x00050c0001157983 */ /* 0x000f280000300800 */
[----:B------:R0:W-:Y:S04]  /*61ae0*/  STL [R1+0x2d50], R3 ;  /* 0x002d500301007387 */ /* 0x0001e80000100800 */
[----:B------:R-:W-:Y:S01]  /*61af0*/  STL [R1+0x1a4], R35 ;  /* 0x0001a42301007387 */ /* 0x000fe20000100800 */
[----:B0-----:R-:W-:Y:S01]  /*61b00*/  IMAD.X R3, R19, 0x1, R5, P6 ;  /* 0x0000000113037824 */ /* 0x001fe200030e0605 */
[----:B------:R-:W-:-:S04]  /*61b10*/  F2FP.SATFINITE.E4M3.F32.PACK_AB_MERGE_C R34, R34, R37, RZ ;  /* 0x000000252222723e */ /* 0x000fc800048070ff */
[----:B------:R0:W-:Y:S01]  /*61b20*/  STL.64 [R1+0xa80], R2 ;  /* 0x000a800201007387 */ /* 0x0001e20000100a00 */
[----:B------:R-:W-:Y:S02]  /*61b30*/  F2FP.SATFINITE.E4M3.F32.PACK_AB_MERGE_C R32, R32, R33, RZ ;  /* 0x000000212020723e */ /* 0x000fe400048070ff */
[----:B------:R-:W-:Y:S01]  /*61b40*/  F2FP.SATFINITE.E4M3.F32.PACK_AB_MERGE_C R51, R30, R31, RZ ;  /* 0x0000001f1e33723e */ /* 0x000fe200048070ff */
[----:B------:R-:W-:Y:S01]  /*61b50*/  STL [R1+0x1a8], R34 ;  /* 0x0001a82201007387 */ /* 0x000fe20000100800 */
[----:B0-----:R-:W-:-:S03]  /*61b60*/  IADD3 R2, P6, R43, R8, RZ ;  /* 0x000000082b027210 */ /* 0x001fc60007fde0ff */
[----:B------:R-:W-:Y:S02]  /*61b70*/  STL [R1+0x148], R32 ;  /* 0x0001482001007387 */ /* 0x000fe40000100800 */
[----:B------:R-:W-:Y:S02]  /*61b80*/  IMAD.X R3, R19, 0x1, R7, P6 ;  /* 0x0000000113037824 */ /* 0x000fe400030e0607 */
[----:B------:R-:W-:Y:S04]  /*61b90*/  STL [R1+0x2d70], R51 ;  /* 0x002d703301007387 */ /* 0x000fe80000100800 */
[----:B------:R0:W-:Y:S01]  /*61ba0*/  STL.64 [R1+0xa88], R2 ;  /* 0x000a880201007387 */ /* 0x0001e20000100a00 */
[----:B------:R-:W-:Y:S02]  /*61bb0*/  F2FP.SATFINITE.E4M3.F32.PACK_AB_MERGE_C R20, R20, R29, RZ ;  /* 0x0000001d1414723e */ /* 0x000fe400048070ff */
[----:B0-----:R-:W-:-:S03]  /*61bc0*/  IADD3 R2, P6, R43, R10, RZ ;  /* 0x0000000a2b027210 */ /* 0x001fc60007fde0ff */
[----:B------:R-:W-:Y:S02]  /*61bd0*/  STL [R1+0x104], R20 ;  /* 0x0001041401007387 */ /* 0x000fe40000100800 */
[----:B------:R-:W-:Y:S01]  /*61be0*/  IMAD.X R3, R19, 0x1, R9, P6 ;  /* 0x0000000113037824 */ /* 0x000fe200030e0609 */
[----:B--2---:R-:W-:-:S05]  /*61bf0*/  F2FP.SATFINITE.E4M3.F32.PACK_AB_MERGE_C R58, R60, R28, RZ ;  /* 0x0000001c3c3a723e */ /* 0x004fca00048070ff */
[----:B------:R-:W-:Y:S04]  /*61c00*/  STL [R1+0x2d88], R58 ;  /* 0x002d883a01007387 */ /* 0x000fe80000100800 */
[----:B------:R3:W-:Y:S04]  /*61c10*/  STL.64 [R1+0xa78], R2 ;  /* 0x000a780201007387 */ /* 0x0007e80000100a00 */
[----:B------:R-:W2:Y:S04]  /*61c20*/  LDL.LU R28, [R1+0x4f0] ;  /* 0x0004f000011c7983 */ /* 0x000ea80000300800 */
[----:B------:R-:W2:Y:S01]  /*61c30*/  LDL.LU R60, [R1+0x4f4] ;  /* 0x0004f400013c7983 */ /* 0x000ea20000300800 */
[----:B---3--:R-:W-:-:S05]  /*61c40*/  F2FP.SATFINITE.E4M3.F32.PACK_AB_MERGE_C R2, R23, R22, RZ ;  /* 0x000000161702723e */ /* 0x008fca00048070ff */
[----:B------:R0:W-:Y:S04]  /*61c50*/  STL [R1+0xc0], R2 ;  /* 0x0000c00201007387 */ /* 0x0001e80000100800 */
[----:B------:R-:W3:Y:S04]  /*61c60*/  LDL.LU R22, [R1+0x4f8] ;  /* 0x0004f80001167983 */ /* 0x000ee80000300800 */
[----:B------:R-:W3:Y:S01]  /*61c70*/  LDL.LU R23, [R1+0x4fc] ;  /* 0x0004fc0001177983 */ /* 0x000ee20000300800 */
[----:B0-----:R-:W-:-:S05]  /*61c80*/  IADD3 R2, P6, R43, R12, RZ ;  /* 0x0000000c2b027210 */ /* 0x001fca0007fde0ff */
[----:B------:R-:W-:Y:S01]  /*61c90*/  IMAD.X R3, R19, 0x1, R11, P6 ;  /* 0x0000000113037824 */ /* 0x000fe200030e060b */
[----:B----4-:R-:W-:-:S05]  /*61ca0*/  F2FP.SATFINITE.E4M3.F32.PACK_AB_MERGE_C R59, R25, R24, RZ ;  /* 0x00000018193b723e */ /* 0x010fca00048070ff */
[----:B------:R-:W-:Y:S04]  /*61cb0*/  STL [R1+0x2d98], R59 ;  /* 0x002d983b01007387 */ /* 0x000fe80000100800 */
[----:B------:R0:W-:Y:S02]  /*61cc0*/  STL.64 [R1+0xa70], R2 ;  /* 0x000a700201007387 */ /* 0x0001e40000100a00 */
[----:B0-----:R-:W-:Y:S02]  /*61cd0*/  IADD3 R2, P6, R43, R14, RZ ;  /* 0x0000000e2b027210 */ /* 0x001fe40007fde0ff */
[----:B------:R-:W-:-:S03]  /*61ce0*/  F2FP.SATFINITE.E4M3.F32.PACK_AB_MERGE_C R20, R54, R26, RZ ;  /* 0x0000001a3614723e */ /* 0x000fc600048070ff */
[----:B------:R-:W-:Y:S02]  /*61cf0*/  IMAD.X R3, R19, 0x1, R13, P6 ;  /* 0x0000000113037824 */ /* 0x000fe400030e060d */
[----:B------:R-:W-:Y:S04]  /*61d00*/  STL [R1+0x60], R20 ;  /* 0x0000601401007387 */ /* 0x000fe80000100800 */
[----:B------:R0:W-:Y:S02]  /*61d10*/  STL.64 [R1+0xa60], R2 ;  /* 0x000a600201007387 */ /* 0x0001e40000100a00 */
[----:B0-----:R-:W-:-:S05]  /*61d20*/  IADD3 R2, P6, R43, R16, RZ ;  /* 0x000000102b027210 */ /* 0x001fca0007fde0ff */
[----:B------:R-:W-:-:S05]  /*61d30*/  IMAD.X R3, R19, 0x1, R15, P6 ;  /* 0x0000000113037824 */ /* 0x000fca00030e060f */
[----:B------:R0:W-:Y:S04]  /*61d40*/  STL.64 [R1+0xa68], R2 ;  /* 0x000a680201007387 */ /* 0x0001e80000100a00 */
        /* <DEDUP_REMOVED lines=14> */
[----:B------:R-:W4:Y:S04]  /*61e30*/  LDL.LU R25, [R1+0x4b4] ;  /* 0x0004b40001197983 */ /* 0x000f280000300800 */
[----:B------:R-:W4:Y:S04]  /*61e40*/  LDL.LU R27, [R1+0x4b8] ;  /* 0x0004b800011b7983 */ /* 0x000f280000300800 */
[----:B------:R-:W4:Y:S04]  /*61e50*/  LDL.LU R21, [R1+0x4bc] ;  /* 0x0004bc0001157983 */ /* 0x000f280000300800 */
[----:B------:R0:W-:Y:S01]  /*61e60*/  STL [R1+0x2df8], R59 ;  /* 0x002df83b01007387 */ /* 0x0001e20000100800 */
[----:B------:R-:W-:-:S02]  /*61e70*/  SHF.R.S32.HI R19, RZ, 0x1f, R44 ;  /* 0x0000001fff137819 */ /* 0x000fc4000001142c */
[----:B------:R-:W-:-:S05]  /*61e80*/  IADD3 R58, P6, R44, R0, RZ ;  /* 0x000000002c3a7210 */ /* 0x000fca0007fde0ff */
[----:B0-----:R-:W-:Y:S01]  /*61e90*/  IMAD.X R59, R19, 0x1, R18, P6 ;  /* 0x00000001133b7824 */ /* 0x001fe200030e0612 */
[----:B--2---:R-:W-:-:S05]  /*61ea0*/  F2FP.SATFINITE.E4M3.F32.PACK_AB_MERGE_C R61, R60, R28, RZ ;  /* 0x0000001c3c3d723e */ /* 0x004fca00048070ff */
[----:B------:R-:W-:Y:S04]  /*61eb0*/  STL [R1+0x2dfc], R61 ;  /* 0x002dfc3d01007387 */ /* 0x000fe80000100800 */
[----:B------:R-:W2:Y:S04]  /*61ec0*/  LDL.LU R20, [R1+0x4a0] ;  /* 0x0004a00001147983 */ /* 0x000ea80000300800 */
[----:B------:R-:W2:Y:S01]  /*61ed0*/  LDL.LU R24, [R1+0x4a4] ;  /* 0x0004a40001187983 */ /* 0x000ea20000300800 */
[----:B---3--:R-:W-:-:S03]  /*61ee0*/  F2FP.SATFINITE.E4M3.F32.PACK_AB_MERGE_C R43, R23, R22, RZ ;  /* 0x00000016172b723e */ /* 0x008fc600048070ff */
[----:B------:R-:W3:Y:S04]  /*61ef0*/  LDL.LU R22, [R1+0x4a8] ;  /* 0x0004a80001167983 */ /* 0x000ee80000300800 */
[----:B------:R-:W3:Y:S04]  /*61f00*/  LDL.LU R23, [R1+0x4ac] ;  /* 0x0004ac0001177983 */ /* 0x000ee80000300800 */
[----:B------:R-:W-:Y:S04]  /*61f10*/  STL [R1+0x2e00], R43 ;  /* 0x002e002b01007387 */ /* 0x000fe80000100800 */
[----:B------:R-:W3:Y:S04]  /*61f20*/  LDL.LU R26, [R1+0x490] ;  /* 0x00049000011a7983 */ /* 0x000ee80000300800 */
[----:B------:R-:W3:Y:S04]  /*61f30*/  LDL.LU R54, [R1+0x494] ;  /* 0x0004940001367983 */ /* 0x000ee80000300800 */
[----:B------:R-:W3:Y:S04]  /*61f40*/  LDL.LU R28, [R1+0x498] ;  /* 0x00049800011c7983 */ /* 0x000ee80000300800 */
[----:B------:R-:W-:Y:S04]  /*61f50*/  STL.64 [R1+0xa58], R58 ;  /* 0x000a583a01007387 */ /* 0x000fe80000100a00 */
[----:B------:R-:W3:Y:S01]  /*61f60*/  LDL.LU R60, [R1+0x49c] ;  /* 0x00049c00013c7983 */ /* 0x000ee20000300800 */
[----:B----4-:R-:W-:-:S02]  /*61f70*/  F2FP.SATFINITE.E4M3.F32.PACK_AB_MERGE_C R38, R38, R2, RZ ;  /* 0x000000022626723e */ /* 0x010fc400048070ff */
[----:B------:R-:W-:-:S05]  /*61f80*/  IADD3 R2, P6, R44, R4, RZ ;  /* 0x000000042c027210 */ /* 0x000fca0007fde0ff */
[----:B------:R-:W-:Y:S01]  /*61f90*/  IMAD.X R3, R19, 0x1, R17, P6 ;  /* 0x0000000113037824 */ /* 0x000fe200030e0611 */
[----:B------:R-:W-:Y:S01]  /*61fa0*/  F2FP.SATFINITE.E4M3.F32.PACK_AB_MERGE_C R37, R37, R57, RZ ;  /* 0x000000392525723e */ /* 0x000fe200048070ff */
[----:B------:R-:W-:Y:S04]  /*61fb0*/  STL.64 [R1+0x2dc0], R38 ;  /* 0x002dc02601007387 */ /* 0x000fe80000100a00 */
[----:B------:R-:W-:Y:S04]  /*61fc0*/  STL.64 [R1+0x2dc8], R36 ;  /* 0x002dc82401007387 */ /* 0x000fe80000100a00 */
[----:B------:R0:W-:Y:S01]  /*61fd0*/  STL.64 [R1+0xa50], R2 ;  /* 0x000a500201007387 */ /* 0x0001e20000100a00 */
[----:B------:R-:W-:-:S02]  /*61fe0*/  F2FP.SATFINITE.E4M3.F32.PACK_AB_MERGE_C R35, R55, R56, RZ ;  /* 0x000000383723723e */ /* 0x000fc400048070ff */
[----:B------:R-:W-:Y:S02]  /*61ff0*/  F2FP.SATFINITE.E4M3.F32.PACK_AB_MERGE_C R34, R34, R40, RZ ;  /* 0x000000282222723e */ /* 0x000fe400048070ff */
[----:B0-----:R-:W-:Y:S01]  /*62000*/  IADD3 R2, P6, R44, R6, RZ ;  /* 0x000000062c027210 */ /* 0x001fe20007fde0ff */
[----:B------:R-:W-:Y:S04]  /*62010*/  STL [R1+0xff4], R35 ;  /* 0x000ff42301007387 */ /* 0x000fe80000100800 */
[----:B------:R-:W-:Y:S01]  /*62020*/  IMAD.X R3, R19, 0x1, R5, P6 ;  /* 0x0000000113037824 */ /* 0x000fe200030e0605 */
[----:B------:R-:W-:Y:S04]  /*62030*/  STL [R1+0xff0], R34 ;  /* 0x000ff02201007387 */ /* 0x000fe80000100800 */
[----:B------:R0:W-:Y:S01]  /*62040*/  STL.64 [R1+0xa48], R2 ;  /* 0x000a480201007387 */ /* 0x0001e20000100a00 */
[----:B------:R-:W-:-:S02]  /*62050*/  F2FP.SATFINITE.E4M3.F32.PACK_AB_MERGE_C R32, R32, R33, RZ ;  /* 0x000000212020723e */ /* 0x000fc400048070ff */
[----:B------:R-:W-:Y:S02]  /*62060*/  F2FP.SATFINITE.E4M3.F32.PACK_AB_MERGE_C R30, R30, R31, RZ ;  /* 0x0000001f1e1e723e */ /* 0x000fe400048070ff */
[----:B0-----:R-:W-:Y:S01]  /*62070*/  IADD3 R2, P6, R44, R8, RZ ;  /* 0x000000082c027210 */ /* 0x001fe20007fde0ff */
[----:B------:R-:W-:Y:S04]  /*62080*/  STL [R1+0x26fc], R32 ;  /* 0x0026fc2001007387 */ /* 0x000fe80000100800 */
[----:B------:R-:W-:Y:S01]  /*62090*/  IMAD.X R3, R19, 0x1, R7, P6 ;  /* 0x0000000113037824 */ /* 0x000fe200030e0607 */
[----:B------:R-:W-:Y:S01]  /*620a0*/  STL [R1+0x2704], R30 ;  /* 0x0027041e01007387 */ /* 0x000fe20000100800 */
[----:B------:R-:W-:-:S03]  /*620b0*/  F2FP.SATFINITE.E4M3.F32.PACK_AB_MERGE_C R25, R25, R29, RZ ;  /* 0x0000001d1919723e */ /* 0x000fc600048070ff */
[----:B------:R0:W-:Y:S01]  /*620c0*/  STL.64 [R1+0xa40], R2 ;  /* 0x000a400201007387 */ /* 0x0001e20000100a00 */
[----:B------:R-:W-:-:S03]  /*620d0*/  F2FP.SATFINITE.E4M3.F32.PACK_AB_MERGE_C R21, R21, R27, RZ ;  /* 0x0000001b1515723e */ /* 0x000fc600048070ff */
[----:B------:R1:W-:Y:S01]  /*620e0*/  STL [R1+0x26a8], R25 ;  /* 0x0026a81901007387 */ /* 0x0003e20000100800 */
[----:B0-----:R-:W-:-:S03]  /*620f0*/  IADD3 R2, P6, R44, R10, RZ ;  /* 0x0000000a2c027210 */ /* 0x001fc60007fde0ff */
[----:B------:R0:W-:Y:S02]  /*62100*/  STL [R1+0x26ac], R21 ;  /* 0x0026ac1501007387 */ /* 0x0001e40000100800 */
[----:B------:R-:W-:Y:S02]  /*62110*/  IMAD.X R3, R19, 0x1, R9, P6 ;  /* 0x0000000113037824 */ /* 0x000fe400030e0609 */
[----:B------:R-:W4:Y:S04]  /*62120*/  LDL.LU R30, [R1+0xfd0] ;  /* 0x000fd000011e7983 */ /* 0x000f280000300800 */
[----:B-1----:R-:W4:Y:S04]  /*62130*/  LDL.LU R25, [R1+0xfd4] ;  /* 0x000fd40001197983 */ /* 0x002f280000300800 */
[----:B------:R-:W4:Y:S04]  /*62140*/  LDL.LU R27, [R1+0xfd8] ;  /* 0x000fd800011b7983 */ /* 0x000f280000300800 */
[----:B------:R2:W-:Y:S04]  /*62150*/  STL.64 [R1+0xa38], R2 ;  /* 0x000a380201007387 */ /* 0x0005e80000100a00 */
[----:B0-----:R-:W4:Y:S01]  /*62160*/  LDL.LU R21, [R1+0xfdc] ;  /* 0x000fdc0001157983 */ /* 0x001f220000300800 */
[----:B--2---:R-:W-:-:S02]  /*62170*/  F2FP.SATFINITE.E4M3.F32.PACK_AB_MERGE_C R3, R24, R20, RZ ;  /* 0x000000141803723e */ /* 0x004fc400048070ff */
[----:B---3--:R-:W-:Y:S02]  /*62180*/  F2FP.SATFINITE.E4M3.F32.PACK_AB_MERGE_C R2, R23, R22, RZ ;  /* 0x000000161702723e */ /* 0x008fe400048070ff */
[----:B------:R-:W2:Y:S04]  /*62190*/  LDL.LU R22, [R1+0xfc0] ;  /* 0x000fc00001167983 */ /* 0x000ea80000300800 */
[----:B------:R-:W-:Y:S04]  /*621a0*/  STL [R1+0x102c], R3 ;  /* 0x00102c0301007387 */ /* 0x000fe80000100800 */
[----:B------:R-:W2:Y:S04]  /*621b0*/  LDL.LU R23, [R1+0xfc4] ;  /* 0x000fc40001177983 */ /* 0x000ea80000300800 */
[----:B------:R0:W-:Y:S02]  /*621c0*/  STL [R1+0x265c], R2 ;  /* 0x00265c0201007387 */ /* 0x0001e40000100800 */
[----:B0-----:R-:W-:-:S05]  /*621d0*/  IADD3 R2, P6, R44, R12, RZ ;  /* 0x0000000c2c027210 */ /* 0x001fca0007fde0ff */
[----:B------:R-:W-:-:S05]  /*621e0*/  IMAD.X R3, R19, 0x1, R11, P6 ;  /* 0x0000000113037824 */ /* 0x000fca00030e060b */
[----:B------:R0:W-:Y:S04]  /*621f0*/  STL.64 [R1+0xa30], R2 ;  /* 0x000a300201007387 */ /* 0x0001e80000100a00 */
[----:B------:R-:W3:Y:S01]  /*62200*/  LDL.LU R29, [R1+0xfc8] ;  /* 0x000fc800011d7983 */ /* 0x000ee20000300800 */
[----:B0-----:R-:W-:Y:S02]  /*62210*/  F2FP.SATFINITE.E4M3.F32.PACK_AB_MERGE_C R3, R54, R26, RZ ;  /* 0x0000001a3603723e */ /* 0x001fe400048070ff */
[----:B------:R-:W-:-:S03]  /*62220*/  F2FP.SATFINITE.E4M3.F32.PACK_AB_MERGE_C R2, R60, R28, RZ ;  /* 0x0000001c3c02723e */ /* 0x000fc600048070ff */
[----:B------:R-:W-:Y:S04]  /*62230*/  STL [R1+0x1008], R3 ;  /* 0x0010080301007387 */ /* 0x000fe80000100800 */
[----:B------:R-:W3:Y:S04]  /*62240*/  LDL.LU R20, [R1+0xfcc] ;  /* 0x000fcc0001147983 */ /* 0x000ee80000300800 */
[----:B------:R0:W-:Y:S04]  /*62250*/  STL [R1+0xffc], R2 ;  /* 0x000ffc0201007387 */ /* 0x0001e80000100800 */
[----:B------:R-:W3:Y:S04]  /*62260*/  LDL.LU R28, [R1+0x480] ;  /* 0x00048000011c7983 */ /* 0x000ee80000300800 */
[----:B------:R-:W3:Y:S01]  /*62270*/  LDL.LU R60, [R1+0x484] ;  /* 0x00048400013c7983 */ /* 0x000ee20000300800 */
[----:B0-----:R-:W-:-:S03]  /*62280*/  IADD3 R2, P6, R44, R14, RZ ;  /* 0x0000000e2c027210 */ /* 0x001fc60007fde0ff */
[----:B------:R-:W3:Y:S02]  /*62290*/  LDL.LU R41, [R1+0x488] ;  /* 0x0004880001297983 */ /* 0x000ee40000300800 */
[----:B------:R-:W-:Y:S02]  /*622a0*/  IMAD.X R3, R19, 0x1, R13, P6 ;  /* 0x0000000113037824 */ /* 0x000fe400030e060d */
[----:B------:R-:W3:Y:S04]  /*622b0*/  LDL.LU R26, [R1+0x48c] ;  /* 0x00048c00011a7983 */ /* 0x000ee80000300800 */
[----:B------:R0:W-:Y:S04]  /*622c0*/  STL.64 [R1+0xa28], R2 ;  /* 0x000a280201007387 */ /* 0x0001e80000100a00 */
[----:B------:R-:W3:Y:S04]  /*622d0*/  LDL.LU R42, [R1+0x470] ;  /* 0x00047000012a7983 */ /* 0x000ee80000300800 */
[----:B------:R-:W3:Y:S01]  /*622e0*/  LDL.LU R55, [R1+0x474] ;  /* 0x0004740001377983 */ /* 0x000ee20000300800 */
[----:B0-----:R-:W-:-:S03]  /*622f0*/  IADD3 R2, P6, R44, R16, RZ ;  /* 0x000000102c027210 */ /* 0x001fc60007fde0ff */
[----:B------:R-:W3:Y:S02]  /*62300*/  LDL.LU R52, [R1+0x478] ;  /* 0x0004780001347983 */ /* 0x000ee40000300800 */
[----:B------:R-:W-:Y:S02]  /*62310*/  IMAD.X R3, R19, 0x1, R15, P6 ;  /* 0x0000000113037824 */ /* 0x000fe400030e060f */
[----:B------:R-:W3:Y:S04]  /*62320*/  LDL.LU R54, [R1+0x47c] ;  /* 0x00047c0001367983 */ /* 0x000ee80000300800 */
[----:B------:R0:W-:Y:S04]  /*62330*/  STL.64 [R1+0xa20], R2 ;  /* 0x000a200201007387 */ /* 0x0001e80000100a00 */
[----:B0-----:R-:W3:Y:S04]  /*62340*/  LDL.LU R2, [R1+0x460] ;  /* 0x0004600001027983 */ /* 0x001ee80000300800 */
[----:B------:R-:W3:Y:S04]  /*62350*/  LDL.LU R56, [R1+0x464] ;  /* 0x0004640001387983 */ /* 0x000ee80000300800 */
[----:B------:R-:W3:Y:S04]  /*62360*/  LDL.LU R57, [R1+0x468] ;  /* 0x0004680001397983 */ /* 0x000ee80000300800 */
[----:B------:R-:W3:Y:S04]  /*62370*/  LDL.LU R40, [R1+0x46c] ;  /* 0x00046c0001287983 */ /* 0x000ee80000300800 */
[----:B------:R-:W3:Y:S04]  /*62380*/  LDL.LU R34, [R1+0x450] ;  /* 0x0004500001227983 */ /* 0x000ee80000300800 */
[----:B------:R-:W3:Y:S01]  /*62390*/  LDL.LU R24, [R1+0x454] ;  /* 0x0004540001187983 */ /* 0x000ee20000300800 */
[----:B------:R-:W-:-:S03]  /*623a0*/  SHF.R.S32.HI R19, RZ, 0x1f, R45 ;  /* 0x0000001fff137819 */ /* 0x000fc6000001142d */
[----:B------:R-:W3:Y:S01]  /*623b0*/  LDL.LU R33, [R1+0x458] ;  /* 0x0004580001217983 */ /* 0x000ee20000300800 */
[----:B----4-:R-:W-:-:S03]  /*623c0*/  F2FP.SATFINITE.E4M3.F32.PACK_AB_MERGE_C R31, R25, R30, RZ ;  /* 0x0000001e191f723e */ /* 0x010fc600048070ff */
[----:B------:R-:W4:Y:S04]  /*623d0*/  LDL.LU R30, [R1+0x45c] ;  /* 0x00045c00011e7983 */ /* 0x000f280000300800 */
[----:B------:R-:W4:Y:S01]  /*623e0*/  LDL.LU R25, [R1+0x440] ;  /* 0x0004400001197983 */ /* 0x000f220000300800 */
[----:B------:R-:W-:-:S03]  /*623f0*/  F2FP.SATFINITE.E4M3.F32.PACK_AB_MERGE_C R32, R21, R27, RZ ;  /* 0x0000001b1520723e */ /* 0x000fc600048070ff */
[----:B------:R-:W4:Y:S01]  /*62400*/  LDL.LU R21, [R1+0x444] ;  /* 0x0004440001157983 */ /* 0x000f220000300800 */
[----:B--2---:R-:W-:Y:S02]  /*62410*/  F2FP.SATFINITE.E4M3.F32.PACK_AB_MERGE_C R27, R23, R22, RZ ;  /* 0x00000016171b723e */ /* 0x004fe400048070ff */
[----:B------:R-:W-:-:S05]  /*62420*/  IADD3 R22, P6, R45, R0, RZ ;  /* 0x000000002d167210 */ /* 0x000fca0007fde0ff */
[----:B------:R-:W-:-:S05]  /*62430*/  IMAD.X R23, R19, 0x1, R18, P6 ;  /* 0x0000000113177824 */ /* 0x000fca00030e0612 */
[----:B------:R0:W-:Y:S04]  /*62440*/  STL.64 [R1+0xa10], R22 ;  /* 0x000a101601007387 */ /* 0x0001e80000100a00 */
[----:B0-----:R-:W2:Y:S04]  /*62450*/  LDL.LU R22, [R1+0x448] ;  /* 0x0004480001167983 */ /* 0x001ea80000300800 */
[----:B------:R-:W2:Y:S01]  /*62460*/  LDL.LU R23, [R1+0x44c] ;  /* 0x00044c0001177983 */ /* 0x000ea20000300800 */
[----:B---3--:R-:W-:Y:S02]  /*62470*/  F2FP.SATFINITE.E4M3.F32.PACK_AB_MERGE_C R29, R20, R29, RZ ;  /* 0x0000001d141d723e */ /* 0x008fe400048070ff */
[----:B------:R-:W-:-:S02]  /*62480*/  F2FP.SATFINITE.E4M3.F32.PACK_AB_MERGE_C R20, R60, R28, RZ ;  /* 0x0000001c3c14723e */ /* 0x000fc400048070ff */
[----:B------:R-:W3:Y:S04]  /*62490*/  LDL.LU R28, [R1+0x430] ;  /* 0x00043000011c7983 */ /* 0x000ee80000300800 */
[----:B------:R-:W3:Y:S01]  /*624a0*/  LDL.LU R60, [R1+0x434] ;  /* 0x00043400013c7983 */ /* 0x000ee20000300800 */
[----:B------:R-:W-:Y:S02]  /*624b0*/  IADD3 R36, P6, R45, R4, RZ ;  /* 0x000000042d247210 */ /* 0x000fe40007fde0ff */
[----:B------:R-:W-:-:S03]  /*624c0*/  F2FP.SATFINITE.E4M3.F32.PACK_AB_MERGE_C R26, R26, R41, RZ ;  /* 0x000000291a1a723e */ /* 0x000fc600048070ff */
[----:B------:R-:W-:-:S05]  /*624d0*/  IMAD.X R37, R19, 0x1, R17, P6 ;  /* 0x0000000113257824 */ /* 0x000fca00030e0611 */
[----:B------:R-:W-:Y:S04]  /*624e0*/  STL.64 [R1+0xa08], R36 ;  /* 0x000a082401007387 */ /* 0x000fe80000100a00 */
[----:B------:R0:W-:Y:S01]  /*624f0*/  STL.64 [R1+0x2dd8], R26 ;  /* 0x002dd81a01007387 */ /* 0x0001e20000100a00 */
[----:B------:R-:W-:Y:S02]  /*62500*/  F2FP.SATFINITE.E4M3.F32.PACK_AB_MERGE_C R55, R55, R42, RZ ;  /* 0x0000002a3737723e */ /* 0x000fe400048070ff */
[----:B0-----:R-:W-:-:S05]  /*62510*/  IADD3 R26, P6, R45, R6, RZ ;  /* 0x000000062d1a7210 */ /* 0x001fca0007fde0ff */
[----:B------:R-:W-:Y:S01]  /*62520*/  IMAD.X R27, R19, 0x1, R5, P6 ;  /* 0x00000001131b7824 */ /* 0x000fe200030e0605 */
[----:B------:R-:W-:Y:S01]  /*62530*/  F2FP.SATFINITE.E4M3.F32.PACK_AB_MERGE_C R54, R54, R52, RZ ;  /* 0x000000343636723e */ /* 0x000fe200048070ff */
[----:B------:R-:W-:Y:S01]  /*62540*/  STL [R1+0x2d60], R55 ;  /* 0x002d603701007387 */ /* 0x000fe20000100800 */
[----:B------:R-:W-:Y:S02]  /*62550*/  F2FP.SATFINITE.E4M3.F32.PACK_AB_MERGE_C R56, R56, R2, RZ ;  /* 0x000000023838723e */ /* 0x000fe400048070ff */
[----:B------:R-:W-:Y:S01]  /*62560*/  IADD3 R2, P6, R45, R8, RZ ;  /* 0x000000082d027210 */ /* 0x000fe20007fde0ff */
[----:B------:R-:W-:Y:S04]  /*62570*/  STL [R1+0x2d7c], R54 ;  /* 0x002d7c3601007387 */ /* 0x000fe80000100800 */
[----:B------:R-:W-:Y:S01]  /*62580*/  IMAD.X R3, R19, 0x1, R7, P6 ;  /* 0x0000000113037824 */ /* 0x000fe200030e0607 */
[----:B------:R-:W-:Y:S04]  /*62590*/  STL.64 [R1+0xa18], R26 ;  /* 0x000a181a01007387 */ /* 0x000fe80000100a00 */
[----:B------:R0:W-:Y:S02]  /*625a0*/  STL.64 [R1+0xa00], R2 ;  /* 0x000a000201007387 */ /* 0x0001e40000100a00 */
[----:B0-----:R-:W-:-:S02]  /*625b0*/  F2FP.SATFINITE.E4M3.F32.PACK_AB_MERGE_C R3, R40, R57, RZ ;  /* 0x000000392803723e */ /* 0x001fc400048070ff */
[----:B------:R-:W-:-:S05]  /*625c0*/  F2FP.SATFINITE.E4M3.F32.PACK_AB_MERGE_C R57, R24, R34, RZ ;  /* 0x000000221839723e */ /* 0x000fca00048070ff */
[----:B------:R-:W-:Y:S04]  /*625d0*/  STL.64 [R1+0x2db8], R56 ;  /* 0x002db83801007387 */ /* 0x000fe80000100a00 */
[----:B------:R-:W3:Y:S04]  /*625e0*/  LDL.LU R40, [R1+0x438] ;  /* 0x0004380001287983 */ /* 0x000ee80000300800 */
[----:B------:R-:W3:Y:S01]  /*625f0*/  LDL.LU R24, [R1+0x43c] ;  /* 0x00043c0001187983 */ /* 0x000ee20000300800 */
[----:B------:R-:W-:-:S05]  /*62600*/  IADD3 R26, P6, R45, R10, RZ ;  /* 0x0000000a2d1a7210 */ /* 0x000fca0007fde0ff */
[----:B------:R-:W-:-:S05]  /*62610*/  IMAD.X R27, R19, 0x1, R9, P6 ;  /* 0x00000001131b7824 */ /* 0x000fca00030e0609 */
[----:B------:R0:W-:Y:S02]  /*62620*/  STL.64 [R1+0x9f8], R26 ;  /* 0x0009f81a01007387 */ /* 0x0001e40000100a00 */
[----:B0-----:R-:W-:-:S05]  /*62630*/  IADD3 R26, P6, R45, R12, RZ ;  /* 0x0000000c2d1a7210 */ /* 0x001fca0007fde0ff */
[----:B------:R-:W-:Y:S01]  /*62640*/  IMAD.X R27, R19, 0x1, R11, P6 ;  /* 0x00000001131b7824 */ /* 0x000fe200030e060b */
[----:B----4-:R-:W-:Y:S02]  /*62650*/  F2FP.SATFINITE.E4M3.F32.PACK_AB_MERGE_C R55, R30, R33, RZ ;  /* 0x000000211e37723e */ /* 0x010fe400048070ff */
[----:B------:R-:W-:-:S05]  /*62660*/  F2FP.SATFINITE.E4M3.F32.PACK_AB_MERGE_C R54, R21, R25, RZ ;  /* 0x000000191536723e */ /* 0x000fca00048070ff */
[----:B------:R-:W-:Y:S04]  /*62670*/  STL.64 [R1+0x2de8], R54 ;  /* 0x002de83601007387 */ /* 0x000fe80000100a00 */
        /* <DEDUP_REMOVED lines=8> */
[----:B------:R-:W-:Y:S01]  /*62700*/  STL.64 [R1+0x2e10], R50 ;  /* 0x002e103201007387 */ /* 0x000fe20000100a00 */
[----:B---3--:R-:W-:-:S05]  /*62710*/  F2FP.SATFINITE.E4M3.F32.PACK_AB_MERGE_C R2, R60, R28, RZ ;  /* 0x0000001c3c02723e */ /* 0x008fca00048070ff */
[----:B------:R0:W-:Y:S04]  /*62720*/  STL.64 [R1+0x2df0], R2 ;  /* 0x002df00201007387 */ /* 0x0001e80000100a00 */
[----:B------:R-:W3:Y:S04]  /*62730*/  LDL.LU R57, [R1+0x410] ;  /* 0x0004100001397983 */ /* 0x000ee80000300800 */
[----:B------:R-:W3:Y:S04]  /*62740*/  LDL.LU R33, [R1+0x414] ;  /* 0x0004140001217983 */ /* 0x000ee80000300800 */
[----:B------:R1:W-:Y:S01]  /*62750*/  STL.64 [R1+0x9f0], R26 ;  /* 0x0009f01a01007387 */ /* 0x0003e20000100a00 */
[----:B0-----:R-:W-:-:S03]  /*62760*/  IADD3 R2, P6, R45, R16, RZ ;  /* 0x000000102d027210 */ /* 0x001fc60007fde0ff */
[----:B-1----:R-:W3:Y:S04]  /*62770*/  LDL.LU R26, [R1+0x418] ;  /* 0x00041800011a7983 */ /* 0x002ee80000300800 */
[----:B------:R-:W3:Y:S04]  /*62780*/  LDL.LU R34, [R1+0x41c] ;  /* 0x00041c0001227983 */ /* 0x000ee80000300800 */
[----:B------:R-:W3:Y:S04]  /*62790*/  LDL.LU R27, [R1+0x400] ;  /* 0x00040000011b7983 */ /* 0x000ee80000300800 */
[----:B------:R-:W3:Y:S01]  /*627a0*/  LDL.LU R30, [R1+0x404] ;  /* 0x00040400011e7983 */ /* 0x000ee20000300800 */
[----:B------:R-:W-:-:S03]  /*627b0*/  IMAD.X R3, R19, 0x1, R15, P6 ;  /* 0x0000000113037824 */ /* 0x000fc600030e060f */
[----:B------:R-:W3:Y:S04]  /*627c0*/  LDL.LU R44, [R1+0x408] ;  /* 0x00040800012c7983 */ /* 0x000ee80000300800 */
[----:B------:R0:W-:Y:S04]  /*627d0*/  STL.64 [R1+0x9e8], R2 ;  /* 0x0009e80201007387 */ /* 0x0001e80000100a00 */
        /* <DEDUP_REMOVED lines=9> */
[----:B------:R-:W-:-:S03]  /*62870*/  F2FP.SATFINITE.E4M3.F32.PACK_AB_MERGE_C R58, R24, R40, RZ ;  /* 0x00000028183a723e */ /* 0x000fc600048070ff */
[----:B------:R-:W3:Y:S04]  /*62880*/  LDL.LU R35, [R1+0x3d0] ;  /* 0x0003d00001237983 */ /* 0x000ee80000300800 */
[----:B------:R-:W3:Y:S04]  /*62890*/  LDL.LU R41, [R1+0x3d4] ;  /* 0x0003d40001297983 */ /* 0x000ee80000300800 */
[----:B------:R-:W3:Y:S04]  /*628a0*/  LDL.LU R52, [R1+0x3d8] ;  /* 0x0003d80001347983 */ /* 0x000ee80000300800 */
[----:B------:R-:W3:Y:S01]  /*628b0*/  LDL.LU R24, [R1+0x3dc] ;  /* 0x0003dc0001187983 */ /* 0x000ee20000300800 */
[----:B------:R-:W-:-:S02]  /*628c0*/  SHF.R.S32.HI R19, RZ, 0x1f, R46 ;  /* 0x0000001fff137819 */ /* 0x000fc4000001142e */
[----:B0-----:R-:W-:-:S05]  /*628d0*/  IADD3 R2, P6, R46, R0, RZ ;  /* 0x000000002e027210 */ /* 0x001fca0007fde0ff */
[----:B------:R-:W-:Y:S01]  /*628e0*/  IMAD.X R3, R19, 0x1, R18, P6 ;  /* 0x0000000113037824 */ /* 0x000fe200030e0612 */
[----:B----4-:R-:W-:Y:S02]  /*628f0*/  F2FP.SATFINITE.E4M3.F32.PACK_AB_MERGE_C R40, R21, R25, RZ ;  /* 0x000000191528723e */ /* 0x010fe400048070ff */
[----:B------:R-:W4:Y:S04]  /*62900*/  LDL.LU R25, [R1+0x3c0] ;  /* 0x0003c00001197983 */ /* 0x000f280000300800 */
[----:B------:R-:W4:Y:S01]  /*62910*/  LDL.LU R21, [R1+0x3c4] ;  /* 0x0003c40001157983 */ /* 0x000f220000300800 */
[----:B--2---:R-:W-:-:S03]  /*62920*/  F2FP.SATFINITE.E4M3.F32.PACK_AB_MERGE_C R42, R23, R22, RZ ;  /* 0x00000016172a723e */ /* 0x004fc600048070ff */
[----:B------:R-:W2:Y:S04]  /*62930*/  LDL.LU R22, [R1+0x3c8] ;  /* 0x0003c80001167983 */ /* 0x000ea80000300800 */
[----:B------:R-:W2:Y:S01]  /*62940*/  LDL.LU R23, [R1+0x3cc] ;  /* 0x0003cc0001177983 */ /* 0x000ea20000300800 */
[----:B---3--:R-:W-:-:S05]  /*62950*/  F2FP.SATFINITE.E4M3.F32.PACK_AB_MERGE_C R33, R33, R57, RZ ;  /* 0x000000392121723e */ /* 0x008fca00048070ff */
[----:B------:R-:W-:Y:S04]  /*62960*/  STL.64 [R1+0x2e08], R32 ;  /* 0x002e082001007387 */ /* 0x000fe80000100a00 */
[----:B------:R0:W-:Y:S02]  /*62970*/  STL.64 [R1+0x9c0], R2 ;  /* 0x0009c00201007387 */ /* 0x0001e40000100a00 */
[----:B0-----:R-:W-:-:S05]  /*62980*/  IADD3 R2, P6, R46, R4, RZ ;  /* 0x000000042e027210 */ /* 0x001fca0007fde0ff */
[----:B------:R-:W-:Y:S01]  /*62990*/  IMAD.X R3, R19, 0x1, R17, P6 ;  /* 0x0000000113037824 */ /* 0x000fe200030e0611 */
[----:B------:R-:W-:-:S05]  /*629a0*/  F2FP.SATFINITE.E4M3.F32.PACK_AB_MERGE_C R30, R30, R27, RZ ;  /* 0x0000001b1e1e723e */ /* 0x000fca00048070ff */
[----:B------:R-:W-:Y:S04]  /*629b0*/  STL.64 [R1+0x2e18], R30 ;  /* 0x002e181e01007387 */ /* 0x000fe80000100a00 */
[----:B------:R0:W-:Y:S02]  /*629c0*/  STL.64 [R1+0x9a0], R2 ;  /* 0x0009a00201007387 */ /* 0x0001e40000100a00 */
[----:B0-----:R-:W-:-:S05]  /*629d0*/  IADD3 R2, P6, R46, R6, RZ ;  /* 0x000000062e027210 */ /* 0x001fca0007fde0ff */
[----:B------:R-:W-:Y:S01]  /*629e0*/  IMAD.X R3, R19, 0x1, R5, P6 ;  /* 0x0000000113037824 */ /* 0x000fe200030e0605 */
[----:B------:R-:W-:-:S04]  /*629f0*/  F2FP.SATFINITE.E4M3.F32.PACK_AB_MERGE_C R60, R60, R38, RZ ;  /* 0x000000263c3c723e */ /* 0x000fc800048070ff */
[----:B------:R0:W-:Y:S04]  /*62a00*/  STL.64 [R1+0x9b8], R2 ;  /* 0x0009b80201007387 */ /* 0x0001e80000100a00 */
[----:B------:R-:W-:Y:S01]  /*62a10*/  STL [R1+0x2c5c], R60 ;  /* 0x002c5c3c01007387 */ /* 0x000fe20000100800 */
[----:B0-----:R-:W-:-:S05]  /*62a20*/  F2FP.SATFINITE.E4M3.F32.PACK_AB_MERGE_C R2, R37, R36, RZ ;  /* 0x000000242502723e */ /* 0x001fca00048070ff */
[----:B------:R0:W-:Y:S02]  /*62a30*/  STL [R1+0xfc0], R2 ;  /* 0x000fc00201007387 */ /* 0x0001e40000100800 */
[----:B0-----:R-:W-:-:S05]  /*62a40*/  IADD3 R2, P6, R46, R8, RZ ;  /* 0x000000082e027210 */ /* 0x001fca0007fde0ff */
[----:B------:R-:W-:Y:S01]  /*62a50*/  IMAD.X R3, R19, 0x1, R7, P6 ;  /* 0x0000000113037824 */ /* 0x000fe200030e0607 */
[----:B------:R-:W-:-:S04]  /*62a60*/  F2FP.SATFINITE.E4M3.F32.PACK_AB_MERGE_C R34, R34, R26, RZ ;  /* 0x0000001a2222723e */ /* 0x000fc800048070ff */
[----:B------:R0:W-:Y:S01]  /*62a70*/  STL.64 [R1+0x9c8], R2 ;  /* 0x0009c80201007387 */ /* 0x0001e20000100a00 */
[----:B------:R-:W-:Y:S02]  /*62a80*/  F2FP.SATFINITE.E4M3.F32.PACK_AB_MERGE_C R27, R43, R39, RZ ;  /* 0x000000272b1b723e */ /* 0x000fe400048070ff */
[----:B------:R-:W-:Y:S02]  /*62a90*/  F2FP.SATFINITE.E4M3.F32.PACK_AB_MERGE_C R26, R59, R61, RZ ;  /* 0x0000003d3b1a723e */ /* 0x000fe400048070ff */
[----:B0-----:R-:W-:Y:S01]  /*62aa0*/  IADD3 R2, P6, R46, R10, RZ ;  /* 0x0000000a2e027210 */ /* 0x001fe20007fde0ff */
[----:B------:R-:W-:Y:S04]  /*62ab0*/  STL [R1+0x26d4], R27 ;  /* 0x0026d41b01007387 */ /* 0x000fe80000100800 */
[----:B------:R-:W-:Y:S01]  /*62ac0*/  IMAD.X R3, R19, 0x1, R9, P6 ;  /* 0x0000000113037824 */ /* 0x000fe200030e0609 */
[----:B------:R0:W-:Y:S01]  /*62ad0*/  STL [R1+0x26e0], R26 ;  /* 0x0026e01a01007387 */ /* 0x0001e20000100800 */
[----:B------:R-:W-:-:S03]  /*62ae0*/  F2FP.SATFINITE.E4M3.F32.PACK_AB_MERGE_C R24, R24, R52, RZ ;  /* 0x000000341818723e */ /* 0x000fc600048070ff */
[----:B------:R1:W-:Y:S01]  /*62af0*/  STL.64 [R1+0x9b0], R2 ;  /* 0x0009b00201007387 */ /* 0x0003e20000100a00 */
[----:B0-----:R-:W-:Y:S02]  /*62b00*/  F2FP.SATFINITE.E4M3.F32.PACK_AB_MERGE_C R26, R41, R35, RZ ;  /* 0x00000023291a723e */ /* 0x001fe400048070ff */
[----:B-1----:R-:W-:-:S03]  /*62b10*/  IADD3 R2, P6, R46, R12, RZ ;  /* 0x0000000c2e027210 */ /* 0x002fc60007fde0ff */
[----:B------:R-:W-:Y:S02]  /*62b20*/  STL [R1+0x2694], R26 ;  /* 0x0026941a01007387 */ /* 0x000fe40000100800 */
[----:B------:R-:W-:Y:S02]  /*62b30*/  IMAD.X R3, R19, 0x1, R11, P6 ;  /* 0x0000000113037824 */ /* 0x000fe400030e060b */
[----:B------:R-:W-:Y:S04]  /*62b40*/  STL [R1+0x2698], R24 ;  /* 0x0026981801007387 */ /* 0x000fe80000100800 */
[----:B------:R-:W3:Y:S04]  /*62b50*/  LDL.LU R61, [R1+0x3b0] ;  /* 0x0003b000013d7983 */ /* 0x000ee80000300800 */
[----:B------:R-:W3:Y:S04]  /*62b60*/  LDL.LU R59, [R1+0x3b4] ;  /* 0x0003b400013b7983 */ /* 0x000ee80000300800 */
[----:B------:R0:W-:Y:S04]  /*62b70*/  STL.64 [R1+0x990], R2 ;  /* 0x0009900201007387 */ /* 0x0001e80000100a00 */
[----:B------:R-:W3:Y:S04]  /*62b80*/  LDL.LU R41, [R1+0x3b8] ;  /* 0x0003b80001297983 */ /* 0x000ee80000300800 */
[----:B------:R-:W3:Y:S04]  /*62b90*/  LDL.LU R52, [R1+0x3bc] ;  /* 0x0003bc0001347983 */ /* 0x000ee80000300800 */
[----:B0-----:R-:W3:Y:S01]  /*62ba0*/  LDL.LU R2, [R1+0xfb0] ;  /* 0x000fb00001027983 */ /* 0x001ee20000300800 */
[----:B----4-:R-:W-:-:S05]  /*62bb0*/  F2FP.SATFINITE.E4M3.F32.PACK_AB_MERGE_C R21, R21, R25, RZ ;  /* 0x000000191515723e */ /* 0x010fca00048070ff */
[----:B------:R-:W-:Y:S04]  /*62bc0*/  STL [R1+0x1014], R21 ;  /* 0x0010141501007387 */ /* 0x000fe80000100800 */
[----:B------:R-:W4:Y:S01]  /*62bd0*/  LDL.LU R25, [R1+0xfb4] ;  /* 0x000fb40001197983 */ /* 0x000f220000300800 */
[----:B------:R-:W-:Y:S02]  /*62be0*/  F2FP.SATFINITE.E4M3.F32.PACK_AB_MERGE_C R28, R28, R44, RZ ;  /* 0x0000002c1c1c723e */ /* 0x000fe400048070ff */
[----:B--2---:R-:W-:-:S05]  /*62bf0*/  F2FP.SATFINITE.E4M3.F32.PACK_AB_MERGE_C R3, R23, R22, RZ ;  /* 0x000000161703723e */ /* 0x004fca00048070ff */
[----:B------:R0:W-:Y:S01]  /*62c00*/  STL [R1+0x1028], R3 ;  /* 0x0010280301007387 */ /* 0x0001e20000100800 */
[----:B------:R-:W-:-:S03]  /*62c10*/  IADD3 R22, P6, R46, R14, RZ ;  /* 0x0000000e2e167210 */ /* 0x000fc60007fde0ff */
[----:B0-----:R-:W2:Y:S04]  /*62c20*/  LDL.LU R3, [R1+0xfb8] ;  /* 0x000fb80001037983 */ /* 0x001ea80000300800 */
[----:B------:R-:W2:Y:S01]  /*62c30*/  LDL.LU R50, [R1+0xfbc] ;  /* 0x000fbc0001327983 */ /* 0x000ea20000300800 */
[----:B------:R-:W-:-:S03]  /*62c40*/  IMAD.X R23, R19, 0x1, R13, P6 ;  /* 0x0000000113177824 */ /* 0x000fc600030e060d */
        /* <DEDUP_REMOVED lines=15> */
[----:B------:R-:W-:-:S03]  /*62d40*/  IADD3 R30, P6, R46, R16, RZ ;  /* 0x000000102e1e7210 */ /* 0x000fc60007fde0ff */
[----:B------:R-:W2:Y:S04]  /*62d50*/  LDL.LU R38, [R1+0x388] ;  /* 0x0003880001267983 */ /* 0x000ea80000300800 */
[----:B------:R-:W2:Y:S04]  /*62d60*/  LDL.LU R39, [R1+0x38c] ;  /* 0x00038c0001277983 */ /* 0x000ea80000300800 */
[----:B------:R-:W2:Y:S04]  /*62d70*/  LDL.LU R43, [R1+0x370] ;  /* 0x00037000012b7983 */ /* 0x000ea80000300800 */
[----:B------:R-:W2:Y:S01]  /*62d80*/  LDL.LU R35, [R1+0x374] ;  /* 0x0003740001237983 */ /* 0x000ea20000300800 */
[----:B------:R-:W-:-:S05]  /*62d90*/  IMAD.X R31, R19, 0x1, R15, P6 ;  /* 0x00000001131f7824 */ /* 0x000fca00030e060f */
[----:B------:R3:W-:Y:S02]  /*62da0*/  STL.64 [R1+0x998], R30 ;  /* 0x0009981e01007387 */ /* 0x0007e40000100a00 */
[----:B---3--:R-:W-:Y:S02]  /*62db0*/  F2FP.SATFINITE.E4M3.F32.PACK_AB_MERGE_C R30, R59, R61, RZ ;  /* 0x0000003d3b1e723e */ /* 0x008fe400048070ff */
[----:B------:R-:W3:Y:S04]  /*62dc0*/  LDL.LU R61, [R1+0x378] ;  /* 0x00037800013d7983 */ /* 0x000ee80000300800 */
[----:B------:R0:W-:Y:S04]  /*62dd0*/  STL [R1+0xfc8], R30 ;  /* 0x000fc81e01007387 */ /* 0x0001e80000100800 */
[----:B------:R-:W3:Y:S01]  /*62de0*/  LDL.LU R59, [R1+0x37c] ;  /* 0x00037c00013b7983 */ /* 0x000ee20000300800 */
[----:B------:R-:W-:-:S05]  /*62df0*/  F2FP.SATFINITE.E4M3.F32.PACK_AB_MERGE_C R19, R52, R41, RZ ;  /* 0x000000293413723e */ /* 0x000fca00048070ff */
[----:B------:R1:W-:Y:S04]  /*62e00*/  STL [R1+0xfcc], R19 ;  /* 0x000fcc1301007387 */ /* 0x0003e80000100800 */
[----:B------:R-:W3:Y:S04]  /*62e10*/  LDL.LU R41, [R1+0x360] ;  /* 0x0003600001297983 */ /* 0x000ee80000300800 */
[----:B------:R-:W3:Y:S01]  /*62e20*/  LDL.LU R52, [R1+0x364] ;  /* 0x0003640001347983 */ /* 0x000ee20000300800 */
[----:B0-----:R-:W-:Y:S02]  /*62e30*/  IADD3 R30, P6, R47, R0, RZ ;  /* 0x000000002f1e7210 */ /* 0x001fe40007fde0ff */
[----:B-1----:R-:W-:-:S02]  /*62e40*/  SHF.R.S32.HI R19, RZ, 0x1f, R47 ;  /* 0x0000001fff137819 */ /* 0x002fc4000001142f */
[----:B----4-:R-:W-:-:S03]  /*62e50*/  F2FP.SATFINITE.E4M3.F32.PACK_AB_MERGE_C R25, R25, R2, RZ ;  /* 0x000000021919723e */ /* 0x010fc600048070ff */
[----:B------:R-:W-:Y:S01]  /*62e60*/  IMAD.X R31, R19, 0x1, R18, P6 ;  /* 0x00000001131f7824 */ /* 0x000fe200030e0612 */
[----:B------:R-:W-:-:S04]  /*62e70*/  IADD3 R2, P6, R47, R4, RZ ;  /* 0x000000042f027210 */ /* 0x000fc80007fde0ff */
[----:B------:R2:W-:Y:S02]  /*62e80*/  STL.64 [R1+0x988], R30 ;  /* 0x0009881e01007387 */ /* 0x0005e40000100a00 */
[----:B--2---:R-:W-:Y:S01]  /*62e90*/  F2FP.SATFINITE.E4M3.F32.PACK_AB_MERGE_C R30, R50, R3, RZ ;  /* 0x00000003321e723e */ /* 0x004fe200048070ff */
[----:B------:R-:W-:-:S04]  /*62ea0*/  IMAD.X R3, R19, 0x1, R17, P6 ;  /* 0x0000000113037824 */ /* 0x000fc800030e0611 */
[----:B------:R-:W-:Y:S04]  /*62eb0*/  STL [R1+0xfb0], R30 ;  /* 0x000fb01e01007387 */ /* 0x000fe80000100800 */
[----:B------:R0:W-:Y:S02]  /*62ec0*/  STL.64 [R1+0x980], R2 ;  /* 0x0009800201007387 */ /* 0x0001e40000100a00 */
[----:B0-----:R-:W-:-:S05]  /*62ed0*/  IADD3 R2, P6, R47, R6, RZ ;  /* 0x000000062f027210 */ /* 0x001fca0007fde0ff */
[----:B------:R-:W-:-:S05]  /*62ee0*/  IMAD.X R3, R19, 0x1, R5, P6 ;  /* 0x0000000113037824 */ /* 0x000fca00030e0605 */
[----:B------:R0:W-:Y:S02]  /*62ef0*/  STL.64 [R1+0x970], R2 ;  /* 0x0009700201007387 */ /* 0x0001e40000100a00 */
[----:B0-----:R-:W-:-:S05]  /*62f00*/  IADD3 R2, P6, R47, R8, RZ ;  /* 0x000000082f027210 */ /* 0x001fca0007fde0ff */
[----:B------:R-:W-:Y:S01]  /*62f10*/  IMAD.X R3, R19, 0x1, R7, P6 ;  /* 0x0000000113037824 */ /* 0x000fe200030e0607 */
[----:B------:R-:W-:-:S05]  /*62f20*/  F2FP.SATFINITE.E4M3.F32.PACK_AB_MERGE_C R26, R26, R57, RZ ;  /* 0x000000391a1a723e */ /* 0x000fca00048070ff */
        /* <DEDUP_REMOVED lines=15> */
[----:B------:R-:W4:Y:S01]  /*63020*/  LDL.LU R38, [R1+0x350] ;  /* 0x0003500001267983 */ /* 0x000f220000300800 */
[----:B0-----:R-:W-:-:S03]  /*63030*/  IADD3 R2, P6, R47, R12, RZ ;  /* 0x0000000c2f027210 */ /* 0x001fc60007fde0ff */
[----:B------:R-:W4:Y:S04]  /*63040*/  LDL.LU R39, [R1+0x354] ;  /* 0x0003540001277983 */ /* 0x000f280000300800 */
[----:B------:R-:W4:Y:S01]  /*63050*/  LDL.LU R43, [R1+0x358] ;  /* 0x00035800012b7983 */ /* 0x000f220000300800 */
[----:B------:R-:W-:-:S03]  /*63060*/  IMAD.X R3, R19, 0x1, R11, P6 ;  /* 0x0000000113037824 */ /* 0x000fc600030e060b */
[----:B------:R-:W4:Y:S04]  /*63070*/  LDL.LU R35, [R1+0x35c] ;  /* 0x00035c0001237983 */ /* 0x000f280000300800 */
[----:B------:R0:W-:Y:S02]  /*63080*/  STL.64 [R1+0x960], R2 ;  /* 0x0009600201007387 */ /* 0x0001e40000100a00 */
[----:B0-----:R-:W-:-:S05]  /*63090*/  IADD3 R2, P6, R47, R14, RZ ;  /* 0x0000000e2f027210 */ /* 0x001fca0007fde0ff */
[----:B------:R-:W-:Y:S01]  /*630a0*/  IMAD.X R3, R19, 0x1, R13, P6 ;  /* 0x0000000113037824 */ /* 0x000fe200030e060d */
[----:B------:R-:W-:Y:S02]  /*630b0*/  F2FP.SATFINITE.E4M3.F32.PACK_AB_MERGE_C R23, R23, R51, RZ ;  /* 0x000000331717723e */ /* 0x000fe400048070ff */
[----:B---3--:R-:W-:-:S05]  /*630c0*/  F2FP.SATFINITE.E4M3.F32.PACK_AB_MERGE_C R27, R59, R61, RZ ;  /* 0x0000003d3b1b723e */ /* 0x008fca00048070ff */
[----:B------:R-:W-:Y:S01]  /*630d0*/  STL [R1+0x374], R27 ;  /* 0x0003741b01007387 */ /* 0x000fe20000100800 */
[----:B------:R-:W-:-:S05]  /*630e0*/  F2FP.SATFINITE.E4M3.F32.PACK_AB_MERGE_C R26, R52, R41, RZ ;  /* 0x00000029341a723e */ /* 0x000fca00048070ff */
[----:B------:R-:W-:Y:S04]  /*630f0*/  STL [R1+0x360], R26 ;  /* 0x0003601a01007387 */ /* 0x000fe80000100800 */
[----:B------:R-:W3:Y:S04]  /*63100*/  LDL.LU R32, [R1+0x340] ;  /* 0x0003400001207983 */ /* 0x000ee80000300800 */
[----:B------:R-:W3:Y:S04]  /*63110*/  LDL.LU R33, [R1+0x344] ;  /* 0x0003440001217983 */ /* 0x000ee80000300800 */
[----:B------:R-:W3:Y:S04]  /*63120*/  LDL.LU R45, [R1+0x348] ;  /* 0x00034800012d7983 */ /* 0x000ee80000300800 */
[----:B------:R0:W-:Y:S01]  /*63130*/  STL.64 [R1+0x958], R2 ;  /* 0x0009580201007387 */ /* 0x0001e20000100a00 */
[----:B------:R-:W-:-:S03]  /*63140*/  F2FP.SATFINITE.E4M3.F32.PACK_AB_MERGE_C R24, R24, R54, RZ ;  /* 0x000000361818723e */ /* 0x000fc600048070ff */
[----:B0-----:R-:W3:Y:S04]  /*63150*/  LDL.LU R2, [R1+0x34c] ;  /* 0x00034c0001027983 */ /* 0x001ee80000300800 */
[----:B------:R-:W3:Y:S04]  /*63160*/  LDL.LU R3, [R1+0x330] ;  /* 0x0003300001037983 */ /* 0x000ee80000300800 */
[----:B------:R-:W3:Y:S04]  /*63170*/  LDL.LU R50, [R1+0x334] ;  /* 0x0003340001327983 */ /* 0x000ee80000300800 */
[----:B------:R-:W3:Y:S04]  /*63180*/  LDL.LU R51, [R1+0x338] ;  /* 0x0003380001337983 */ /* 0x000ee80000300800 */
[----:B------:R-:W3:Y:S01]  /*63190*/  LDL.LU R54, [R1+0x33c] ;  /* 0x00033c0001367983 */ /* 0x000ee20000300800 */
[----:B------:R-:W-:-:S02]  /*631a0*/  F2FP.SATFINITE.E4M3.F32.PACK_AB_MERGE_C R21, R21, R55, RZ ;  /* 0x000000371515723e */ /* 0x000fc400048070ff */
[----:B------:R-:W-:Y:S01]  /*631b0*/  F2FP.SATFINITE.E4M3.F32.PACK_AB_MERGE_C R22, R22, R56, RZ ;  /* 0x000000381616723e */ /* 0x000fe200048070ff */
        /* <DEDUP_REMOVED lines=12> */
[----:B------:R-:W-:-:S05]  /*63280*/  IADD3 R46, P6, R47, R16, RZ ;  /* 0x000000102f2e7210 */ /* 0x000fca0007fde0ff */
[----:B------:R-:W-:-:S05]  /*63290*/  IMAD.X R47, R19, 0x1, R15, P6 ;  /* 0x00000001132f7824 */ /* 0x000fca00030e060f */
[----:B------:R-:W-:Y:S01]  /*632a0*/  STL.64 [R1+0x950], R46 ;  /* 0x0009502e01007387 */ /* 0x000fe20000100a00 */
[----:B--2---:R-:W-:-:S05]  /*632b0*/  F2FP.SATFINITE.E4M3.F32.PACK_AB_MERGE_C R31, R31, R30, RZ ;  /* 0x0000001e1f1f723e */ /* 0x004fca00048070ff */
[----:B------:R-:W-:Y:S01]  /*632c0*/  STL [R1+0x364], R31 ;  /* 0x0003641f01007387 */ /* 0x000fe20000100800 */
[----:B----4-:R-:W-:-:S03]  /*632d0*/  F2FP.SATFINITE.E4M3.F32.PACK_AB_MERGE_C R30, R39, R38, RZ ;  /* 0x00000026271e723e */ /* 0x010fc600048070ff */
[----:B------:R-:W2:Y:S01]  /*632e0*/  LDL.LU R38, [R1+0x2f0] ;  /* 0x0002f00001267983 */ /* 0x000ea20000300800 */
[----:B------:R-:W-:-:S03]  /*632f0*/  F2FP.SATFINITE.E4M3.F32.PACK_AB_MERGE_C R19, R35, R43, RZ ;  /* 0x0000002b2313723e */ /* 0x000fc600048070ff */
[----:B------:R0:W-:Y:S04]  /*63300*/  STL [R1+0x350], R30 ;  /* 0x0003501e01007387 */ /* 0x0001e80000100800 */
[----:B------:R-:W2:Y:S04]  /*63310*/  LDL.LU R39, [R1+0x2f4] ;  /* 0x0002f40001277983 */ /* 0x000ea80000300800 */
[----:B------:R1:W-:Y:S01]  /*63320*/  STL [R1+0x354], R19 ;  /* 0x0003541301007387 */ /* 0x0003e20000100800 */
[----:B0-----:R-:W-:-:S03]  /*63330*/  IADD3 R30, P6, R48, R0, RZ ;  /* 0x00000000301e7210 */ /* 0x001fc60007fde0ff */
[----:B------:R-:W4:Y:S04]  /*63340*/  LDL.LU R43, [R1+0x2f8] ;  /* 0x0002f800012b7983 */ /* 0x000f280000300800 */
[----:B------:R-:W4:Y:S01]  /*63350*/  LDL.LU R35, [R1+0x2fc] ;  /* 0x0002fc0001237983 */ /* 0x000f220000300800 */
[----:B-1----:R-:W-:-:S05]  /*63360*/  SHF.R.S32.HI R19, RZ, 0x1f, R48 ;  /* 0x0000001fff137819 */ /* 0x002fca0000011430 */
[----:B------:R-:W-:-:S05]  /*63370*/  IMAD.X R31, R19, 0x1, R18, P6 ;  /* 0x00000001131f7824 */ /* 0x000fca00030e0612 */
[----:B------:R0:W-:Y:S02]  /*63380*/  STL.64 [R1+0x948], R30 ;  /* 0x0009481e01007387 */ /* 0x0001e40000100a00 */
[----:B0-----:R-:W-:-:S05]  /*63390*/  IADD3 R30, P6, R48, R4, RZ ;  /* 0x00000004301e7210 */ /* 0x001fca0007fde0ff */
[----:B------:R-:W-:Y:S01]  /*633a0*/  IMAD.X R31, R19, 0x1, R17, P6 ;  /* 0x00000001131f7824 */ /* 0x000fe200030e0611 */
[----:B---3--:R-:W-:-:S05]  /*633b0*/  F2FP.SATFINITE.E4M3.F32.PACK_AB_MERGE_C R32, R33, R32, RZ ;  /* 0x000000202120723e */ /* 0x008fca00048070ff */
[----:B------:R-:W-:Y:S01]  /*633c0*/  STL [R1+0x344], R32 ;  /* 0x0003442001007387 */ /* 0x000fe20000100800 */
[----:B------:R-:W-:-:S05]  /*633d0*/  F2FP.SATFINITE.E4M3.F32.PACK_AB_MERGE_C R2, R2, R45, RZ ;  /* 0x0000002d0202723e */ /* 0x000fca00048070ff */
[----:B------:R0:W-:Y:S04]  /*633e0*/  STL [R1+0x340], R2 ;  /* 0x0003400201007387 */ /* 0x0001e80000100800 */
[----:B------:R1:W-:Y:S01]  /*633f0*/  STL.64 [R1+0x940], R30 ;  /* 0x0009401e01007387 */ /* 0x0003e20000100a00 */
[----:B0-----:R-:W-:Y:S02]  /*63400*/  IADD3 R2, P6, R48, R6, RZ ;  /* 0x0000000630027210 */ /* 0x001fe40007fde0ff */
[----:B-1----:R-:W-:-:S03]  /*63410*/  F2FP.SATFINITE.E4M3.F32.PACK_AB_MERGE_C R31, R50, R3, RZ ;  /* 0x00000003321f723e */ /* 0x002fc600048070ff */
[----:B------:R-:W-:Y:S01]  /*63420*/  IMAD.X R3, R19, 0x1, R5, P6 ;  /* 0x0000000113037824 */ /* 0x000fe200030e0605 */
[----:B------:R-:W-:Y:S01]  /*63430*/  F2FP.SATFINITE.E4M3.F32.PACK_AB_MERGE_C R30, R54, R51, RZ ;  /* 0x00000033361e723e */ /* 0x000fe200048070ff */
[----:B------:R-:W-:Y:S04]  /*63440*/  STL [R1+0x334], R31 ;  /* 0x0003341f01007387 */ /* 0x000fe80000100800 */
[----:B------:R0:W-:Y:S04]  /*63450*/  STL [R1+0x330], R30 ;  /* 0x0003301e01007387 */ /* 0x0001e80000100800 */
[----:B------:R1:W-:Y:S01]  /*63460*/  STL.64 [R1+0x938], R2 ;  /* 0x0009380201007387 */ /* 0x0003e20000100a00 */
[----:B------:R-:W-:-:S02]  /*63470*/  F2FP.SATFINITE.E4M3.F32.PACK_AB_MERGE_C R26, R26, R57, RZ ;  /* 0x000000391a1a723e */ /* 0x000fc400048070ff */
[----:B0-----:R-:W-:Y:S02]  /*63480*/  F2FP.SATFINITE.E4M3.F32.PACK_AB_MERGE_C R30, R56, R55, RZ ;  /* 0x00000037381e723e */ /* 0x001fe400048070ff */
[----:B-1----:R-:W-:-:S03]  /*63490*/  IADD3 R2, P6, R48, R8, RZ ;  /* 0x0000000830027210 */ /* 0x002fc60007fde0ff */
[----:B------:R-:W-:Y:S02]  /*634a0*/  STL [R1+0x324], R30 ;  /* 0x0003241e01007387 */ /* 0x000fe40000100800 */
[----:B------:R-:W-:Y:S02]  /*634b0*/  IMAD.X R3, R19, 0x1, R7, P6 ;  /* 0x0000000113037824 */ /* 0x000fe400030e0607 */
[----:B------:R0:W-:Y:S04]  /*634c0*/  STL [R1+0x320], R26 ;  /* 0x0003201a01007387 */ /* 0x0001e80000100800 */
[----:B------:R1:W-:Y:S01]  /*634d0*/  STL.64 [R1+0x930], R2 ;  /* 0x0009300201007387 */ /* 0x0003e20000100a00 */
[----:B------:R-:W-:Y:S02]  /*634e0*/  F2FP.SATFINITE.E4M3.F32.PACK_AB_MERGE_C R27, R44, R27, RZ ;  /* 0x0000001b2c1b723e */ /* 0x000fe400048070ff */
[----:B0-----:R-:W-:-:S02]  /*634f0*/  F2FP.SATFINITE.E4M3.F32.PACK_AB_MERGE_C R26, R37, R36, RZ ;  /* 0x00000024251a723e */ /* 0x001fc400048070ff */
        /* <DEDUP_REMOVED lines=8> */
[----:B------:R-:W3:Y:S04]  /*63580*/  LDL.LU R46, [R1+0x2e0] ;  /* 0x0002e000012e7983 */ /* 0x000ee80000300800 */
[----:B------:R0:W-:Y:S04]  /*63590*/  STL [R1+0x2770], R2 ;  /* 0x0027700201007387 */ /* 0x0001e80000100800 */
[----:B------:R-:W3:Y:S04]  /*635a0*/  LDL.LU R60, [R1+0x2e4] ;  /* 0x0002e400013c7983 */ /* 0x000ee80000300800 */
[----:B------:R-:W3:Y:S04]  /*635b0*/  LDL.LU R61, [R1+0x2e8] ;  /* 0x0002e800013d7983 */ /* 0x000ee80000300800 */
[----:B------:R-:W3:Y:S04]  /*635c0*/  LDL.LU R59, [R1+0x2ec] ;  /* 0x0002ec00013b7983 */ /* 0x000ee80000300800 */
[----:B------:R-:W3:Y:S04]  /*635d0*/  LDL.LU R41, [R1+0x2d0] ;  /* 0x0002d00001297983 */ /* 0x000ee80000300800 */
[----:B------:R-:W3:Y:S01]  /*635e0*/  LDL.LU R52, [R1+0x2d4] ;  /* 0x0002d40001347983 */ /* 0x000ee20000300800 */
[----:B0-----:R-:W-:-:S05]  /*635f0*/  IADD3 R2, P6, R48, R12, RZ ;  /* 0x0000000c30027210 */ /* 0x001fca0007fde0ff */
[----:B------:R-:W-:-:S05]  /*63600*/  IMAD.X R3, R19, 0x1, R11, P6 ;  /* 0x0000000113037824 */ /* 0x000fca00030e060b */
[----:B------:R0:W-:Y:S02]  /*63610*/  STL.64 [R1+0x920], R2 ;  /* 0x0009200201007387 */ /* 0x0001e40000100a00 */
[----:B0-----:R-:W-:-:S05]  /*63620*/  IADD3 R2, P6, R48, R14, RZ ;  /* 0x0000000e30027210 */ /* 0x001fca0007fde0ff */
[----:B------:R-:W-:Y:S01]  /*63630*/  IMAD.X R3, R19, 0x1, R13, P6 ;  /* 0x0000000113037824 */ /* 0x000fe200030e060d */
[----:B------:R-:W-:Y:S02]  /*63640*/  IADD3 R30, P6, R48, R16, RZ ;  /* 0x00000010301e7210 */ /* 0x000fe40007fde0ff */
[----:B--2---:R-:W-:-:S05]  /*63650*/  F2FP.SATFINITE.E4M3.F32.PACK_AB_MERGE_C R27, R39, R38, RZ ;  /* 0x00000026271b723e */ /* 0x004fca00048070ff */
[----:B------:R-:W-:Y:S01]  /*63660*/  STL [R1+0x2788], R27 ;  /* 0x0027881b01007387 */ /* 0x000fe20000100800 */
[----:B----4-:R-:W-:-:S05]  /*63670*/  F2FP.SATFINITE.E4M3.F32.PACK_AB_MERGE_C R26, R35, R43, RZ ;  /* 0x0000002b231a723e */ /* 0x010fca00048070ff */
[----:B------:R-:W-:Y:S04]  /*63680*/  STL [R1+0x2784], R26 ;  /* 0x0027841a01007387 */ /* 0x000fe80000100800 */
[----:B------:R-:W2:Y:S04]  /*63690*/  LDL.LU R32, [R1+0x2d8] ;  /* 0x0002d80001207983 */ /* 0x000ea80000300800 */
[----:B------:R-:W2:Y:S04]  /*636a0*/  LDL.LU R33, [R1+0x2dc] ;  /* 0x0002dc0001217983 */ /* 0x000ea80000300800 */
[----:B------:R-:W4:Y:S04]  /*636b0*/  LDL.LU R45, [R1+0xf90] ;  /* 0x000f9000012d7983 */ /* 0x000f280000300800 */
        /* <DEDUP_REMOVED lines=18> */
[----:B------:R-:W-:-:S05]  /*637e0*/  IMAD.X R31, R19, 0x1, R15, P6 ;  /* 0x00000001131f7824 */ /* 0x000fca00030e060f */
[----:B------:R0:W-:Y:S04]  /*637f0*/  STL.64 [R1+0x918], R30 ;  /* 0x0009181e01007387 */ /* 0x0001e80000100a00 */
[----:B0-----:R-:W4:Y:S01]  /*63800*/  LDL.LU.64 R30, [R1+0x2e18] ;  /* 0x002e1800011e7983 */ /* 0x001f220000300a00 */
[----:B---3--:R-:W-:Y:S02]  /*63810*/  F2FP.SATFINITE.E4M3.F32.PACK_AB_MERGE_C R47, R60, R46, RZ ;  /* 0x0000002e3c2f723e */ /* 0x008fe400048070ff */
[----:B------:R-:W-:-:S03]  /*63820*/  F2FP.SATFINITE.E4M3.F32.PACK_AB_MERGE_C R46, R59, R61, RZ ;  /* 0x0000003d3b2e723e */ /* 0x000fc600048070ff */
[----:B------:R-:W-:Y:S04]  /*63830*/  STL [R1+0x27a8], R47 ;  /* 0x0027a82f01007387 */ /* 0x000fe80000100800 */
[----:B------:R-:W-:Y:S01]  /*63840*/  STL [R1+0x27a4], R46 ;  /* 0x0027a42e01007387 */ /* 0x000fe20000100800 */
[----:B------:R-:W-:-:S03]  /*63850*/  F2FP.SATFINITE.E4M3.F32.PACK_AB_MERGE_C R19, R52, R41, RZ ;  /* 0x000000293413723e */ /* 0x000fc600048070ff */
[----:B------:R-:W3:Y:S04]  /*63860*/  LDL.LU R61, [R1+0x1f8] ;  /* 0x0001f800013d7983 */ /* 0x000ee80000300800 */
[----:B------:R0:W-:Y:S04]  /*63870*/  STL [R1+0x27c8], R19 ;  /* 0x0027c81301007387 */ /* 0x0001e80000100800 */
[----:B------:R-:W3:Y:S04]  /*63880*/  LDL.LU R59, [R1+0x1fc] ;  /* 0x0001fc00013b7983 */ /* 0x000ee80000300800 */
[----:B------:R-:W3:Y:S04]  /*63890*/  LDL.LU R41, [R1+0x1d0] ;  /* 0x0001d00001297983 */ /* 0x000ee80000300800 */
[----:B------:R-:W3:Y:S01]  /*638a0*/  LDL.LU R52, [R1+0x1d4] ;  /* 0x0001d40001347983 */ /* 0x000ee20000300800 */
[----:B0-----:R-:W-:-:S02]  /*638b0*/  SHF.R.S32.HI R19, RZ, 0x1f, R49 ;  /* 0x0000001fff137819 */ /* 0x001fc40000011431 */
[----:B------:R-:W-:-:S05]  /*638c0*/  IADD3 R46, P6, R49, R0, RZ ;  /* 0x00000000312e7210 */ /* 0x000fca0007fde0ff */
[----:B------:R-:W-:-:S05]  /*638d0*/  IMAD.X R47, R19, 0x1, R18, P6 ;  /* 0x00000001132f7824 */ /* 0x000fca00030e0612 */
[----:B------:R2:W-:Y:S02]  /*638e0*/  STL.64 [R1+0x908], R46 ;  /* 0x0009082e01007387 */ /* 0x0005e40000100a00 */
[----:B--2---:R-:W-:Y:S02]  /*638f0*/  F2FP.SATFINITE.E4M3.F32.PACK_AB_MERGE_C R46, R33, R32, RZ ;  /* 0x00000020212e723e */ /* 0x004fe400048070ff */
[----:B------:R-:W-:-:S03]  /*63900*/  IADD3 R32, P6, R49, R4, RZ ;  /* 0x0000000431207210 */ /* 0x000fc60007fde0ff */
[----:B------:R-:W-:Y:S02]  /*63910*/  STL [R1+0x27c4], R46 ;  /* 0x0027c42e01007387 */ /* 0x000fe40000100800 */
[----:B------:R-:W-:Y:S01]  /*63920*/  IMAD.X R33, R19, 0x1, R17, P6 ;  /* 0x0000000113217824 */ /* 0x000fe200030e0611 */
[----:B----4-:R-:W-:-:S05]  /*63930*/  F2FP.SATFINITE.E4M3.F32.PACK_AB_MERGE_C R2, R2, R45, RZ ;  /* 0x0000002d0202723e */ /* 0x010fca00048070ff */
        /* <DEDUP_REMOVED lines=22> */
[----:B------:R0:W-:Y:S04]  /*63aa0*/  STL.64 [R1+0x8e8], R2 ;  /* 0x0008e80201007387 */ /* 0x0001e80000100a00 */
[----:B------:R-:W2:Y:S01]  /*63ab0*/  LDL.LU R48, [R1+0x1d8] ;  /* 0x0001d80001307983 */ /* 0x000ea20000300800 */
[----:B0-----:R-:W-:-:S02]  /*63ac0*/  F2FP.SATFINITE.E4M3.F32.PACK_AB_MERGE_C R3, R39, R38, RZ ;  /* 0x000000262703723e */ /* 0x001fc400048070ff */
[----:B------:R-:W-:-:S03]  /*63ad0*/  F2FP.SATFINITE.E4M3.F32.PACK_AB_MERGE_C R2, R35, R43, RZ ;  /* 0x0000002b2302723e */ /* 0x000fc600048070ff */
[----:B------:R-:W-:Y:S04]  /*63ae0*/  STL [R1+0x2e8], R3 ;  /* 0x0002e80301007387 */ /* 0x000fe80000100800 */
[----:B------:R-:W2:Y:S04]  /*63af0*/  LDL.LU R47, [R1+0x1dc] ;  /* 0x0001dc00012f7983 */ /* 0x000ea80000300800 */
        /* <DEDUP_REMOVED lines=8> */
[----:B---3--:R-:W-:-:S05]  /*63b80*/  F2FP.SATFINITE.E4M3.F32.PACK_AB_MERGE_C R3, R59, R61, RZ ;  /* 0x0000003d3b03723e */ /* 0x008fca00048070ff */
[----:B------:R-:W-:Y:S01]  /*63b90*/  STL [R1+0x2ec], R3 ;  /* 0x0002ec0301007387 */ /* 0x000fe20000100800 */
[----:B------:R-:W-:-:S03]  /*63ba0*/  F2FP.SATFINITE.E4M3.F32.PACK_AB_MERGE_C R2, R52, R41, RZ ;  /* 0x000000293402723e */ /* 0x000fc600048070ff */
        /* <DEDUP_REMOVED lines=8> */
[----:B------:R0:W-:Y:S01]  /*63c30*/  STL.64 [R1+0x8d0], R2 ;  /* 0x0008d00201007387 */ /* 0x0001e20000100a00 */
[----:B------:R-:W-:-:S03]  /*63c40*/  IADD3 R50, P6, R49, R16, RZ ;  /* 0x0000001031327210 */ /* 0x000fc60007fde0ff */
[----:B0-----:R-:W3:Y:S04]  /*63c50*/  LDL.LU R2, [R1+0x174] ;  /* 0x0001740001027983 */ /* 0x001ee80000300800 */
[----:B------:R-:W3:Y:S04]  /*63c60*/  LDL.LU R3, [R1+0x178] ;  /* 0x0001780001037983 */ /* 0x000ee80000300800 */
[----:B------:R-:W3:Y:S04]  /*63c70*/  LDL.LU R54, [R1+0x17c] ;  /* 0x00017c0001367983 */ /* 0x000ee80000300800 */
[----:B------:R-:W3:Y:S04]  /*63c80*/  LDL.LU R55, [R1+0x150] ;  /* 0x0001500001377983 */ /* 0x000ee80000300800 */
[----:B------:R-:W3:Y:S04]  /*63c90*/  LDL.LU R56, [R1+0x154] ;  /* 0x0001540001387983 */ /* 0x000ee80000300800 */
[----:B------:R-:W3:Y:S04]  /*63ca0*/  LDL.LU R57, [R1+0x158] ;  /* 0x0001580001397983 */ /* 0x000ee80000300800 */
[----:B------:R-:W3:Y:S01]  /*63cb0*/  LDL.LU R26, [R1+0x15c] ;  /* 0x00015c00011a7983 */ /* 0x000ee20000300800 */
[----:B------:R-:W-:-:S03]  /*63cc0*/  IMAD.X R51, R19, 0x1, R15, P6 ;  /* 0x0000000113337824 */ /* 0x000fc600030e060f */
        /* <DEDUP_REMOVED lines=8> */
[----:B------:R0:W-:Y:S04]  /*63d50*/  STL.64 [R1+0x8d8], R50 ;  /* 0x0008d83201007387 */ /* 0x0001e80000100a00 */
[----:B0-----:R-:W3:Y:S01]  /*63d60*/  LDL.LU.64 R50, [R1+0x2e10] ;  /* 0x002e100001327983 */ /* 0x001ee20000300a00 */
[----:B--2---:R-:W-:-:S05]  /*63d70*/  F2FP.SATFINITE.E4M3.F32.PACK_AB_MERGE_C R47, R47, R48, RZ ;  /* 0x000000302f2f723e */ /* 0x004fca00048070ff */
[----:B------:R-:W-:Y:S01]  /*63d80*/  STL [R1+0x2f0], R47 ;  /* 0x0002f02f01007387 */ /* 0x000fe20000100800 */
[----:B----4-:R-:W-:Y:S02]  /*63d90*/  F2FP.SATFINITE.E4M3.F32.PACK_AB_MERGE_C R46, R60, R46, RZ ;  /* 0x0000002e3c2e723e */ /* 0x010fe400048070ff */
[----:B------:R-:W-:Y:S02]  /*63da0*/  F2FP.SATFINITE.E4M3.F32.PACK_AB_MERGE_C R19, R35, R39, RZ ;  /* 0x000000272313723e */ /* 0x000fe400048070ff */
[----:B------:R-:W2:Y:S04]  /*63db0*/  LDL.LU R39, [R1+0xf0] ;  /* 0x0000f00001277983 */ /* 0x000ea80000300800 */
[----:B------:R-:W-:Y:S04]  /*63dc0*/  STL [R1+0x2cc], R46 ;  /* 0x0002cc2e01007387 */ /* 0x000fe80000100800 */
[----:B------:R-:W2:Y:S04]  /*63dd0*/  LDL.LU R35, [R1+0xf4] ;  /* 0x0000f40001237983 */ /* 0x000ea80000300800 */
[----:B------:R3:W-:Y:S02]  /*63de0*/  STL [R1+0x2f4], R19 ;  /* 0x0002f41301007387 */ /* 0x0007e40000100800 */
[----:B---3--:R-:W-:-:S02]  /*63df0*/  SHF.R.S32.HI R19, RZ, 0x1f, R50 ;  /* 0x0000001fff137819 */ /* 0x008fc40000011432 */
[----:B------:R-:W-:-:S05]  /*63e00*/  IADD3 R46, P6, R50, R0, RZ ;  /* 0x00000000322e7210 */ /* 0x000fca0007fde0ff */
[----:B------:R-:W-:-:S05]  /*63e10*/  IMAD.X R47, R19, 0x1, R18, P6 ;  /* 0x00000001132f7824 */ /* 0x000fca00030e0612 */
[----:B------:R0:W-:Y:S02]  /*63e20*/  STL.64 [R1+0x8c8], R46 ;  /* 0x0008c82e01007387 */ /* 0x0001e40000100a00 */
[----:B0-----:R-:W-:Y:S02]  /*63e30*/  F2FP.SATFINITE.E4M3.F32.PACK_AB_MERGE_C R46, R52, R41, RZ ;  /* 0x00000029342e723e */ /* 0x001fe400048070ff */
[----:B------:R-:W3:Y:S04]  /*63e40*/  LDL.LU R41, [R1+0xf8] ;  /* 0x0000f80001297983 */ /* 0x000ee80000300800 */
[----:B------:R0:W-:Y:S04]  /*63e50*/  STL [R1+0x2c0], R46 ;  /* 0x0002c02e01007387 */ /* 0x0001e80000100800 */
[----:B------:R-:W3:Y:S01]  /*63e60*/  LDL.LU R52, [R1+0xfc] ;  /* 0x0000fc0001347983 */ /* 0x000ee20000300800 */
[----:B0-----:R-:W-:-:S02]  /*63e70*/  F2FP.SATFINITE.E4M3.F32.PACK_AB_MERGE_C R46, R33, R32, RZ ;  /* 0x00000020212e723e */ /* 0x001fc400048070ff */
[----:B------:R-:W-:-:S05]  /*63e80*/  IADD3 R32, P6, R50, R4, RZ ;  /* 0x0000000432207210 */ /* 0x000fca0007fde0ff */
[----:B------:R-:W-:Y:S01]  /*63e90*/  IMAD.X R33, R19, 0x1, R17, P6 ;  /* 0x0000000113217824 */ /* 0x000fe200030e0611 */
[----:B------:R-:W-:Y:S04]  /*63ea0*/  STL [R1+0x2f8], R46 ;  /* 0x0002f82e01007387 */ /* 0x000fe80000100800 */
[----:B------:R0:W-:Y:S02]  /*63eb0*/  STL.64 [R1+0x8c0], R32 ;  /* 0x0008c02001007387 */ /* 0x0001e40000100a00 */
[----:B0-----:R-:W-:Y:S02]  /*63ec0*/  F2FP.SATFINITE.E4M3.F32.PACK_AB_MERGE_C R33, R2, R45, RZ ;  /* 0x0000002d0221723e */ /* 0x001fe400048070ff */
[----:B------:R-:W-:Y:S02]  /*63ed0*/  IADD3 R2, P6, R50, R6, RZ ;  /* 0x0000000632027210 */ /* 0x000fe40007fde0ff */
[----:B------:R-:W-:-:S03]  /*63ee0*/  F2FP.SATFINITE.E4M3.F32.PACK_AB_MERGE_C R32, R54, R3, RZ ;  /* 0x000000033620723e */ /* 0x000fc600048070ff */
[----:B------:R-:W-:Y:S01]  /*63ef0*/  IMAD.X R3, R19, 0x1, R5, P6 ;  /* 0x0000000113037824 */ /* 0x000fe200030e0605 */
        /* <DEDUP_REMOVED lines=13> */
[----:B------:R0:W-:Y:S04]  /*63fd0*/  STL [R1+0x134], R27 ;  /* 0x0001341b01007387 */ /* 0x0001e80000100800 */
[----:B------:R-:W-:Y:S01]  /*63fe0*/  IMAD.X R3, R19, 0x1, R9, P6 ;  /* 0x0000000113037824 */ /* 0x000fe200030e0609 */
[----:B------:R1:W-:Y:S04]  /*63ff0*/  STL [R1+0x130], R26 ;  /* 0x0001301a01007387 */ /* 0x0003e80000100800 */
[----:B------:R4:W-:Y:S01]  /*64000*/  STL.64 [R1+0x8a8], R2 ;  /* 0x0008a80201007387 */ /* 0x0009e20000100a00 */
[----:B0-----:R-:W-:-:S02]  /*64010*/  F2FP.SATFINITE.E4M3.F32.PACK_AB_MERGE_C R27, R43, R38, RZ ;  /* 0x000000262b1b723e */ /* 0x001fc400048070ff */
[----:B-1----:R-:W-:-:S03]  /*64020*/  F2FP.SATFINITE.E4M3.F32.PACK_AB_MERGE_C R26, R59, R61, RZ ;  /* 0x0000003d3b1a723e */ /* 0x002fc600048070ff */
[----:B------:R-:W-:Y:S01]  /*64030*/  STL [R1+0xf84], R27 ;  /* 0x000f841b01007387 */ /* 0x000fe20000100800 */
[----:B----4-:R-:W-:-:S03]  /*64040*/  IADD3 R2, P6, R50, R12, RZ ;  /* 0x0000000c32027210 */ /* 0x010fc60007fde0ff */
[----:B------:R2:W-:Y:S02]  /*64050*/  STL [R1+0xf80], R26 ;  /* 0x000f801a01007387 */ /* 0x0005e40000100800 */
[----:B------:R-:W-:Y:S02]  /*64060*/  IMAD.X R3, R19, 0x1, R11, P6 ;  /* 0x0000000113037824 */ /* 0x000fe400030e060b */
[----:B------:R-:W4:Y:S04]  /*64070*/  LDL.LU R43, [R1+0xd0] ;  /* 0x0000d000012b7983 */ /* 0x000f280000300800 */
[----:B------:R-:W4:Y:S01]  /*64080*/  LDL.LU R61, [R1+0xd4] ;  /* 0x0000d400013d7983 */ /* 0x000f220000300800 */
[----:B--2---:R-:W-:-:S03]  /*64090*/  F2FP.SATFINITE.E4M3.F32.PACK_AB_MERGE_C R26, R35, R39, RZ ;  /* 0x00000027231a723e */ /* 0x004fc600048070ff */
[----:B------:R-:W2:Y:S04]  /*640a0*/  LDL.LU R59, [R1+0xd8] ;  /* 0x0000d800013b7983 */ /* 0x000ea80000300800 */
[----:B------:R0:W-:Y:S04]  /*640b0*/  STL.64 [R1+0x8a0], R2 ;  /* 0x0008a00201007387 */ /* 0x0001e80000100a00 */
[----:B0-----:R-:W2:Y:S04]  /*640c0*/  LDL.LU R2, [R1+0xb0] ;  /* 0x0000b00001027983 */ /* 0x001ea80000300800 */
[----:B------:R-:W2:Y:S04]  /*640d0*/  LDL.LU R3, [R1+0xb4] ;  /* 0x0000b40001037983 */ /* 0x000ea80000300800 */
[----:B------:R-:W2:Y:S04]  /*640e0*/  LDL.LU R54, [R1+0xb8] ;  /* 0x0000b80001367983 */ /* 0x000ea80000300800 */
[----:B------:R-:W2:Y:S04]  /*640f0*/  LDL.LU R55, [R1+0xbc] ;  /* 0x0000bc0001377983 */ /* 0x000ea80000300800 */
[----:B------:R3:W-:Y:S04]  /*64100*/  STL [R1+0x274c], R26 ;  /* 0x00274c1a01007387 */ /* 0x0007e80000100800 */
[----:B------:R-:W2:Y:S04]  /*64110*/  LDL.LU R38, [R1+0x90] ;  /* 0x0000900001267983 */ /* 0x000ea80000300800 */
[----:B------:R-:W2:Y:S04]  /*64120*/  LDL.LU R39, [R1+0x94] ;  /* 0x0000940001277983 */ /* 0x000ea80000300800 */
[----:B------:R-:W2:Y:S01]  /*64130*/  LDL.LU R35, [R1+0x98] ;  /* 0x0000980001237983 */ /* 0x000ea20000300800 */
[----:B------:R-:W-:-:S05]  /*64140*/  IADD3 R32, P6, R50, R14, RZ ;  /* 0x0000000e32207210 */ /* 0x000fca0007fde0ff */
[----:B------:R-:W-:Y:S01]  /*64150*/  IMAD.X R33, R19, 0x1, R13, P6 ;  /* 0x0000000113217824 */ /* 0x000fe200030e060d */
[----:B---3--:R-:W-:Y:S02]  /*64160*/  F2FP.SATFINITE.E4M3.F32.PACK_AB_MERGE_C R26, R52, R41, RZ ;  /* 0x00000029341a723e */ /* 0x008fe400048070ff */
[----:B------:R-:W3:Y:S04]  /*64170*/  LDL.LU R41, [R1+0x9c] ;  /* 0x00009c0001297983 */ /* 0x000ee80000300800 */
        /* <DEDUP_REMOVED lines=15> */
[----:B------:R-:W3:Y:S01]  /*64270*/  LDL.LU R57, [R1+0x34] ;  /* 0x0000340001397983 */ /* 0x000ee20000300800 */
[----:B0-----:R-:W-:-:S03]  /*64280*/  IADD3 R32, P6, R50, R16, RZ ;  /* 0x0000001032207210 */ /* 0x001fc60007fde0ff */
[----:B------:R-:W3:Y:S02]  /*64290*/  LDL.LU R50, [R1+0x10] ;  /* 0x0000100001327983 */ /* 0x000ee40000300800 */
[----:B------:R-:W-:-:S05]  /*642a0*/  IMAD.X R33, R19, 0x1, R15, P6 ;  /* 0x0000000113217824 */ /* 0x000fca00030e060f */
[----:B------:R0:W-:Y:S04]  /*642b0*/  STL.64 [R1+0x898], R32 ;  /* 0x0008982001007387 */ /* 0x0001e80000100a00 */
[----:B0-----:R-:W3:Y:S04]  /*642c0*/  LDL.LU.64 R32, [R1+0x2e08] ;  /* 0x002e080001207983 */ /* 0x001ee80000300a00 */
[----:B------:R-:W3:Y:S01]  /*642d0*/  LDL.LU R19, [R1+0xdc] ;  /* 0x0000dc0001137983 */ /* 0x000ee20000300800 */
[----:B----4-:R-:W-:-:S03]  /*642e0*/  F2FP.SATFINITE.E4M3.F32.PACK_AB_MERGE_C R61, R61, R43, RZ ;  /* 0x0000002b3d3d723e */ /* 0x010fc600048070ff */
[----:B------:R-:W4:Y:S04]  /*642f0*/  LDL.LU R43, [R1+0x2e00] ;  /* 0x002e0000012b7983 */ /* 0x000f280000300800 */
[----:B------:R0:W-:Y:S04]  /*64300*/  STL [R1+0x2760], R61 ;  /* 0x0027603d01007387 */ /* 0x0001e80000100800 */
[----:B0-----:R-:W4:Y:S01]  /*64310*/  LDL.LU R61, [R1+0x2dfc] ;  /* 0x002dfc00013d7983 */ /* 0x001f220000300800 */
[----:B--2---:R-:W-:Y:S02]  /*64320*/  F2FP.SATFINITE.E4M3.F32.PACK_AB_MERGE_C R3, R3, R2, RZ ;  /* 0x000000020303723e */ /* 0x004fe400048070ff */
[----:B------:R-:W-:-:S02]  /*64330*/  F2FP.SATFINITE.E4M3.F32.PACK_AB_MERGE_C R54, R55, R54, RZ ;  /* 0x000000363736723e */ /* 0x000fc400048070ff */
[----:B------:R-:W-:Y:S02]  /*64340*/  F2FP.SATFINITE.E4M3.F32.PACK_AB_MERGE_C R39, R39, R38, RZ ;  /* 0x000000262727723e */ /* 0x000fe400048070ff */
[----:B---3--:R-:W-:Y:S02]  /*64350*/  F2FP.SATFINITE.E4M3.F32.PACK_AB_MERGE_C R41, R41, R35, RZ ;  /* 0x000000232929723e */ /* 0x008fe400048070ff */
[----:B------:R-:W-:Y:S02]  /*64360*/  F2FP.SATFINITE.E4M3.F32.PACK_AB_MERGE_C R27, R27, R26, RZ ;  /* 0x0000001a1b1b723e */ /* 0x000fe400048070ff */
[----:B------:R-:W-:Y:S02]  /*64370*/  IADD3 R2, P6, R50, R0, RZ ;  /* 0x0000000032027210 */ /* 0x000fe40007fde0ff */
[----:B------:R-:W-:Y:S02]  /*64380*/  F2FP.SATFINITE.E4M3.F32.PACK_AB_MERGE_C R19, R19, R59, RZ ;  /* 0x0000003b1313723e */ /* 0x000fe400048070ff */
[----:B------:R-:W2:Y:S04]  /*64390*/  LDL.LU R59, [R1+0x2df8] ;  /* 0x002df800013b7983 */ /* 0x000ea80000300800 */
[----:B------:R0:W-:Y:S04]  /*643a0*/  STL [R1+0x275c], R19 ;  /* 0x00275c1301007387 */ /* 0x0001e80000100800 */
[----:B------:R1:W-:Y:S01]  /*643b0*/  STL [R1+0x2780], R3 ;  /* 0x0027800301007387 */ /* 0x0003e20000100800 */
[----:B0-----:R-:W-:-:S05]  /*643c0*/  SHF.R.S32.HI R19, RZ, 0x1f, R50 ;  /* 0x0000001fff137819 */ /* 0x001fca0000011432 */
[----:B-1----:R-:W-:-:S05]  /*643d0*/  IMAD.X R3, R19, 0x1, R18, P6 ;  /* 0x0000000113037824 */ /* 0x002fca00030e0612 */
[----:B------:R0:W-:Y:S04]  /*643e0*/  STL.64 [R1+0x4f8], R2 ;  /* 0x0004f80201007387 */ /* 0x0001e80000100a00 */
[----:B0-----:R-:W3:Y:S04]  /*643f0*/  LDL.LU.64 R2, [R1+0x2df0] ;  /* 0x002df00001027983 */ /* 0x001ee80000300a00 */
[----:B------:R0:W-:Y:S04]  /*64400*/  STL [R1+0x277c], R54 ;  /* 0x00277c3601007387 */ /* 0x0001e80000100800 */
[----:B------:R-:W4:Y:S01]  /*64410*/  LDL.LU R38, [R1+0x188] ;  /* 0x0001880001267983 */ /* 0x000f220000300800 */
[----:B0-----:R-:W-:-:S03]  /*64420*/  IADD3 R54, P6, R50, R4, RZ ;  /* 0x0000000432367210 */ /* 0x001fc60007fde0ff */
[----:B------:R-:W-:Y:S02]  /*64430*/  STL [R1+0x2790], R39 ;  /* 0x0027902701007387 */ /* 0x000fe40000100800 */
[----:B------:R-:W-:Y:S01]  /*64440*/  IMAD.X R55, R19, 0x1, R17, P6 ;  /* 0x0000000113377824 */ /* 0x000fe200030e0611 */
[----:B------:R-:W-:-:S04]  /*64450*/  IADD3 R26, P6, R50, R6, RZ ;  /* 0x00000006321a7210 */ /* 0x000fc80007fde0ff */
[----:B------:R0:W-:Y:S04]  /*64460*/  STL.64 [R1+0x3d8], R54 ;  /* 0x0003d83601007387 */ /* 0x0001e80000100a00 */
[----:B0-----:R-:W3:Y:S04]  /*64470*/  LDL.LU.64 R54, [R1+0x2de8] ;  /* 0x002de80001367983 */ /* 0x001ee80000300a00 */
[----:B------:R-:W2:Y:S04]  /*64480*/  LDL.LU R39, [R1+0x28] ;  /* 0x0000280001277983 */ /* 0x000ea80000300800 */
[----:B------:R-:W3:Y:S04]  /*64490*/  LDL.LU R35, [R1+0x2de4] ;  /* 0x002de40001237983 */ /* 0x000ee80000300800 */
[----:B------:R0:W-:Y:S04]  /*644a0*/  STL [R1+0x278c], R41 ;  /* 0x00278c2901007387 */ /* 0x0001e80000100800 */
[----:B0-----:R-:W3:Y:S04]  /*644b0*/  LDL.LU R41, [R1+0x2de0] ;  /* 0x002de00001297983 */ /* 0x001ee80000300800 */
[----:B------:R0:W-:Y:S02]  /*644c0*/  STL [R1+0x27b0], R27 ;  /* 0x0027b01b01007387 */ /* 0x0001e40000100800 */
[----:B0-----:R-:W-:-:S05]  /*644d0*/  IMAD.X R27, R19, 0x1, R5, P6 ;  /* 0x00000001131b7824 */ /* 0x001fca00030e0605 */
[----:B------:R0:W-:Y:S04]  /*644e0*/  STL.64 [R1+0x3c0], R26 ;  /* 0x0003c01a01007387 */ /* 0x0001e80000100a00 */
[----:B0-----:R-:W3:Y:S01]  /*644f0*/  LDL.LU.64 R26, [R1+0x2dd8] ;  /* 0x002dd800011a7983 */ /* 0x001ee20000300a00 */
[----:B------:R-:W-:-:S03]  /*64500*/  F2FP.SATFINITE.E4M3.F32.PACK_AB_MERGE_C R49, R49, R52, RZ ;  /* 0x000000343131723e */ /* 0x000fc600048070ff */
[----:B------:R-:W3:Y:S04]  /*64510*/  LDL.LU R52, [R1+0x2dd0] ;  /* 0x002dd00001347983 */ /* 0x000ee80000300800 */
[----:B------:R0:W-:Y:S02]  /*64520*/  STL [R1+0x27ac], R49 ;  /* 0x0027ac3101007387 */ /* 0x0001e40000100800 */
[----:B0-----:R-:W-:Y:S02]  /*64530*/  F2FP.SATFINITE.E4M3.F32.PACK_AB_MERGE_C R49, R37, R36, RZ ;  /* 0x000000242531723e */ /* 0x001fe400048070ff */
[----:B------:R-:W-:-:S03]  /*64540*/  IADD3 R36, P6, R50, R8, RZ ;  /* 0x0000000832247210 */ /* 0x000fc60007fde0ff */
[----:B------:R0:W-:Y:S02]  /*64550*/  STL [R1+0x27d0], R49 ;  /* 0x0027d03101007387 */ /* 0x0001e40000100800 */
[----:B------:R-:W-:Y:S01]  /*64560*/  IMAD.X R37, R19, 0x1, R7, P6 ;  /* 0x0000000113257824 */ /* 0x000fe200030e0607 */
[----:B0-----:R-:W-:Y:S02]  /*64570*/  F2FP.SATFINITE.E4M3.F32.PACK_AB_MERGE_C R49, R47, R48, RZ ;  /* 0x000000302f31723e */ /* 0x001fe400048070ff */
[----:B------:R-:W-:Y:S02]  /*64580*/  F2FP.SATFINITE.E4M3.F32.PACK_AB_MERGE_C R48, R60, R46, RZ ;  /* 0x0000002e3c30723e */ /* 0x000fe400048070ff */
[----:B------:R-:W-:Y:S01]  /*64590*/  IADD3 R46, P6, R50, R10, RZ ;  /* 0x0000000a322e7210 */ /* 0x000fe20007fde0ff */
[----:B------:R0:W-:Y:S04]  /*645a0*/  STL.64 [R1+0x3d0], R36 ;  /* 0x0003d02401007387 */ /* 0x0001e80000100a00 */
[----:B------:R-:W-:Y:S01]  /*645b0*/  IMAD.X R47, R19, 0x1, R9, P6 ;  /* 0x00000001132f7824 */ /* 0x000fe200030e0609 */
[----:B0-----:R-:W3:Y:S04]  /*645c0*/  LDL.LU.64 R36, [R1+0x2dc8] ;  /* 0x002dc80001247983 */ /* 0x001ee80000300a00 */
[----:B------:R-:W-:Y:S04]  /*645d0*/  STL [R1+0x27cc], R49 ;  /* 0x0027cc3101007387 */ /* 0x000fe80000100800 */
[----:B------:R-:W-:Y:S04]  /*645e0*/  STL [R1+0x27e8], R48 ;  /* 0x0027e83001007387 */ /* 0x000fe80000100800 */
[----:B------:R0:W-:Y:S02]  /*645f0*/  STL.64 [R1+0x3b8], R46 ;  /* 0x0003b82e01007387 */ /* 0x0001e40000100a00 */
[----:B0-----:R-:W-:-:S05]  /*64600*/  F2FP.SATFINITE.E4M3.F32.PACK_AB_MERGE_C R46, R56, R45, RZ ;  /* 0x0000002d382e723e */ /* 0x001fca00048070ff */
[----:B------:R0:W-:Y:S04]  /*64610*/  STL [R1+0x27e4], R46 ;  /* 0x0027e42e01007387 */ /* 0x0001e80000100800 */
[----:B------:R-:W3:Y:S04]  /*64620*/  LDL.LU R49, [R1+0xe8] ;  /* 0x0000e80001317983 */ /* 0x000ee80000300800 */
[----:B------:R-:W3:Y:S01]  /*64630*/  LDL.LU R48, [R1+0x24e4] ;  /* 0x0024e40001307983 */ /* 0x000ee20000300800 */
[----:B------:R-:W-:Y:S02]  /*64640*/  LOP3.LUT R44, R44, 0xffff, RZ, 0xc0, !PT ;  /* 0x0000ffff2c2c7812 */ /* 0x000fe400078ec0ff */
[----:B------:R-:W-:-:S02]  /*64650*/  LOP3.LUT R45, R57, 0xffff, RZ, 0xc0, !PT ;  /* 0x0000ffff392d7812 */ /* 0x000fc400078ec0ff */
[----:B------:R-:W-:Y:S02]  /*64660*/  LOP3.LUT R47, R20, 0xffff, RZ, 0xc0, !PT ;  /* 0x0000ffff142f7812 */ /* 0x000fe400078ec0ff */
[----:B0-----:R-:W-:Y:S02]  /*64670*/  SHF.R.U32.HI R46, RZ, 0x8, R44 ;  /* 0x00000008ff2e7819 */ /* 0x001fe4000001162c */
[--C-:B------:R-:W-:Y:S02]  /*64680*/  PRMT R44, R44, 0x3340, R45.reuse ;  /* 0x000033402c2c7816 */ /* 0x100fe4000000002d */
[----:B------:R-:W-:Y:S02]  /*64690*/  SHF.R.U32.HI R45, RZ, 0x8, R45 ;  /* 0x00000008ff2d7819 */ /* 0x000fe4000001162d */
[----:B------:R-:W-:Y:S02]  /*646a0*/  PRMT R20, R47, 0x3340, R0 ;  /* 0x000033402f147816 */ /* 0x000fe40000000000 */
[----:B------:R-:W-:-:S02]  /*646b0*/  LOP3.LUT R46, R46, 0xffff, RZ, 0xc0, !PT ;  /* 0x0000ffff2e2e7812 */ /* 0x000fc400078ec0ff */
[----:B------:R-:W-:Y:S02]  /*646c0*/  LOP3.LUT R45, R45, 0xffff, RZ, 0xc0, !PT ;  /* 0x0000ffff2d2d7812 */ /* 0x000fe400078ec0ff */
[----:B------:R-:W-:Y:S02]  /*646d0*/  PRMT R44, R44, 0x5410, R20 ;  /* 0x000054102c2c7816 */ /* 0x000fe40000000014 */
[----:B------:R-:W-:-:S03]  /*646e0*/  PRMT R20, R46, 0x3340, R45 ;  /* 0x000033402e147816 */ /* 0x000fc6000000002d */
[----:B------:R2:W-:Y:S04]  /*646f0*/  STL [R1+0x29fc], R44 ;  /* 0x0029fc2c01007387 */ /* 0x0005e80000100800 */
[----:B------:R-:W3:Y:S04]  /*64700*/  LDL.LU R60, [R1+0x2450] ;  /* 0x00245000013c7983 */ /* 0x000ee80000300800 */
[----:B------:R0:W-:Y:S04]  /*64710*/  STL [R1+0x29c4], R20 ;  /* 0x0029c41401007387 */ /* 0x0001e80000100800 */
[----:B------:R-:W3:Y:S01]  /*64720*/  LDL.LU R56, [R1+0x2490] ;  /* 0x0024900001387983 */ /* 0x000ee20000300800 */
[----:B------:R-:W-:-:S02]  /*64730*/  SHF.R.U32.HI R47, RZ, 0x8, R47 ;  /* 0x00000008ff2f7819 */ /* 0x000fc4000001162f */
[----:B----4-:R-:W-:Y:S02]  /*64740*/  LOP3.LUT R45, R38, 0xffff, RZ, 0xc0, !PT ;  /* 0x0000ffff262d7812 */ /* 0x010fe400078ec0ff */
[----:B------:R-:W-:Y:S02]  /*64750*/  IADD3 R38, P6, R50, R12, RZ ;  /* 0x0000000c32267210 */ /* 0x000fe40007fde0ff */
[----:B--2---:R-:W-:-:S03]  /*64760*/  LOP3.LUT R44, R39, 0xffff, RZ, 0xc0, !PT ;  /* 0x0000ffff272c7812 */ /* 0x004fc600078ec0ff */
[----:B------:R-:W-:Y:S01]  /*64770*/  IMAD.X R39, R19, 0x1, R11, P6 ;  /* 0x0000000113277824 */ /* 0x000fe200030e060b */
[----:B---3--:R-:W-:Y:S02]  /*64780*/  LOP3.LUT R46, R26, 0xffff, RZ, 0xc0, !PT ;  /* 0x0000ffff1a2e7812 */ /* 0x008fe400078ec0ff */
[----:B------:R-:W-:Y:S02]  /*64790*/  PRMT R26, R45, 0x3340, R44 ;  /* 0x000033402d1a7816 */ /* 0x000fe4000000002c */
[----:B0-----:R-:W-:-:S04]  /*647a0*/  PRMT R20, R46, 0x3340, R0 ;  /* 0x000033402e147816 */ /* 0x001fc80000000000 */
[----:B------:R-:W-:-:S05]  /*647b0*/  PRMT R20, R26, 0x5410, R20 ;  /* 0x000054101a147816 */ /* 0x000fca0000000014 */
[----:B------:R0:W-:Y:S01]  /*647c0*/  STL [R1+0x29f8], R20 ;  /* 0x0029f81401007387 */ /* 0x0001e20000100800 */
[----:B------:R-:W-:Y:S02]  /*647d0*/  SHF.R.U32.HI R26, RZ, 0x8, R45 ;  /* 0x00000008ff1a7819 */ /* 0x000fe4000001162d */
[----:B0-----:R-:W-:Y:S02]  /*647e0*/  SHF.R.U32.HI R20, RZ, 0x8, R44 ;  /* 0x00000008ff147819 */ /* 0x001fe4000001162c */
[----:B------:R-:W-:Y:S01]  /*647f0*/  LOP3.LUT R44, R47, 0xffff, RZ, 0xc0, !PT ;  /* 0x0000ffff2f2c7812 */ /* 0x000fe200078ec0ff */
[----:B------:R0:W-:Y:S03]  /*64800*/  STL.64 [R1+0x3a8], R38 ;  /* 0x0003a82601007387 */ /* 0x0001e60000100a00 */
[----:B------:R-:W-:Y:S02]  /*64810*/  PRMT R44, R44, 0x3340, R0 ;  /* 0x000033402c2c7816 */ /* 0x000fe40000000000 */
[----:B------:R-:W-:-:S02]  /*64820*/  LOP3.LUT R26, R26, 0xffff, RZ, 0xc0, !PT ;  /* 0x0000ffff1a1a7812 */ /* 0x000fc400078ec0ff */
[----:B------:R-:W-:Y:S01]  /*64830*/  LOP3.LUT R20, R20, 0xffff, RZ, 0xc0, !PT ;  /* 0x0000ffff14147812 */ /* 0x000fe200078ec0ff */
[----:B0-----:R-:W2:Y:S04]  /*64840*/  LDL.LU.64 R38, [R1+0x2dc0] ;  /* 0x002dc00001267983 */ /* 0x001ea80000300a00 */
[----:B------:R-:W3:Y:S04]  /*64850*/  LDL.LU R57, [R1+0x14] ;  /* 0x0000140001397983 */ /* 0x000ee80000300800 */
[----:B------:R0:W-:Y:S01]  /*64860*/  STL [R1+0x26e4], R44 ;  /* 0x0026e42c01007387 */ /* 0x0001e20000100800 */
[----:B------:R-:W-:-:S02]  /*64870*/  PRMT R20, R26, 0x3340, R20 ;  /* 0x000033401a147816 */ /* 0x000fc40000000014 */
[----:B0-----:R-:W-:-:S03]  /*64880*/  IADD3 R44, P6, R50, R14, RZ ;  /* 0x0000000e322c7210 */ /* 0x001fc60007fde0ff */
[----:B------:R-:W-:Y:S02]  /*64890*/  STL [R1+0x29bc], R20 ;  /* 0x0029bc1401007387 */ /* 0x000fe40000100800 */
[----:B------:R-:W-:-:S05]  /*648a0*/  IMAD.X R45, R19, 0x1, R13, P6 ;  /* 0x00000001132d7824 */ /* 0x000fca00030e060d */
[----:B------:R0:W-:Y:S02]  /*648b0*/  STL.64 [R1+0x398], R44 ;  /* 0x0003982c01007387 */ /* 0x0001e40000100a00 */
[----:B0-----:R-:W-:-:S05]  /*648c0*/  IADD3 R44, P6, R50, R16, RZ ;  /* 0x00000010322c7210 */ /* 0x001fca0007fde0ff */
[----:B------:R-:W-:Y:S01]  /*648d0*/  IMAD.X R45, R19, 0x1, R15, P6 ;  /* 0x00000001132d7824 */ /* 0x000fe200030e060f */
[----:B------:R-:W-:-:S04]  /*648e0*/  SHF.R.U32.HI R19, RZ, 0x8, R46 ;  /* 0x00000008ff137819 */ /* 0x000fc8000001162e */
[----:B------:R-:W-:-:S04]  /*648f0*/  LOP3.LUT R19, R19, 0xffff, RZ, 0xc0, !PT ;  /* 0x0000ffff13137812 */ /* 0x000fc800078ec0ff */
[----:B------:R-:W-:Y:S01]  /*64900*/  PRMT R19, R19, 0x3340, R0 ;  /* 0x0000334013137816 */ /* 0x000fe20000000000 */
[----:B------:R0:W-:Y:S01]  /*64910*/  STL.64 [R1+0x3c8], R44 ;  /* 0x0003c82c01007387 */ /* 0x0001e20000100a00 */
[----:B------:R-:W-:-:S03]  /*64920*/  LOP3.LUT R26, R48, 0xffff, RZ, 0xc0, !PT ;  /* 0x0000ffff301a7812 */ /* 0x000fc600078ec0ff */
[----:B------:R1:W-:Y:S04]  /*64930*/  STL [R1+0xf94], R19 ;  /* 0x000f941301007387 */ /* 0x0003e80000100800 */
[----:B------:R-:W4:Y:S01]  /*64940*/  LDL.LU R48, [R1+0xec] ;  /* 0x0000ec0001307983 */ /* 0x000f220000300800 */
[----:B------:R-:W-:Y:S02]  /*64950*/  LOP3.LUT R46, R21, 0xffff, RZ, 0xc0, !PT ;  /* 0x0000ffff152e7812 */ /* 0x000fe400078ec0ff */
[----:B------:R-:W-:Y:S02]  /*64960*/  LOP3.LUT R35, R35, 0xffff, RZ, 0xc0, !PT ;  /* 0x0000ffff23237812 */ /* 0x000fe400078ec0ff */
[----:B0-----:R-:W-:Y:S02]  /*64970*/  LOP3.LUT R44, R49, 0xffff, RZ, 0xc0, !PT ;  /* 0x0000ffff312c7812 */ /* 0x001fe400078ec0ff */
[----:B-1----:R-:W-:Y:S01]  /*64980*/  PRMT R19, R46, 0x3340, R0 ;  /* 0x000033402e137816 */ /* 0x002fe20000000000 */
[----:B------:R-:W2:Y:S01]  /*64990*/  LDL.LU R49, [R1+0x24e8] ;  /* 0x0024e80001317983 */ /* 0x000ea20000300800 */
[----:B------:R-:W-:-:S04]  /*649a0*/  PRMT R20, R44, 0x3340, R35 ;  /* 0x000033402c147816 */ /* 0x000fc80000000023 */
[----:B------:R-:W-:Y:S02]  /*649b0*/  PRMT R19, R20, 0x5410, R19 ;  /* 0x0000541014137816 */ /* 0x000fe40000000013 */
[----:B------:R-:W-:Y:S02]  /*649c0*/  LOP3.LUT R45, R60, 0xffff, RZ, 0xc0, !PT ;  /* 0x0000ffff3c2d7812 */ /* 0x000fe400078ec0ff */
[----:B------:R-:W2:Y:S01]  /*649d0*/  LDL.LU R60, [R1+0x2454] ;  /* 0x00245400013c7983 */ /* 0x000ea20000300800 */
[----:B------:R-:W-:-:S03]  /*649e0*/  LOP3.LUT R21, R56, 0xffff, RZ, 0xc0, !PT ;  /* 0x0000ffff38157812 */ /* 0x000fc600078ec0ff */
[----:B------:R0:W-:Y:S01]  /*649f0*/  STL [R1+0x29f4], R19 ;  /* 0x0029f41301007387 */ /* 0x0001e20000100800 */
[----:B------:R-:W-:-:S03]  /*64a00*/  PRMT R20, R26, 0x3340, R21 ;  /* 0x000033401a147816 */ /* 0x000fc60000000015 */
[----:B------:R-:W2:Y:S01]  /*64a10*/  LDL.LU R56, [R1+0x2498] ;  /* 0x0024980001387983 */ /* 0x000ea20000300800 */
[----:B0-----:R-:W-:-:S04]  /*64a20*/  PRMT R19, R45, 0x3340, R0 ;  /* 0x000033402d137816 */ /* 0x001fc80000000000 */
[----:B------:R-:W-:Y:S02]  /*64a30*/  PRMT R19, R20, 0x5410, R19 ;  /* 0x0000541014137816 */ /* 0x000fe40000000013 */
[----:B------:R-:W-:Y:S02]  /*64a40*/  SHF.R.U32.HI R26, RZ, 0x8, R26 ;  /* 0x00000008ff1a7819 */ /* 0x000fe4000001161a */
[----:B------:R-:W-:Y:S01]  /*64a50*/  SHF.R.U32.HI R21, RZ, 0x8, R21 ;  /* 0x00000008ff157819 */ /* 0x000fe20000011615 */
[----:B------:R0:W-:Y:S01]  /*64a60*/  STL [R1+0x29f0], R19 ;  /* 0x0029f01301007387 */ /* 0x0001e20000100800 */
[----:B------:R-:W-:Y:S02]  /*64a70*/  SHF.R.U32.HI R20, RZ, 0x8, R44 ;  /* 0x00000008ff147819 */ /* 0x000fe4000001162c */
[----:B------:R-:W-:Y:S02]  /*64a80*/  LOP3.LUT R26, R26, 0xffff, RZ, 0xc0, !PT ;  /* 0x0000ffff1a1a7812 */ /* 0x000fe400078ec0ff */
[----:B------:R-:W-:-:S02]  /*64a90*/  LOP3.LUT R21, R21, 0xffff, RZ, 0xc0, !PT ;  /* 0x0000ffff15157812 */ /* 0x000fc400078ec0ff */
[----:B0-----:R-:W-:Y:S02]  /*64aa0*/  SHF.R.U32.HI R19, RZ, 0x8, R35 ;  /* 0x00000008ff137819 */ /* 0x001fe40000011623 */
[----:B------:R-:W-:Y:S02]  /*64ab0*/  LOP3.LUT R20, R20, 0xffff, RZ, 0xc0, !PT ;  /* 0x0000ffff14147812 */ /* 0x000fe400078ec0ff */
[----:B------:R-:W-:Y:S02]  /*64ac0*/  LOP3.LUT R19, R19, 0xffff, RZ, 0xc0, !PT ;  /* 0x0000ffff13137812 */ /* 0x000fe400078ec0ff */
[----:B------:R-:W-:Y:S02]  /*64ad0*/  PRMT R21, R26, 0x3340, R21 ;  /* 0x000033401a157816 */ /* 0x000fe40000000015 */
[----:B------:R-:W-:-:S03]  /*64ae0*/  PRMT R26, R20, 0x3340, R19 ;  /* 0x00003340141a7816 */ /* 0x000fc60000000013 */
[----:B------:R0:W-:Y:S04]  /*64af0*/  STL [R1+0x29b8], R21 ;  /* 0x0029b81501007387 */ /* 0x0001e80000100800 */
[----:B------:R-:W-:Y:S01]  /*64b00*/  STL [R1+0x29b4], R26 ;  /* 0x0029b41a01007387 */ /* 0x000fe20000100800 */
[----:B---3--:R-:W-:Y:S02]  /*64b10*/  SHF.R.S32.HI R19, RZ, 0x1f, R57 ;  /* 0x0000001fff137819 */ /* 0x008fe40000011439 */
[----:B------:R-:W-:-:S05]  /*64b20*/  IADD3 R20, P6, R57, R0, RZ ;  /* 0x0000000039147210 */ /* 0x000fca0007fde0ff */
[----:B0-----:R-:W-:-:S05]  /*64b30*/  IMAD.X R21, R19, 0x1, R18, P6 ;  /* 0x0000000113157824 */ /* 0x001fca00030e0612 */
[----:B------:R0:W-:Y:S02]  /*64b40*/  STL.64 [R1+0x410], R20 ;  /* 0x0004101401007387 */ /* 0x0001e40000100a00 */
[----:B0-----:R-:W-:Y:S02]  /*64b50*/  SHF.R.U32.HI R21, RZ, 0x8, R46 ;  /* 0x00000008ff157819 */ /* 0x001fe4000001162e */
[----:B------:R-:W-:Y:S02]  /*64b60*/  SHF.R.U32.HI R20, RZ, 0x8, R45 ;  /* 0x00000008ff147819 */ /* 0x000fe4000001162d */
[----:B------:R-:W-:Y:S02]  /*64b70*/  LOP3.LUT R21, R21, 0xffff, RZ, 0xc0, !PT ;  /* 0x0000ffff15157812 */ /* 0x000fe400078ec0ff */
[----:B------:R-:W-:Y:S02]  /*64b80*/  LOP3.LUT R20, R20, 0xffff, RZ, 0xc0, !PT ;  /* 0x0000ffff14147812 */ /* 0x000fe400078ec0ff */
[----:B------:R-:W-:-:S02]  /*64b90*/  PRMT R21, R21, 0x3340, R0 ;  /* 0x0000334015157816 */ /* 0x000fc40000000000 */
[----:B------:R-:W-:-:S03]  /*64ba0*/  PRMT R20, R20, 0x3340, R0 ;  /* 0x0000334014147816 */ /* 0x000fc60000000000 */
[----:B------:R-:W-:Y:S04]  /*64bb0*/  STL [R1+0xf98], R21 ;  /* 0x000f981501007387 */ /* 0x000fe80000100800 */
[----:B------:R-:W3:Y:S04]  /*64bc0*/  LDL.LU R46, [R1+0x24d4] ;  /* 0x0024d400012e7983 */ /* 0x000ee80000300800 */
[----:B------:R0:W-:Y:S04]  /*64bd0*/  STL [R1+0x24e4], R20 ;  /* 0x0024e41401007387 */ /* 0x0001e80000100800 */
[----:B------:R-:W3:Y:S01]  /*64be0*/  LDL.LU R47, [R1+0x9d4] ;  /* 0x0009d400012f7983 */ /* 0x000ee20000300800 */
[----:B----4-:R-:W-:-:S03]  /*64bf0*/  LOP3.LUT R35, R48, 0xffff, RZ, 0xc0, !PT ;  /* 0x0000ffff30237812 */ /* 0x010fc600078ec0ff */
[----:B------:R-:W4:Y:S01]  /*64c00*/  LDL.LU R48, [R1+0x246c] ;  /* 0x00246c0001307983 */ /* 0x000f220000300800 */
[----:B0-----:R-:W-:Y:S02]  /*64c10*/  LOP3.LUT R20, R22, 0xffff, RZ, 0xc0, !PT ;  /* 0x0000ffff16147812 */ /* 0x001fe400078ec0ff */
[----:B------:R-:W-:-:S03]  /*64c20*/  LOP3.LUT R36, R36, 0xffff, RZ, 0xc0, !PT ;  /* 0x0000ffff24247812 */ /* 0x000fc600078ec0ff */
[----:B------:R0:W-:Y:S01]  /*64c30*/  STL [R1+0x2a34], R20 ;  /* 0x002a341401007387 */ /* 0x0001e20000100800 */
[----:B------:R-:W-:Y:S02]  /*64c40*/  PRMT R21, R35, 0x3340, R36 ;  /* 0x0000334023157816 */ /* 0x000fe40000000024 */
[----:B--2---:R-:W-:Y:S02]  /*64c50*/  LOP3.LUT R26, R49, 0xffff, RZ, 0xc0, !PT ;  /* 0x0000ffff311a7812 */ /* 0x004fe400078ec0ff */
[----:B0-----:R-:W-:Y:S02]  /*64c60*/  PRMT R20, R20, 0x3340, R0 ;  /* 0x0000334014147816 */ /* 0x001fe40000000000 */
[----:B------:R-:W-:Y:S02]  /*64c70*/  LOP3.LUT R44, R60, 0xffff, RZ, 0xc0, !PT ;  /* 0x0000ffff3c2c7812 */ /* 0x000fe400078ec0ff */
[----:B------:R-:W-:Y:S02]  /*64c80*/  PRMT R45, R21, 0x5410, R20 ;  /* 0x00005410152d7816 */ /* 0x000fe40000000014 */
[----:B------:R-:W-:-:S02]  /*64c90*/  LOP3.LUT R22, R56, 0xffff, RZ, 0xc0, !PT ;  /* 0x0000ffff38167812 */ /* 0x000fc400078ec0ff */
[----:B------:R-:W-:Y:S02]  /*64ca0*/  PRMT R20, R44, 0x3340, R0 ;  /* 0x000033402c147816 */ /* 0x000fe40000000000 */
[----:B------:R-:W-:Y:S01]  /*64cb0*/  PRMT R21, R26, 0x3340, R22 ;  /* 0x000033401a157816 */ /* 0x000fe20000000016 */
[----:B------:R0:W-:Y:S03]  /*64cc0*/  STL [R1+0x29ec], R45 ;  /* 0x0029ec2d01007387 */ /* 0x0001e60000100800 */
[----:B0-----:R-:W-:Y:S02]  /*64cd0*/  PRMT R45, R21, 0x5410, R20 ;  /* 0x00005410152d7816 */ /* 0x001fe40000000014 */
[----:B------:R-:W-:-:S03]  /*64ce0*/  IADD3 R20, P6, R57, R4, RZ ;  /* 0x0000000439147210 */ /* 0x000fc60007fde0ff */
[----:B------:R-:W-:Y:S04]  /*64cf0*/  STL [R1+0x29e8], R45 ;  /* 0x0029e82d01007387 */ /* 0x000fe80000100800 */
[----:B------:R-:W2:Y:S04]  /*64d00*/  LDL.LU R50, [R1+0x1c4] ;  /* 0x0001c40001327983 */ /* 0x000ea80000300800 */
[----:B------:R-:W2:Y:S01]  /*64d10*/  LDL.LU R49, [R1+0x68] ;  /* 0x0000680001317983 */ /* 0x000ea20000300800 */
[----:B------:R-:W-:Y:S01]  /*64d20*/  IMAD.X R21, R19, 0x1, R17, P6 ;  /* 0x0000000113157824 */ /* 0x000fe200030e0611 */
[----:B------:R-:W-:-:S02]  /*64d30*/  SHF.R.U32.HI R35, RZ, 0x8, R35 ;  /* 0x00000008ff237819 */ /* 0x000fc40000011623 */
[----:B------:R-:W-:Y:S01]  /*64d40*/  SHF.R.U32.HI R36, RZ, 0x8, R36 ;  /* 0x00000008ff247819 */ /* 0x000fe20000011624 */
[----:B------:R-:W2:Y:S04]  /*64d50*/  LDL.LU R60, [R1+0x24d8] ;  /* 0x0024d800013c7983 */ /* 0x000ea80000300800 */
[----:B------:R0:W-:Y:S04]  /*64d60*/  STL.64 [R1+0x3f0], R20 ;  /* 0x0003f01401007387 */ /* 0x0001e80000100a00 */
[----:B------:R-:W2:Y:S01]  /*64d70*/  LDL.LU R56, [R1+0x2478] ;  /* 0x0024780001387983 */ /* 0x000ea20000300800 */
[----:B0-----:R-:W-:-:S02]  /*64d80*/  SHF.R.U32.HI R21, RZ, 0x8, R26 ;  /* 0x00000008ff157819 */ /* 0x001fc4000001161a */
[----:B------:R-:W-:Y:S02]  /*64d90*/  SHF.R.U32.HI R20, RZ, 0x8, R22 ;  /* 0x00000008ff147819 */ /* 0x000fe40000011616 */
[----:B------:R-:W-:Y:S02]  /*64da0*/  LOP3.LUT R26, R35, 0xffff, RZ, 0xc0, !PT ;  /* 0x0000ffff231a7812 */ /* 0x000fe400078ec0ff */
[----:B------:R-:W-:Y:S02]  /*64db0*/  LOP3.LUT R22, R36, 0xffff, RZ, 0xc0, !PT ;  /* 0x0000ffff24167812 */ /* 0x000fe400078ec0ff */
[----:B------:R-:W-:Y:S02]  /*64dc0*/  LOP3.LUT R21, R21, 0xffff, RZ, 0xc0, !PT ;  /* 0x0000ffff15157812 */ /* 0x000fe400078ec0ff */
[----:B------:R-:W-:Y:S02]  /*64dd0*/  LOP3.LUT R20, R20, 0xffff, RZ, 0xc0, !PT ;  /* 0x0000ffff14147812 */ /* 0x000fe400078ec0ff */
[----:B------:R-:W-:-:S02]  /*64de0*/  PRMT R22, R26, 0x3340, R22 ;  /* 0x000033401a167816 */ /* 0x000fc40000000016 */
[----:B------:R-:W-:-:S03]  /*64df0*/  PRMT R20, R21, 0x3340, R20 ;  /* 0x0000334015147816 */ /* 0x000fc60000000014 */
[----:B------:R-:W-:Y:S04]  /*64e00*/  STL [R1+0x29c0], R22 ;  /* 0x0029c01601007387 */ /* 0x000fe80000100800 */
[----:B------:R0:W-:Y:S01]  /*64e10*/  STL [R1+0x29ac], R20 ;  /* 0x0029ac1401007387 */ /* 0x0001e20000100800 */
[----:B---3--:R-:W-:Y:S02]  /*64e20*/  LOP3.LUT R35, R46, 0xffff, RZ, 0xc0, !PT ;  /* 0x0000ffff2e237812 */ /* 0x008fe400078ec0ff */
[----:B------:R-:W-:-:S04]  /*64e30*/  LOP3.LUT R26, R47, 0xffff, RZ, 0xc0, !PT ;  /* 0x0000ffff2f1a7812 */ /* 0x000fc800078ec0ff */
[----:B0-----:R-:W-:Y:S02]  /*64e40*/  PRMT R20, R26, 0x3340, R0 ;  /* 0x000033401a147816 */ /* 0x001fe40000000000 */
[----:B----4-:R-:W-:-:S04]  /*64e50*/  LOP3.LUT R22, R48, 0xffff, RZ, 0xc0, !PT ;  /* 0x0000ffff30167812 */ /* 0x010fc800078ec0ff */
[----:B------:R-:W-:-:S04]  /*64e60*/  PRMT R21, R35, 0x3340, R22 ;  /* 0x0000334023157816 */ /* 0x000fc80000000016 */
[----:B------:R-:W-:-:S05]  /*64e70*/  PRMT R20, R21, 0x5410, R20 ;  /* 0x0000541015147816 */ /* 0x000fca0000000014 */
[----:B------:R0:W-:Y:S04]  /*64e80*/  STL [R1+0x29e4], R20 ;  /* 0x0029e41401007387 */ /* 0x0001e80000100800 */
[----:B------:R-:W3:Y:S01]  /*64e90*/  LDL.LU R48, [R1+0x124] ;  /* 0x0001240001307983 */ /* 0x000ee20000300800 */
[----:B------:R-:W-:Y:S02]  /*64ea0*/  SHF.R.U32.HI R35, RZ, 0x8, R35 ;  /* 0x00000008ff237819 */ /* 0x000fe40000011623 */
[----:B------:R-:W-:Y:S02]  /*64eb0*/  SHF.R.U32.HI R21, RZ, 0x8, R22 ;  /* 0x00000008ff157819 */ /* 0x000fe40000011616 */
[----:B------:R-:W-:Y:S02]  /*64ec0*/  IADD3 R46, P6, R57, R6, RZ ;  /* 0x00000006392e7210 */ /* 0x000fe40007fde0ff */
[----:B0-----:R-:W-:-:S02]  /*64ed0*/  SHF.R.U32.HI R20, RZ, 0x8, R26 ;  /* 0x00000008ff147819 */ /* 0x001fc4000001161a */
[----:B------:R-:W-:Y:S02]  /*64ee0*/  LOP3.LUT R22, R35, 0xffff, RZ, 0xc0, !PT ;  /* 0x0000ffff23167812 */ /* 0x000fe400078ec0ff */
[----:B------:R-:W-:Y:S02]  /*64ef0*/  LOP3.LUT R21, R21, 0xffff, RZ, 0xc0, !PT ;  /* 0x0000ffff15157812 */ /* 0x000fe400078ec0ff */
[----:B------:R-:W-:Y:S01]  /*64f00*/  LOP3.LUT R20, R20, 0xffff, RZ, 0xc0, !PT ;  /* 0x0000ffff14147812 */ /* 0x000fe200078ec0ff */
[----:B------:R-:W-:Y:S01]  /*64f10*/  IMAD.X R47, R19, 0x1, R5, P6 ;  /* 0x00000001132f7824 */ /* 0x000fe200030e0605 */
[----:B------:R-:W-:Y:S02]  /*64f20*/  PRMT R21, R22, 0x3340, R21 ;  /* 0x0000334016157816 */ /* 0x000fe40000000015 */
[----:B------:R-:W-:Y:S02]  /*64f30*/  PRMT R20, R20, 0x3340, R0 ;  /* 0x0000334014147816 */ /* 0x000fe40000000000 */
[----:B------:R0:W-:Y:S04]  /*64f40*/  STL.64 [R1+0x3e0], R46 ;  /* 0x0003e02e01007387 */ /* 0x0001e80000100a00 */
[----:B------:R-:W-:Y:S04]  /*64f50*/  STL [R1+0x29a8], R21 ;  /* 0x0029a81501007387 */ /* 0x000fe80000100800 */
[----:B------:R1:W-:Y:S01]  /*64f60*/  STL [R1+0x2498], R20 ;  /* 0x0024981401007387 */ /* 0x0003e20000100800 */
[----:B0-----:R-:W-:-:S02]  /*64f70*/  IADD3 R46, P6, R57, R8, RZ ;  /* 0x00000008392e7210 */ /* 0x001fc40007fde0ff */
[----:B-1----:R-:W-:-:S03]  /*64f80*/  SHF.R.U32.HI R20, RZ, 0x8, R44 ;  /* 0x00000008ff147819 */ /* 0x002fc6000001162c */
[----:B------:R-:W-:Y:S01]  /*64f90*/  IMAD.X R47, R19, 0x1, R7, P6 ;  /* 0x00000001132f7824 */ /* 0x000fe200030e0607 */
[----:B------:R-:W-:Y:S02]  /*64fa0*/  LOP3.LUT R20, R20, 0xffff, RZ, 0xc0, !PT ;  /* 0x0000ffff14147812 */ /* 0x000fe400078ec0ff */
[----:B------:R-:W-:Y:S02]  /*64fb0*/  LOP3.LUT R36, R27, 0xffff, RZ, 0xc0, !PT ;  /* 0x0000ffff1b247812 */ /* 0x000fe400078ec0ff */
[----:B------:R-:W-:Y:S02]  /*64fc0*/  PRMT R20, R20, 0x3340, R0 ;  /* 0x0000334014147816 */ /* 0x000fe40000000000 */
[----:B--2---:R-:W-:Y:S02]  /*64fd0*/  LOP3.LUT R35, R50, 0xffff, RZ, 0xc0, !PT ;  /* 0x0000ffff32237812 */ /* 0x004fe400078ec0ff */
[----:B------:R-:W-:Y:S01]  /*64fe0*/  LOP3.LUT R27, R49, 0xffff, RZ, 0xc0, !PT ;  /* 0x0000ffff311b7812 */ /* 0x000fe200078ec0ff */
[----:B------:R-:W-:Y:S03]  /*64ff0*/  STL.64 [R1+0x708], R46 ;  /* 0x0007082e01007387 */ /* 0x000fe60000100a00 */
[----:B------:R-:W-:Y:S01]  /*65000*/  PRMT R21, R35, 0x3340, R27 ;  /* 0x0000334023157816 */ /* 0x000fe2000000001b */
[----:B------:R0:W-:Y:S01]  /*65010*/  STL [R1+0x2490], R20 ;  /* 0x0024901401007387 */ /* 0x0001e20000100800 */
[----:B------:R-:W-:-:S02]  /*65020*/  LOP3.LUT R26, R60, 0xffff, RZ, 0xc0, !PT ;  /* 0x0000ffff3c1a7812 */ /* 0x000fc400078ec0ff */
[----:B------:R-:W-:Y:S01]  /*65030*/  LOP3.LUT R22, R56, 0xffff, RZ, 0xc0, !PT ;  /* 0x0000ffff38167812 */ /* 0x000fe200078ec0ff */
[----:B------:R-:W2:Y:S01]  /*65040*/  LDL.LU R60, [R1+0x1cc] ;  /* 0x0001cc00013c7983 */ /* 0x000ea20000300800 */
[----:B0-----:R-:W-:-:S04]  /*65050*/  PRMT R20, R36, 0x3340, R0 ;  /* 0x0000334024147816 */ /* 0x001fc80000000000 */
[----:B------:R-:W-:-:S05]  /*65060*/  PRMT R20, R21, 0x5410, R20 ;  /* 0x0000541015147816 */ /* 0x000fca0000000014 */
[----:B------:R0:W-:Y:S04]  /*65070*/  STL [R1+0x29e0], R20 ;  /* 0x0029e01401007387 */ /* 0x0001e80000100800 */
[----:B------:R-:W4:Y:S01]  /*65080*/  LDL.LU R56, [R1+0x80] ;  /* 0x0000800001387983 */ /* 0x000f220000300800 */
[----:B------:R-:W-:Y:S02]  /*65090*/  SHF.R.U32.HI R44, RZ, 0x8, R26 ;  /* 0x00000008ff2c7819 */ /* 0x000fe4000001161a */
[--C-:B0-----:R-:W-:Y:S02]  /*650a0*/  PRMT R20, R26, 0x3340, R22.reuse ;  /* 0x000033401a147816 */ /* 0x101fe40000000016 */
[----:B------:R-:W-:Y:S02]  /*650b0*/  SHF.R.U32.HI R22, RZ, 0x8, R22 ;  /* 0x00000008ff167819 */ /* 0x000fe40000011616 */
[----:B------:R-:W-:Y:S01]  /*650c0*/  SHF.R.U32.HI R21, RZ, 0x8, R35 ;  /* 0x00000008ff157819 */ /* 0x000fe20000011623 */
[----:B------:R0:W-:Y:S01]  /*650d0*/  STL [R1+0xf9c], R20 ;  /* 0x000f9c1401007387 */ /* 0x0001e20000100800 */
[----:B------:R-:W-:-:S02]  /*650e0*/  LOP3.LUT R26, R44, 0xffff, RZ, 0xc0, !PT ;  /* 0x0000ffff2c1a7812 */ /* 0x000fc400078ec0ff */
[----:B------:R-:W-:Y:S02]  /*650f0*/  LOP3.LUT R22, R22, 0xffff, RZ, 0xc0, !PT ;  /* 0x0000ffff16167812 */ /* 0x000fe400078ec0ff */
[----:B------:R-:W-:Y:S02]  /*65100*/  LOP3.LUT R21, R21, 0xffff, RZ, 0xc0, !PT ;  /* 0x0000ffff15157812 */ /* 0x000fe400078ec0ff */
[----:B0-----:R-:W-:Y:S02]  /*65110*/  SHF.R.U32.HI R20, RZ, 0x8, R27 ;  /* 0x00000008ff147819 */ /* 0x001fe4000001161b */
[----:B------:R-:W-:Y:S02]  /*65120*/  PRMT R26, R26, 0x3340, R22 ;  /* 0x000033401a1a7816 */ /* 0x000fe40000000016 */
[----:B------:R-:W-:Y:S02]  /*65130*/  LOP3.LUT R20, R20, 0xffff, RZ, 0xc0, !PT ;  /* 0x0000ffff14147812 */ /* 0x000fe400078ec0ff */
[----:B------:R-:W-:Y:S01]  /*65140*/  LOP3.LUT R39, R39, 0xffff, RZ, 0xc0, !PT ;  /* 0x0000ffff27277812 */ /* 0x000fe200078ec0ff */
[----:B------:R0:W-:Y:S01]  /*65150*/  STL [R1+0x29b0], R26 ;  /* 0x0029b01a01007387 */ /* 0x0001e20000100800 */
[----:B------:R-:W-:-:S05]  /*65160*/  PRMT R20, R21, 0x3340, R20 ;  /* 0x0000334015147816 */ /* 0x000fca0000000014 */
[----:B------:R1:W-:Y:S01]  /*65170*/  STL [R1+0x29a4], R20 ;  /* 0x0029a41401007387 */ /* 0x0003e20000100800 */
[----:B0-----:R-:W-:-:S04]  /*65180*/  LOP3.LUT R26, R23, 0xffff, RZ, 0xc0, !PT ;  /* 0x0000ffff171a7812 */ /* 0x001fc800078ec0ff */
[----:B-1----:R-:W-:Y:S02]  /*65190*/  PRMT R20, R26, 0x3340, R0 ;  /* 0x000033401a147816 */ /* 0x002fe40000000000 */
[----:B------:R-:W-:Y:S02]  /*651a0*/  SHF.R.U32.HI R36, RZ, 0x8, R36 ;  /* 0x00000008ff247819 */ /* 0x000fe40000011624 */
[----:B------:R-:W-:-:S05]  /*651b0*/  IADD3 R44, P6, R57, R10, RZ ;  /* 0x0000000a392c7210 */ /* 0x000fca0007fde0ff */
[----:B------:R-:W-:Y:S01]  /*651c0*/  IMAD.X R45, R19, 0x1, R9, P6 ;  /* 0x00000001132d7824 */ /* 0x000fe200030e0609 */
[----:B---3--:R-:W-:-:S04]  /*651d0*/  LOP3.LUT R22, R48, 0xffff, RZ, 0xc0, !PT ;  /* 0x0000ffff30167812 */ /* 0x008fc800078ec0ff */
[----:B------:R-:W-:-:S04]  /*651e0*/  PRMT R21, R22, 0x3340, R39 ;  /* 0x0000334016157816 */ /* 0x000fc80000000027 */
[----:B------:R-:W-:Y:S02]  /*651f0*/  PRMT R20, R21, 0x5410, R20 ;  /* 0x0000541015147816 */ /* 0x000fe40000000014 */
[----:B------:R-:W-:-:S03]  /*65200*/  SHF.R.U32.HI R21, RZ, 0x8, R22 ;  /* 0x00000008ff157819 */ /* 0x000fc60000011616 */
[----:B------:R0:W-:Y:S01]  /*65210*/  STL [R1+0x29dc], R20 ;  /* 0x0029dc1401007387 */ /* 0x0001e20000100800 */
[----:B------:R-:W-:Y:S02]  /*65220*/  LOP3.LUT R22, R36, 0xffff, RZ, 0xc0, !PT ;  /* 0x0000ffff24167812 */ /* 0x000fe400078ec0ff */
[----:B------:R-:W-:Y:S02]  /*65230*/  LOP3.LUT R21, R21, 0xffff, RZ, 0xc0, !PT ;  /* 0x0000ffff15157812 */ /* 0x000fe400078ec0ff */
[----:B0-----:R-:W-:Y:S02]  /*65240*/  SHF.R.U32.HI R20, RZ, 0x8, R39 ;  /* 0x00000008ff147819 */ /* 0x001fe40000011627 */
[----:B------:R-:W-:Y:S02]  /*65250*/  PRMT R22, R22, 0x3340, R0 ;  /* 0x0000334016167816 */ /* 0x000fe40000000000 */
[----:B------:R-:W-:Y:S01]  /*65260*/  LOP3.LUT R20, R20, 0xffff, RZ, 0xc0, !PT ;  /* 0x0000ffff14147812 */ /* 0x000fe200078ec0ff */
[----:B------:R-:W-:Y:S03]  /*65270*/  STL.64 [R1+0x888], R44 ;  /* 0x0008882c01007387 */ /* 0x000fe60000100a00 */
[----:B------:R-:W-:Y:S01]  /*65280*/  PRMT R20, R21, 0x3340, R20 ;  /* 0x0000334015147816 */ /* 0x000fe20000000014 */
[----:B------:R-:W-:Y:S04]  /*65290*/  STL [R1+0x2478], R22 ;  /* 0x0024781601007387 */ /* 0x000fe80000100800 */
[----:B------:R-:W3:Y:S04]  /*652a0*/  LDL.LU R46, [R1+0x24f0] ;  /* 0x0024f000012e7983 */ /* 0x000ee80000300800 */
[----:B------:R0:W-:Y:S04]  /*652b0*/  STL [R1+0x29a0], R20 ;  /* 0x0029a01401007387 */ /* 0x0001e80000100800 */
[----:B------:R-:W3:Y:S04]  /*652c0*/  LDL.LU R50, [R1+0x245c] ;  /* 0x00245c0001327983 */ /* 0x000ee80000300800 */
[----:B------:R-:W3:Y:S01]  /*652d0*/  LDL.LU R49, [R1+0x24a8] ;  /* 0x0024a80001317983 */ /* 0x000ee20000300800 */
[----:B------:R-:W-:-:S04]  /*652e0*/  LOP3.LUT R29, R29, 0xffff, RZ, 0xc0, !PT ;  /* 0x0000ffff1d1d7812 */ /* 0x000fc800078ec0ff */
[----:B0-----:R-:W-:Y:S02]  /*652f0*/  PRMT R20, R29, 0x3340, R0 ;  /* 0x000033401d147816 */ /* 0x001fe40000000000 */
[----:B--2---:R-:W-:Y:S02]  /*65300*/  LOP3.LUT R23, R60, 0xffff, RZ, 0xc0, !PT ;  /* 0x0000ffff3c177812 */ /* 0x004fe400078ec0ff */
[----:B------:R-:W-:Y:S02]  /*65310*/  IADD3 R44, P6, R57, R12, RZ ;  /* 0x0000000c392c7210 */ /* 0x000fe40007fde0ff */
[----:B----4-:R-:W-:-:S04]  /*65320*/  LOP3.LUT R22, R56, 0xffff, RZ, 0xc0, !PT ;  /* 0x0000ffff38167812 */ /* 0x010fc800078ec0ff */
[----:B------:R-:W-:-:S04]  /*65330*/  PRMT R21, R23, 0x3340, R22 ;  /* 0x0000334017157816 */ /* 0x000fc80000000016 */
[----:B------:R-:W-:Y:S02]  /*65340*/  PRMT R20, R21, 0x5410, R20 ;  /* 0x0000541015147816 */ /* 0x000fe40000000014 */
[----:B------:R-:W-:Y:S02]  /*65350*/  SHF.R.U32.HI R23, RZ, 0x8, R23 ;  /* 0x00000008ff177819 */ /* 0x000fe40000011617 */
[----:B------:R-:W-:Y:S01]  /*65360*/  SHF.R.U32.HI R21, RZ, 0x8, R22 ;  /* 0x00000008ff157819 */ /* 0x000fe20000011616 */
[----:B------:R0:W-:Y:S01]  /*65370*/  STL [R1+0x29d8], R20 ;  /* 0x0029d81401007387 */ /* 0x0001e20000100800 */
[----:B------:R-:W-:Y:S02]  /*65380*/  LOP3.LUT R22, R23, 0xffff, RZ, 0xc0, !PT ;  /* 0x0000ffff17167812 */ /* 0x000fe400078ec0ff */
[----:B------:R-:W-:Y:S01]  /*65390*/  LOP3.LUT R21, R21, 0xffff, RZ, 0xc0, !PT ;  /* 0x0000ffff15157812 */ /* 0x000fe200078ec0ff */
[----:B------:R-:W-:Y:S01]  /*653a0*/  IMAD.X R45, R19, 0x1, R11, P6 ;  /* 0x00000001132d7824 */ /* 0x000fe200030e060b */
[----:B------:R-:W2:Y:S01]  /*653b0*/  LDL.LU R48, [R1+0x140] ;  /* 0x0001400001307983 */ /* 0x000ea20000300800 */
[----:B0-----:R-:W-:-:S02]  /*653c0*/  SHF.R.U32.HI R20, RZ, 0x8, R29 ;  /* 0x00000008ff147819 */ /* 0x001fc4000001161d */
[----:B------:R-:W-:Y:S02]  /*653d0*/  PRMT R21, R22, 0x3340, R21 ;  /* 0x0000334016157816 */ /* 0x000fe40000000015 */
[----:B------:R-:W-:Y:S01]  /*653e0*/  LOP3.LUT R20, R20, 0xffff, RZ, 0xc0, !PT ;  /* 0x0000ffff14147812 */ /* 0x000fe200078ec0ff */
[----:B------:R-:W-:Y:S01]  /*653f0*/  STL.64 [R1+0x880], R44 ;  /* 0x0008802c01007387 */ /* 0x000fe20000100a00 */
[----:B------:R-:W-:Y:S02]  /*65400*/  IADD3 R22, P6, R57, R14, RZ ;  /* 0x0000000e39167210 */ /* 0x000fe40007fde0ff */
[----:B------:R-:W-:Y:S01]  /*65410*/  PRMT R20, R20, 0x3340, R0 ;  /* 0x0000334014147816 */ /* 0x000fe20000000000 */
[----:B------:R-:W4:Y:S02]  /*65420*/  LDL.LU R60, [R1+0x24ec] ;  /* 0x0024ec00013c7983 */ /* 0x000f240000300800 */
[----:B------:R-:W-:Y:S02]  /*65430*/  IMAD.X R23, R19, 0x1, R13, P6 ;  /* 0x0000000113177824 */ /* 0x000fe400030e060d */
[----:B------:R-:W-:Y:S04]  /*65440*/  STL [R1+0x24e8], R21 ;  /* 0x0024e81501007387 */ /* 0x000fe80000100800 */
[----:B------:R-:W4:Y:S04]  /*65450*/  LDL.LU R56, [R1+0x2458] ;  /* 0x0024580001387983 */ /* 0x000f280000300800 */
[----:B------:R0:W-:Y:S02]  /*65460*/  STL [R1+0x246c], R20 ;  /* 0x00246c1401007387 */ /* 0x0001e40000100800 */
[----:B0-----:R-:W-:-:S02]  /*65470*/  IADD3 R20, P6, R57, R16, RZ ;  /* 0x0000001039147210 */ /* 0x001fc40007fde0ff */
[----:B------:R-:W4:Y:S04]  /*65480*/  LDL.LU R57, [R1+0x24a4] ;  /* 0x0024a40001397983 */ /* 0x000f280000300800 */
[----:B------:R-:W4:Y:S01]  /*65490*/  LDL.LU R47, [R1+0xc] ;  /* 0x00000c00012f7983 */ /* 0x000f220000300800 */
[----:B------:R-:W-:Y:S01]  /*654a0*/  IMAD.X R21, R19, 0x1, R15, P6 ;  /* 0x0000000113157824 */ /* 0x000fe200030e060f */
[----:B------:R-:W-:-:S04]  /*654b0*/  SHF.R.U32.HI R19, RZ, 0x8, R26 ;  /* 0x00000008ff137819 */ /* 0x000fc8000001161a */
[----:B------:R-:W-:Y:S01]  /*654c0*/  LOP3.LUT R19, R19, 0xffff, RZ, 0xc0, !PT ;  /* 0x0000ffff13137812 */ /* 0x000fe200078ec0ff */
[----:B------:R3:W-:Y:S03]  /*654d0*/  STL.64 [R1+0x878], R22 ;  /* 0x0008781601007387 */ /* 0x0007e60000100a00 */
[----:B------:R-:W-:Y:S01]  /*654e0*/  PRMT R19, R19, 0x3340, R0 ;  /* 0x0000334013137816 */ /* 0x000fe20000000000 */
[----:B------:R0:W-:Y:S04]  /*654f0*/  STL.64 [R1+0x870], R20 ;  /* 0x0008701401007387 */ /* 0x0001e80000100a00 */
[----:B------:R1:W-:Y:S01]  /*65500*/  STL [R1+0x2454], R19 ;  /* 0x0024541301007387 */ /* 0x0003e20000100800 */
[----:B---3--:R-:W-:-:S02]  /*65510*/  LOP3.LUT R23, R46, 0xffff, RZ, 0xc0, !PT ;  /* 0x0000ffff2e177812 */ /* 0x008fc400078ec0ff */
[----:B------:R-:W-:Y:S02]  /*65520*/  LOP3.LUT R22, R50, 0xffff, RZ, 0xc0, !PT ;  /* 0x0000ffff32167812 */ /* 0x000fe400078ec0ff */
[----:B0-----:R-:W-:Y:S02]  /*65530*/  LOP3.LUT R21, R49, 0xffff, RZ, 0xc0, !PT ;  /* 0x0000ffff31157812 */ /* 0x001fe400078ec0ff */
[----:B-1----:R-:W-:Y:S02]  /*65540*/  PRMT R19, R22, 0x3340, R0 ;  /* 0x0000334016137816 */ /* 0x002fe40000000000 */
[----:B------:R-:W-:-:S04]  /*65550*/  PRMT R20, R23, 0x3340, R21 ;  /* 0x0000334017147816 */ /* 0x000fc80000000015 */
[----:B------:R-:W-:Y:S02]  /*65560*/  PRMT R19, R20, 0x5410, R19 ;  /* 0x0000541014137816 */ /* 0x000fe40000000013 */
[----:B------:R-:W-:Y:S02]  /*65570*/  SHF.R.U32.HI R23, RZ, 0x8, R23 ;  /* 0x00000008ff177819 */ /* 0x000fe40000011617 */
[----:B------:R-:W-:Y:S01]  /*65580*/  SHF.R.U32.HI R20, RZ, 0x8, R21 ;  /* 0x00000008ff147819 */ /* 0x000fe20000011615 */
[----:B------:R0:W-:Y:S01]  /*65590*/  STL [R1+0x29d4], R19 ;  /* 0x0029d41301007387 */ /* 0x0001e20000100800 */
[----:B------:R-:W-:Y:S02]  /*655a0*/  LOP3.LUT R21, R23, 0xffff, RZ, 0xc0, !PT ;  /* 0x0000ffff17157812 */ /* 0x000fe400078ec0ff */
[----:B------:R-:W-:Y:S02]  /*655b0*/  LOP3.LUT R20, R20, 0xffff, RZ, 0xc0, !PT ;  /* 0x0000ffff14147812 */ /* 0x000fe400078ec0ff */
[----:B0-----:R-:W-:-:S02]  /*655c0*/  SHF.R.U32.HI R19, RZ, 0x8, R22 ;  /* 0x00000008ff137819 */ /* 0x001fc40000011616 */
[----:B------:R-:W-:Y:S02]  /*655d0*/  PRMT R20, R21, 0x3340, R20 ;  /* 0x0000334015147816 */ /* 0x000fe40000000014 */
[----:B------:R-:W-:-:S04]  /*655e0*/  LOP3.LUT R19, R19, 0xffff, RZ, 0xc0, !PT ;  /* 0x0000ffff13137812 */ /* 0x000fc800078ec0ff */
[----:B------:R-:W-:Y:S01]  /*655f0*/  PRMT R19, R19, 0x3340, R0 ;  /* 0x0000334013137816 */ /* 0x000fe20000000000 */
[----:B------:R-:W-:Y:S04]  /*65600*/  STL [R1+0x24d8], R20 ;  /* 0x0024d81401007387 */ /* 0x000fe80000100800 */
[----:B------:R-:W3:Y:S04]  /*65610*/  LDL.LU R35, [R1+0x24dc] ;  /* 0x0024dc0001237983 */ /* 0x000ee80000300800 */
[----:B------:R0:W-:Y:S04]  /*65620*/  STL [R1+0x2450], R19 ;  /* 0x0024501301007387 */ /* 0x0001e80000100800 */
[----:B------:R-:W3:Y:S04]  /*65630*/  LDL.LU R45, [R1+0x11b0] ;  /* 0x0011b000012d7983 */ /* 0x000ee80000300800 */
[----:B------:R-:W3:Y:S01]  /*65640*/  LDL.LU R49, [R1+0x2480] ;  /* 0x0024800001317983 */ /* 0x000ee20000300800 */
[----:B0-----:R-:W-:-:S02]  /*65650*/  LOP3.LUT R19, R24, 0xffff, RZ, 0xc0, !PT ;  /* 0x0000ffff18137812 */ /* 0x001fc400078ec0ff */
[----:B--2---:R-:W-:Y:S02]  /*65660*/  LOP3.LUT R23, R48, 0xffff, RZ, 0xc0, !PT ;  /* 0x0000ffff30177812 */ /* 0x004fe400078ec0ff */
[----:B------:R-:W-:Y:S01]  /*65670*/  LOP3.LUT R41, R41, 0xffff, RZ, 0xc0, !PT ;  /* 0x0000ffff29297812 */ /* 0x000fe200078ec0ff */
[----:B------:R0:W-:Y:S03]  /*65680*/  STL [R1+0x2a30], R19 ;  /* 0x002a301301007387 */ /* 0x0001e60000100800 */
[----:B------:R-:W-:Y:S02]  /*65690*/  PRMT R20, R23, 0x3340, R41 ;  /* 0x0000334017147816 */ /* 0x000fe40000000029 */
[----:B----4-:R-:W-:Y:S02]  /*656a0*/  LOP3.LUT R22, R60, 0xffff, RZ, 0xc0, !PT ;  /* 0x0000ffff3c167812 */ /* 0x010fe400078ec0ff */
[----:B0-----:R-:W-:-:S02]  /*656b0*/  PRMT R19, R19, 0x3340, R0 ;  /* 0x0000334013137816 */ /* 0x001fc40000000000 */
[----:B------:R-:W-:Y:S02]  /*656c0*/  LOP3.LUT R26, R56, 0xffff, RZ, 0xc0, !PT ;  /* 0x0000ffff381a7812 */ /* 0x000fe400078ec0ff */
[----:B------:R-:W-:Y:S02]  /*656d0*/  PRMT R24, R20, 0x5410, R19 ;  /* 0x0000541014187816 */ /* 0x000fe40000000013 */
[----:B------:R-:W-:Y:S02]  /*656e0*/  PRMT R19, R26, 0x3340, R0 ;  /* 0x000033401a137816 */ /* 0x000fe40000000000 */
[----:B------:R-:W-:-:S04]  /*656f0*/  LOP3.LUT R21, R57, 0xffff, RZ, 0xc0, !PT ;  /* 0x0000ffff39157812 */ /* 0x000fc800078ec0ff */
[----:B------:R-:W-:Y:S02]  /*65700*/  PRMT R20, R22, 0x3340, R21 ;  /* 0x0000334016147816 */ /* 0x000fe40000000015 */
[----:B------:R-:W-:Y:S02]  /*65710*/  IADD3 R56, P6, R47, R0, RZ ;  /* 0x000000002f387210 */ /* 0x000fe40007fde0ff */
[----:B------:R-:W-:Y:S02]  /*65720*/  PRMT R20, R20, 0x5410, R19 ;  /* 0x0000541014147816 */ /* 0x000fe40000000013 */
[----:B------:R-:W-:Y:S01]  /*65730*/  SHF.R.S32.HI R19, RZ, 0x1f, R47 ;  /* 0x0000001fff137819 */ /* 0x000fe2000001142f */
[----:B------:R-:W-:Y:S04]  /*65740*/  STL [R1+0x29d0], R24 ;  /* 0x0029d01801007387 */ /* 0x000fe80000100800 */
[----:B------:R-:W-:Y:S01]  /*65750*/  IMAD.X R57, R19, 0x1, R18, P6 ;  /* 0x0000000113397824 */ /* 0x000fe200030e0612 */
[----:B------:R-:W-:Y:S04]  /*65760*/  STL [R1+0x29cc], R20 ;  /* 0x0029cc1401007387 */ /* 0x000fe80000100800 */
[----:B------:R0:W-:Y:S04]  /*65770*/  STL.64 [R1+0x850], R56 ;  /* 0x0008503801007387 */ /* 0x0001e80000100a00 */
[----:B0-----:R-:W2:Y:S04]  /*65780*/  LDL.LU.64 R56, [R1+0x2db8] ;  /* 0x002db80001387983 */ /* 0x001ea80000300a00 */
[----:B------:R-:W4:Y:S04]  /*65790*/  LDL.LU R46, [R1+0x200] ;  /* 0x00020000012e7983 */ /* 0x000f280000300800 */
[----:B------:R-:W2:Y:S01]  /*657a0*/  LDL.LU R50, [R1+0x88] ;  /* 0x0000880001327983 */ /* 0x000ea20000300800 */
[----:B------:R-:W-:-:S03]  /*657b0*/  SHF.R.U32.HI R23, RZ, 0x8, R23 ;  /* 0x00000008ff177819 */ /* 0x000fc60000011617 */
[----:B------:R-:W2:Y:S01]  /*657c0*/  LDL.LU R48, [R1+0x24e0] ;  /* 0x0024e00001307983 */ /* 0x000ea20000300800 */
[----:B------:R-:W-:-:S03]  /*657d0*/  SHF.R.U32.HI R41, RZ, 0x8, R41 ;  /* 0x00000008ff297819 */ /* 0x000fc60000011629 */
[----:B------:R-:W2:Y:S01]  /*657e0*/  LDL.LU R60, [R1+0x2488] ;  /* 0x00248800013c7983 */ /* 0x000ea20000300800 */
[----:B------:R-:W-:Y:S02]  /*657f0*/  SHF.R.U32.HI R24, RZ, 0x8, R22 ;  /* 0x00000008ff187819 */ /* 0x000fe40000011616 */
[----:B------:R-:W-:Y:S02]  /*65800*/  SHF.R.U32.HI R20, RZ, 0x8, R21 ;  /* 0x00000008ff147819 */ /* 0x000fe40000011615 */
[----:B------:R-:W-:Y:S02]  /*65810*/  LOP3.LUT R23, R23, 0xffff, RZ, 0xc0, !PT ;  /* 0x0000ffff17177812 */ /* 0x000fe400078ec0ff */
[----:B------:R-:W-:Y:S02]  /*65820*/  LOP3.LUT R22, R41, 0xffff, RZ, 0xc0, !PT ;  /* 0x0000ffff29167812 */ /* 0x000fe400078ec0ff */
[----:B------:R-:W-:Y:S02]  /*65830*/  LOP3.LUT R21, R24, 0xffff, RZ, 0xc0, !PT ;  /* 0x0000ffff18157812 */ /* 0x000fe400078ec0ff */
[----:B------:R-:W-:-:S02]  /*65840*/  LOP3.LUT R20, R20, 0xffff, RZ, 0xc0, !PT ;  /* 0x0000ffff14147812 */ /* 0x000fc400078ec0ff */
[----:B------:R-:W-:Y:S02]  /*65850*/  PRMT R22, R23, 0x3340, R22 ;  /* 0x0000334017167816 */ /* 0x000fe40000000016 */
[----:B------:R-:W-:-:S03]  /*65860*/  PRMT R20, R21, 0x3340, R20 ;  /* 0x0000334015147816 */ /* 0x000fc60000000014 */
[----:B------:R0:W-:Y:S04]  /*65870*/  STL [R1+0x24ec], R22 ;  /* 0x0024ec1601007387 */ /* 0x0001e80000100800 */
[----:B------:R1:W-:Y:S01]  /*65880*/  STL [R1+0x24a8], R20 ;  /* 0x0024a81401007387 */ /* 0x0003e20000100800 */
[----:B---3--:R-:W-:Y:S02]  /*65890*/  LOP3.LUT R24, R35, 0xffff, RZ, 0xc0, !PT ;  /* 0x0000ffff23187812 */ /* 0x008fe400078ec0ff */
[----:B------:R-:W-:Y:S02]  /*658a0*/  LOP3.LUT R23, R45, 0xffff, RZ, 0xc0, !PT ;  /* 0x0000ffff2d177812 */ /* 0x000fe400078ec0ff */
[----:B0-----:R-:W-:Y:S02]  /*658b0*/  LOP3.LUT R22, R49, 0xffff, RZ, 0xc0, !PT ;  /* 0x0000ffff31167812 */ /* 0x001fe400078ec0ff */
[----:B-1----:R-:W-:-:S02]  /*658c0*/  PRMT R20, R23, 0x3340, R0 ;  /* 0x0000334017147816 */ /* 0x002fc40000000000 */
        /* <DEDUP_REMOVED lines=14> */
[----:B------:R-:W-:Y:S04]  /*659b0*/  STL.64 [R1+0x860], R44 ;  /* 0x0008602c01007387 */ /* 0x000fe80000100a00 */
[----:B------:R-:W-:Y:S01]  /*659c0*/  STL [R1+0x24a4], R21 ;  /* 0x0024a41501007387 */ /* 0x000fe20000100800 */
[----:B------:R-:W-:-:S03]  /*659d0*/  IADD3 R22, P6, R47, R6, RZ ;  /* 0x000000062f167210 */ /* 0x000fc60007fde0ff */
[----:B------:R0:W-:Y:S02]  /*659e0*/  STL [R1+0x1038], R20 ;  /* 0x0010381401007387 */ /* 0x0001e40000100800 */
[----:B------:R-:W-:Y:S01]  /*659f0*/  IMAD.X R23, R19, 0x1, R5, P6 ;  /* 0x0000000113177824 */ /* 0x000fe200030e0605 */
[----:B0-----:R-:W-:-:S04]  /*65a00*/  SHF.R.U32.HI R20, RZ, 0x8, R26 ;  /* 0x00000008ff147819 */ /* 0x001fc8000001161a */
[----:B------:R-:W-:Y:S02]  /*65a10*/  LOP3.LUT R20, R20, 0xffff, RZ, 0xc0, !PT ;  /* 0x0000ffff14147812 */ /* 0x000fe400078ec0ff */
[----:B------:R-:W-:Y:S02]  /*65a20*/  LOP3.LUT R31, R31, 0xffff, RZ, 0xc0, !PT ;  /* 0x0000ffff1f1f7812 */ /* 0x000fe400078ec0ff */
[----:B------:R-:W-:Y:S01]  /*65a30*/  PRMT R20, R20, 0x3340, R0 ;  /* 0x0000334014147816 */ /* 0x000fe20000000000 */
[----:B------:R-:W-:Y:S04]  /*65a40*/  STL.64 [R1+0x868], R22 ;  /* 0x0008681601007387 */ /* 0x000fe80000100a00 */
[----:B------:R0:W-:Y:S01]  /*65a50*/  STL [R1+0x1034], R20 ;  /* 0x0010341401007387 */ /* 0x0001e20000100800 */
[----:B----4-:R-:W-:-:S02]  /*65a60*/  LOP3.LUT R26, R46, 0xffff, RZ, 0xc0, !PT ;  /* 0x0000ffff2e1a7812 */ /* 0x010fc400078ec0ff */
[----:B--2---:R-:W-:Y:S02]  /*65a70*/  LOP3.LUT R24, R50, 0xffff, RZ, 0xc0, !PT ;  /* 0x0000ffff32187812 */ /* 0x004fe400078ec0ff */
[----:B0-----:R-:W-:Y:S02]  /*65a80*/  PRMT R20, R31, 0x3340, R0 ;  /* 0x000033401f147816 */ /* 0x001fe40000000000 */
[----:B------:R-:W-:-:S04]  /*65a90*/  PRMT R21, R26, 0x3340, R24 ;  /* 0x000033401a157816 */ /* 0x000fc80000000018 */
[----:B------:R-:W-:Y:S02]  /*65aa0*/  PRMT R21, R21, 0x5410, R20 ;  /* 0x0000541015157816 */ /* 0x000fe40000000014 */
[----:B------:R-:W-:Y:S02]  /*65ab0*/  LOP3.LUT R23, R48, 0xffff, RZ, 0xc0, !PT ;  /* 0x0000ffff30177812 */ /* 0x000fe400078ec0ff */
[----:B------:R-:W-:Y:S01]  /*65ac0*/  LOP3.LUT R22, R60, 0xffff, RZ, 0xc0, !PT ;  /* 0x0000ffff3c167812 */ /* 0x000fe200078ec0ff */
[----:B------:R0:W-:Y:S04]  /*65ad0*/  STL [R1+0x24f0], R21 ;  /* 0x0024f01501007387 */ /* 0x0001e80000100800 */
[----:B------:R-:W2:Y:S04]  /*65ae0*/  LDL.LU R48, [R1+0x208] ;  /* 0x0002080001307983 */ /* 0x000ea80000300800 */
[----:B------:R-:W4:Y:S01]  /*65af0*/  LDL.LU R60, [R1+0xac] ;  /* 0x0000ac00013c7983 */ /* 0x000f220000300800 */
[----:B------:R-:W-:-:S02]  /*65b00*/  PRMT R20, R23, 0x3340, R22 ;  /* 0x0000334017147816 */ /* 0x000fc40000000016 */
[----:B------:R-:W-:Y:S02]  /*65b10*/  SHF.R.U32.HI R27, RZ, 0x8, R23 ;  /* 0x00000008ff1b7819 */ /* 0x000fe40000011617 */
[----:B------:R-:W-:Y:S01]  /*65b20*/  SHF.R.U32.HI R22, RZ, 0x8, R22 ;  /* 0x00000008ff167819 */ /* 0x000fe20000011616 */
[----:B------:R1:W-:Y:S01]  /*65b30*/  STL [R1+0xf90], R20 ;  /* 0x000f901401007387 */ /* 0x0003e20000100800 */
[----:B0-----:R-:W-:Y:S02]  /*65b40*/  SHF.R.U32.HI R21, RZ, 0x8, R26 ;  /* 0x00000008ff157819 */ /* 0x001fe4000001161a */
[----:B------:R-:W-:Y:S02]  /*65b50*/  LOP3.LUT R23, R27, 0xffff, RZ, 0xc0, !PT ;  /* 0x0000ffff1b177812 */ /* 0x000fe400078ec0ff */
[----:B------:R-:W-:Y:S02]  /*65b60*/  LOP3.LUT R22, R22, 0xffff, RZ, 0xc0, !PT ;  /* 0x0000ffff16167812 */ /* 0x000fe400078ec0ff */
[----:B-1----:R-:W-:-:S02]  /*65b70*/  SHF.R.U32.HI R20, RZ, 0x8, R24 ;  /* 0x00000008ff147819 */ /* 0x002fc40000011618 */
[----:B------:R-:W-:Y:S02]  /*65b80*/  LOP3.LUT R21, R21, 0xffff, RZ, 0xc0, !PT ;  /* 0x0000ffff15157812 */ /* 0x000fe400078ec0ff */
[----:B------:R-:W-:Y:S02]  /*65b90*/  LOP3.LUT R20, R20, 0xffff, RZ, 0xc0, !PT ;  /* 0x0000ffff14147812 */ /* 0x000fe400078ec0ff */
[----:B------:R-:W-:Y:S02]  /*65ba0*/  PRMT R22, R23, 0x3340, R22 ;  /* 0x0000334017167816 */ /* 0x000fe40000000016 */
[----:B------:R-:W-:Y:S02]  /*65bb0*/  PRMT R20, R21, 0x3340, R20 ;  /* 0x0000334015147816 */ /* 0x000fe40000000014 */
[----:B------:R-:W-:Y:S01]  /*65bc0*/  LOP3.LUT R25, R25, 0xffff, RZ, 0xc0, !PT ;  /* 0x0000ffff19197812 */ /* 0x000fe200078ec0ff */
[----:B------:R0:W-:Y:S04]  /*65bd0*/  STL [R1+0x24d4], R22 ;  /* 0x0024d41601007387 */ /* 0x0001e80000100800 */
[----:B------:R1:W-:Y:S01]  /*65be0*/  STL [R1+0x2488], R20 ;  /* 0x0024881401007387 */ /* 0x0003e20000100800 */
[----:B0-----:R-:W-:-:S03]  /*65bf0*/  LOP3.LUT R22, R52, 0xffff, RZ, 0xc0, !PT ;  /* 0x0000ffff34167812 */ /* 0x001fc600078ec0ff */
[----:B------:R-:W4:Y:S01]  /*65c00*/  LDL.LU R52, [R1+0x2db0] ;  /* 0x002db00001347983 */ /* 0x000f220000300800 */
[----:B-1----:R-:W-:Y:S02]  /*65c10*/  PRMT R20, R25, 0x3340, R0 ;  /* 0x0000334019147816 */ /* 0x002fe40000000000 */
[----:B---3--:R-:W-:-:S04]  /*65c20*/  LOP3.LUT R23, R49, 0xffff, RZ, 0xc0, !PT ;  /* 0x0000ffff31177812 */ /* 0x008fc800078ec0ff */
[----:B------:R-:W-:-:S04]  /*65c30*/  PRMT R21, R23, 0x3340, R22 ;  /* 0x0000334017157816 */ /* 0x000fc80000000016 */
[----:B------:R-:W-:-:S05]  /*65c40*/  PRMT R20, R21, 0x5410, R20 ;  /* 0x0000541015147816 */ /* 0x000fca0000000014 */
[----:B------:R0:W-:Y:S04]  /*65c50*/  STL [R1+0x24e0], R20 ;  /* 0x0024e01401007387 */ /* 0x0001e80000100800 */
[----:B------:R-:W3:Y:S04]  /*65c60*/  LDL.LU R45, [R1+0x24f8] ;  /* 0x0024f800012d7983 */ /* 0x000ee80000300800 */
[----:B------:R-:W3:Y:S04]  /*65c70*/  LDL.LU R46, [R1+0x2468] ;  /* 0x00246800012e7983 */ /* 0x000ee80000300800 */
[----:B------:R-:W3:Y:S01]  /*65c80*/  LDL.LU R50, [R1+0x24bc] ;  /* 0x0024bc0001327983 */ /* 0x000ee20000300800 */
[----:B------:R-:W-:-:S02]  /*65c90*/  SHF.R.U32.HI R31, RZ, 0x8, R31 ;  /* 0x00000008ff1f7819 */ /* 0x000fc4000001161f */
[----:B------:R-:W-:Y:S02]  /*65ca0*/  IADD3 R26, P6, R47, R8, RZ ;  /* 0x000000082f1a7210 */ /* 0x000fe40007fde0ff */
[----:B0-----:R-:W-:Y:S02]  /*65cb0*/  SHF.R.U32.HI R20, RZ, 0x8, R22 ;  /* 0x00000008ff147819 */ /* 0x001fe40000011616 */
[----:B------:R-:W-:Y:S02]  /*65cc0*/  SHF.R.U32.HI R21, RZ, 0x8, R23 ;  /* 0x00000008ff157819 */ /* 0x000fe40000011617 */
[----:B------:R-:W-:Y:S01]  /*65cd0*/  LOP3.LUT R22, R31, 0xffff, RZ, 0xc0, !PT ;  /* 0x0000ffff1f167812 */ /* 0x000fe200078ec0ff */
[----:B------:R-:W-:Y:S01]  /*65ce0*/  IMAD.X R27, R19, 0x1, R7, P6 ;  /* 0x00000001131b7824 */ /* 0x000fe200030e0607 */
[----:B------:R-:W-:Y:S02]  /*65cf0*/  LOP3.LUT R21, R21, 0xffff, RZ, 0xc0, !PT ;  /* 0x0000ffff15157812 */ /* 0x000fe400078ec0ff */
[----:B------:R-:W-:-:S02]  /*65d00*/  LOP3.LUT R20, R20, 0xffff, RZ, 0xc0, !PT ;  /* 0x0000ffff14147812 */ /* 0x000fc400078ec0ff */
[----:B------:R-:W-:Y:S01]  /*65d10*/  PRMT R22, R22, 0x3340, R0 ;  /* 0x0000334016167816 */ /* 0x000fe20000000000 */
[----:B------:R0:W-:Y:S01]  /*65d20*/  STL.64 [R1+0x848], R26 ;  /* 0x0008481a01007387 */ /* 0x0001e20000100a00 */
[----:B------:R-:W-:Y:S02]  /*65d30*/  PRMT R20, R21, 0x3340, R20 ;  /* 0x0000334015147816 */ /* 0x000fe40000000014 */
[----:B------:R-:W-:Y:S01]  /*65d40*/  LOP3.LUT R32, R32, 0xffff, RZ, 0xc0, !PT ;  /* 0x0000ffff20207812 */ /* 0x000fe200078ec0ff */
[----:B------:R-:W-:Y:S04]  /*65d50*/  STL [R1+0x101c], R22 ;  /* 0x00101c1601007387 */ /* 0x000fe80000100800 */
[----:B------:R1:W-:Y:S01]  /*65d60*/  STL [R1+0x2480], R20 ;  /* 0x0024801401007387 */ /* 0x0003e20000100800 */
[----:B0-----:R-:W-:-:S02]  /*65d70*/  IADD3 R26, P6, R47, R10, RZ ;  /* 0x0000000a2f1a7210 */ /* 0x001fc40007fde0ff */
[----:B-1----:R-:W-:-:S03]  /*65d80*/  PRMT R20, R32, 0x3340, R0 ;  /* 0x0000334020147816 */ /* 0x002fc60000000000 */
[----:B------:R-:W-:Y:S01]  /*65d90*/  IMAD.X R27, R19, 0x1, R9, P6 ;  /* 0x00000001131b7824 */ /* 0x000fe200030e0609 */
[----:B--2---:R-:W-:Y:S02]  /*65da0*/  LOP3.LUT R23, R48, 0xffff, RZ, 0xc0, !PT ;  /* 0x0000ffff30177812 */ /* 0x004fe400078ec0ff */
[----:B----4-:R-:W-:-:S04]  /*65db0*/  LOP3.LUT R22, R60, 0xffff, RZ, 0xc0, !PT ;  /* 0x0000ffff3c167812 */ /* 0x010fc800078ec0ff */
[----:B------:R-:W-:-:S04]  /*65dc0*/  PRMT R21, R23, 0x3340, R22 ;  /* 0x0000334017157816 */ /* 0x000fc80000000016 */
[----:B------:R-:W-:-:S05]  /*65dd0*/  PRMT R20, R21, 0x5410, R20 ;  /* 0x0000541015147816 */ /* 0x000fca0000000014 */
[----:B------:R0:W-:Y:S04]  /*65de0*/  STL [R1+0x24dc], R20 ;  /* 0x0024dc1401007387 */ /* 0x0001e80000100800 */
[----:B------:R-:W2:Y:S04]  /*65df0*/  LDL.LU R49, [R1+0x244] ;  /* 0x0002440001317983 */ /* 0x000ea80000300800 */
[----:B------:R-:W-:Y:S04]  /*65e00*/  STL.64 [R1+0x828], R26 ;  /* 0x0008281a01007387 */ /* 0x000fe80000100a00 */
[----:B------:R-:W4:Y:S04]  /*65e10*/  LDL.LU R48, [R1+0x120] ;  /* 0x0001200001307983 */ /* 0x000f280000300800 */
[----:B------:R-:W4:Y:S01]  /*65e20*/  LDL.LU R60, [R1+0x23c] ;  /* 0x00023c00013c7983 */ /* 0x000f220000300800 */
[----:B------:R-:W-:-:S02]  /*65e30*/  SHF.R.U32.HI R23, RZ, 0x8, R23 ;  /* 0x00000008ff177819 */ /* 0x000fc40000011617 */
[----:B------:R-:W-:Y:S02]  /*65e40*/  SHF.R.U32.HI R21, RZ, 0x8, R22 ;  /* 0x00000008ff157819 */ /* 0x000fe40000011616 */
[----:B0-----:R-:W-:Y:S02]  /*65e50*/  SHF.R.U32.HI R20, RZ, 0x8, R32 ;  /* 0x00000008ff147819 */ /* 0x001fe40000011620 */
        /* <DEDUP_REMOVED lines=8> */
[----:B------:R-:W-:Y:S02]  /*65ee0*/  LOP3.LUT R24, R46, 0xffff, RZ, 0xc0, !PT ;  /* 0x0000ffff2e187812 */ /* 0x000fe400078ec0ff */
[----:B------:R-:W-:Y:S02]  /*65ef0*/  LOP3.LUT R22, R50, 0xffff, RZ, 0xc0, !PT ;  /* 0x0000ffff32167812 */ /* 0x000fe400078ec0ff */
[----:B------:R-:W3:Y:S01]  /*65f00*/  LDL.LU R50, [R1+0x108] ;  /* 0x0001080001327983 */ /* 0x000ee20000300800 */
[----:B0-----:R-:W-:-:S02]  /*65f10*/  PRMT R20, R24, 0x3340, R0 ;  /* 0x0000334018147816 */ /* 0x001fc40000000000 */
[----:B------:R-:W-:-:S04]  /*65f20*/  PRMT R21, R23, 0x3340, R22 ;  /* 0x0000334017157816 */ /* 0x000fc80000000016 */
[----:B------:R-:W-:Y:S02]  /*65f30*/  PRMT R26, R21, 0x5410, R20 ;  /* 0x00005410151a7816 */ /* 0x000fe40000000014 */
[----:B------:R-:W-:-:S05]  /*65f40*/  IADD3 R20, P6, R47, R12, RZ ;  /* 0x0000000c2f147210 */ /* 0x000fca0007fde0ff */
[----:B------:R-:W-:Y:S01]  /*65f50*/  IMAD.X R21, R19, 0x1, R11, P6 ;  /* 0x0000000113157824 */ /* 0x000fe200030e060b */
[----:B------:R-:W-:Y:S04]  /*65f60*/  STL [R1+0x2468], R26 ;  /* 0x0024681a01007387 */ /* 0x000fe80000100800 */
[----:B------:R0:W-:Y:S04]  /*65f70*/  STL.64 [R1+0x808], R20 ;  /* 0x0008081401007387 */ /* 0x0001e80000100a00 */
[----:B------:R-:W3:Y:S01]  /*65f80*/  LDL.LU R35, [R1+0x8] ;  /* 0x0000080001237983 */ /* 0x000ee20000300800 */
[----:B------:R-:W-:-:S02]  /*65f90*/  SHF.R.U32.HI R25, RZ, 0x8, R25 ;  /* 0x00000008ff197819 */ /* 0x000fc40000011619 */
[----:B0-----:R-:W-:Y:S02]  /*65fa0*/  SHF.R.U32.HI R20, RZ, 0x8, R22 ;  /* 0x00000008ff147819 */ /* 0x001fe40000011616 */
[----:B------:R-:W-:Y:S02]  /*65fb0*/  LOP3.LUT R22, R25, 0xffff, RZ, 0xc0, !PT ;  /* 0x0000ffff19167812 */ /* 0x000fe400078ec0ff */
[----:B------:R-:W-:Y:S02]  /*65fc0*/  SHF.R.U32.HI R21, RZ, 0x8, R23 ;  /* 0x00000008ff157819 */ /* 0x000fe40000011617 */
[----:B------:R-:W-:Y:S02]  /*65fd0*/  PRMT R22, R22, 0x3340, R0 ;  /* 0x0000334016167816 */ /* 0x000fe40000000000 */
[----:B------:R-:W-:Y:S02]  /*65fe0*/  LOP3.LUT R21, R21, 0xffff, RZ, 0xc0, !PT ;  /* 0x0000ffff15157812 */ /* 0x000fe400078ec0ff */
[----:B------:R-:W-:Y:S01]  /*65ff0*/  LOP3.LUT R20, R20, 0xffff, RZ, 0xc0, !PT ;  /* 0x0000ffff14147812 */ /* 0x000fe200078ec0ff */
[----:B------:R0:W-:Y:S03]  /*66000*/  STL [R1+0x1010], R22 ;  /* 0x0010101601007387 */ /* 0x0001e60000100800 */
[----:B------:R-:W-:-:S02]  /*66010*/  PRMT R20, R21, 0x3340, R20 ;  /* 0x0000334015147816 */ /* 0x000fc40000000014 */
[----:B0-----:R-:W-:-:S03]  /*66020*/  IADD3 R22, P6, R47, R14, RZ ;  /* 0x0000000e2f167210 */ /* 0x001fc60007fde0ff */
[----:B------:R0:W-:Y:S02]  /*66030*/  STL [R1+0x2458], R20 ;  /* 0x0024581401007387 */ /* 0x0001e40000100800 */
[----:B------:R-:W-:Y:S01]  /*66040*/  IMAD.X R23, R19, 0x1, R13, P6 ;  /* 0x0000000113177824 */ /* 0x000fe200030e060d */
[----:B0-----:R-:W-:-:S05]  /*66050*/  IADD3 R20, P6, R47, R16, RZ ;  /* 0x000000102f147210 */ /* 0x001fca0007fde0ff */
[----:B------:R-:W-:Y:S01]  /*66060*/  IMAD.X R21, R19, 0x1, R15, P6 ;  /* 0x0000000113157824 */ /* 0x000fe200030e060f */
[----:B------:R-:W-:-:S04]  /*66070*/  SHF.R.U32.HI R19, RZ, 0x8, R24 ;  /* 0x00000008ff137819 */ /* 0x000fc80000011618 */
[----:B------:R-:W-:Y:S01]  /*66080*/  LOP3.LUT R19, R19, 0xffff, RZ, 0xc0, !PT ;  /* 0x0000ffff13137812 */ /* 0x000fe200078ec0ff */
[----:B------:R4:W-:Y:S03]  /*66090*/  STL.64 [R1+0x840], R22 ;  /* 0x0008401601007387 */ /* 0x0009e60000100a00 */
[----:B------:R-:W-:Y:S01]  /*660a0*/  PRMT R19, R19, 0x3340, R0 ;  /* 0x0000334013137816 */ /* 0x000fe20000000000 */
[----:B------:R0:W-:Y:S01]  /*660b0*/  STL.64 [R1+0x838], R20 ;  /* 0x0008381401007387 */ /* 0x0001e20000100a00 */
[----:B--2---:R-:W-:-:S03]  /*660c0*/  LOP3.LUT R24, R49, 0xffff, RZ, 0xc0, !PT ;  /* 0x0000ffff31187812 */ /* 0x004fc600078ec0ff */
[----:B------:R1:W-:Y:S01]  /*660d0*/  STL [R1+0x100c], R19 ;  /* 0x00100c1301007387 */ /* 0x0003e20000100800 */
[----:B----4-:R-:W-:-:S03]  /*660e0*/  LOP3.LUT R23, R48, 0xffff, RZ, 0xc0, !PT ;  /* 0x0000ffff30177812 */ /* 0x010fc600078ec0ff */
[----:B------:R-:W2:Y:S04]  /*660f0*/  LDL.LU R49, [R1+0x1e4] ;  /* 0x0001e40001317983 */ /* 0x000ea80000300800 */
[----:B------:R-:W4:Y:S01]  /*66100*/  LDL.LU R48, [R1+0x84] ;  /* 0x0000840001307983 */ /* 0x000f220000300800 */
[----:B------:R-:W-:-:S03]  /*66110*/  LOP3.LUT R22, R60, 0xffff, RZ, 0xc0, !PT ;  /* 0x0000ffff3c167812 */ /* 0x000fc600078ec0ff */
[----:B------:R-:W4:Y:S01]  /*66120*/  LDL.LU R60, [R1+0x1e0] ;  /* 0x0001e000013c7983 */ /* 0x000f220000300800 */
[----:B------:R-:W-:Y:S02]  /*66130*/  LOP3.LUT R38, R38, 0xffff, RZ, 0xc0, !PT ;  /* 0x0000ffff26267812 */ /* 0x000fe400078ec0ff */
[----:B0-----:R-:W-:Y:S02]  /*66140*/  PRMT R20, R24, 0x3340, R23 ;  /* 0x0000334018147816 */ /* 0x001fe40000000017 */
[--C-:B-1----:R-:W-:Y:S02]  /*66150*/  PRMT R19, R38, 0x3340, R0.reuse ;  /* 0x0000334026137816 */ /* 0x102fe40000000000 */
[----:B------:R-:W-:Y:S02]  /*66160*/  LOP3.LUT R37, R37, 0xffff, RZ, 0xc0, !PT ;  /* 0x0000ffff25257812 */ /* 0x000fe400078ec0ff */
[----:B------:R-:W-:Y:S02]  /*66170*/  PRMT R20, R20, 0x5410, R19 ;  /* 0x0000541014147816 */ /* 0x000fe40000000013 */
[----:B------:R-:W-:-:S03]  /*66180*/  PRMT R19, R37, 0x3340, R0 ;  /* 0x0000334025137816 */ /* 0x000fc60000000000 */
[----:B------:R0:W-:Y:S01]  /*66190*/  STL [R1+0x378], R20 ;  /* 0x0003781401007387 */ /* 0x0001e20000100800 */
[----:B------:R-:W-:-:S04]  /*661a0*/  SHF.R.U32.HI R44, RZ, 0x8, R38 ;  /* 0x00000008ff2c7819 */ /* 0x000fc80000011626 */
[----:B------:R-:W-:-:S04]  /*661b0*/  LOP3.LUT R44, R44, 0xffff, RZ, 0xc0, !PT ;  /* 0x0000ffff2c2c7812 */ /* 0x000fc800078ec0ff */
[----:B------:R-:W-:Y:S02]  /*661c0*/  PRMT R44, R44, 0x3340, R0 ;  /* 0x000033402c2c7816 */ /* 0x000fe40000000000 */
[----:B---3--:R-:W-:-:S04]  /*661d0*/  LOP3.LUT R21, R50, 0xffff, RZ, 0xc0, !PT ;  /* 0x0000ffff32157812 */ /* 0x008fc800078ec0ff */
        /* <DEDUP_REMOVED lines=12> */
[----:B------:R-:W-:Y:S02]  /*662a0*/  PRMT R20, R20, 0x3340, R19 ;  /* 0x0000334014147816 */ /* 0x000fe40000000013 */
[----:B------:R-:W-:-:S02]  /*662b0*/  SHF.R.S32.HI R19, RZ, 0x1f, R35 ;  /* 0x0000001fff137819 */ /* 0x000fc40000011423 */
[----:B------:R-:W-:Y:S01]  /*662c0*/  IADD3 R22, P6, R35, R0, RZ ;  /* 0x0000000023167210 */ /* 0x000fe20007fde0ff */
[----:B------:R-:W-:Y:S04]  /*662d0*/  STL [R1+0x310], R21 ;  /* 0x0003101501007387 */ /* 0x000fe80000100800 */
[----:B------:R-:W-:Y:S01]  /*662e0*/  IMAD.X R23, R19, 0x1, R18, P6 ;  /* 0x0000000113177824 */ /* 0x000fe200030e0612 */
[----:B------:R-:W-:Y:S04]  /*662f0*/  STL [R1+0x30c], R20 ;  /* 0x00030c1401007387 */ /* 0x000fe80000100800 */
[----:B------:R0:W-:Y:S04]  /*66300*/  STL.64 [R1+0x800], R22 ;  /* 0x0008001601007387 */ /* 0x0001e80000100a00 */
[----:B------:R-:W-:Y:S01]  /*66310*/  STL [R1+0x2d24], R44 ;  /* 0x002d242c01007387 */ /* 0x000fe20000100800 */
[----:B0-----:R-:W-:-:S03]  /*66320*/  LOP3.LUT R22, R52, 0xffff, RZ, 0xc0, !PT ;  /* 0x0000ffff34167812 */ /* 0x001fc600078ec0ff */
[----:B------:R-:W3:Y:S01]  /*66330*/  LDL.LU R52, [R1+0x2dac] ;  /* 0x002dac0001347983 */ /* 0x000ee20000300800 */
[----:B------:R-:W-:Y:S02]  /*66340*/  LOP3.LUT R30, R30, 0xffff, RZ, 0xc0, !PT ;  /* 0x0000ffff1e1e7812 */ /* 0x000fe400078ec0ff */
[----:B------:R-:W-:Y:S01]  /*66350*/  LOP3.LUT R28, R28, 0xffff, RZ, 0xc0, !PT ;  /* 0x0000ffff1c1c7812 */ /* 0x000fe200078ec0ff */
[----:B------:R-:W3:Y:S01]  /*66360*/  LDL.LU R36, [R1+0x2520] ;  /* 0x0025200001247983 */ /* 0x000ee20000300800 */
[----:B------:R-:W-:Y:S02]  /*66370*/  PRMT R20, R30, 0x3340, R0 ;  /* 0x000033401e147816 */ /* 0x000fe40000000000 */
[----:B--2---:R-:W-:Y:S02]  /*66380*/  LOP3.LUT R25, R49, 0xffff, RZ, 0xc0, !PT ;  /* 0x0000ffff31197812 */ /* 0x004fe400078ec0ff */
[----:B----4-:R-:W-:-:S04]  /*66390*/  LOP3.LUT R24, R48, 0xffff, RZ, 0xc0, !PT ;  /* 0x0000ffff30187812 */ /* 0x010fc800078ec0ff */
[----:B------:R-:W-:Y:S02]  /*663a0*/  PRMT R21, R25, 0x3340, R24 ;  /* 0x0000334019157816 */ /* 0x000fe40000000018 */
[----:B------:R-:W-:Y:S02]  /*663b0*/  LOP3.LUT R23, R60, 0xffff, RZ, 0xc0, !PT ;  /* 0x0000ffff3c177812 */ /* 0x000fe400078ec0ff */
[----:B------:R-:W-:Y:S02]  /*663c0*/  PRMT R20, R21, 0x5410, R20 ;  /* 0x0000541015147816 */ /* 0x000fe40000000014 */
[----:B------:R-:W-:-:S03]  /*663d0*/  PRMT R21, R23, 0x3340, R22 ;  /* 0x0000334017157816 */ /* 0x000fc60000000016 */
[----:B------:R0:W-:Y:S04]  /*663e0*/  STL [R1+0x35c], R20 ;  /* 0x00035c1401007387 */ /* 0x0001e80000100800 */
[----:B------:R-:W2:Y:S01]  /*663f0*/  LDL.LU R39, [R1+0x24c8] ;  /* 0x0024c80001277983 */ /* 0x000ea20000300800 */
[----:B0-----:R-:W-:-:S04]  /*66400*/  PRMT R20, R28, 0x3340, R0 ;  /* 0x000033401c147816 */ /* 0x001fc80000000000 */
[----:B------:R-:W-:Y:S02]  /*66410*/  PRMT R20, R21, 0x5410, R20 ;  /* 0x0000541015147816 */ /* 0x000fe40000000014 */
[----:B------:R-:W-:Y:S02]  /*66420*/  SHF.R.U32.HI R25, RZ, 0x8, R25 ;  /* 0x00000008ff197819 */ /* 0x000fe40000011619 */
[----:B------:R-:W-:Y:S01]  /*66430*/  SHF.R.U32.HI R21, RZ, 0x8, R24 ;  /* 0x00000008ff157819 */ /* 0x000fe20000011618 */
[----:B------:R0:W-:Y:S01]  /*66440*/  STL [R1+0x368], R20 ;  /* 0x0003681401007387 */ /* 0x0001e20000100800 */
[----:B------:R-:W-:Y:S02]  /*66450*/  IADD3 R26, P6, R35, R4, RZ ;  /* 0x00000004231a7210 */ /* 0x000fe40007fde0ff */
[----:B------:R-:W-:Y:S02]  /*66460*/  SHF.R.U32.HI R23, RZ, 0x8, R23 ;  /* 0x00000008ff177819 */ /* 0x000fe40000011617 */
[----:B------:R-:W-:Y:S01]  /*66470*/  LOP3.LUT R21, R21, 0xffff, RZ, 0xc0, !PT ;  /* 0x0000ffff15157812 */ /* 0x000fe200078ec0ff */
[----:B------:R-:W-:Y:S01]  /*66480*/  IMAD.X R27, R19, 0x1, R17, P6 ;  /* 0x00000001131b7824 */ /* 0x000fe200030e0611 */
[----:B0-----:R-:W-:-:S02]  /*66490*/  SHF.R.U32.HI R20, RZ, 0x8, R22 ;  /* 0x00000008ff147819 */ /* 0x001fc40000011616 */
[----:B------:R-:W-:Y:S02]  /*664a0*/  LOP3.LUT R22, R25, 0xffff, RZ, 0xc0, !PT ;  /* 0x0000ffff19167812 */ /* 0x000fe400078ec0ff */
[----:B------:R-:W-:Y:S02]  /*664b0*/  LOP3.LUT R23, R23, 0xffff, RZ, 0xc0, !PT ;  /* 0x0000ffff17177812 */ /* 0x000fe400078ec0ff */
[----:B------:R-:W-:Y:S02]  /*664c0*/  LOP3.LUT R20, R20, 0xffff, RZ, 0xc0, !PT ;  /* 0x0000ffff14147812 */ /* 0x000fe400078ec0ff */
[----:B------:R-:W-:Y:S01]  /*664d0*/  PRMT R21, R22, 0x3340, R21 ;  /* 0x0000334016157816 */ /* 0x000fe20000000015 */
[----:B------:R-:W-:Y:S01]  /*664e0*/  STL.64 [R1+0x798], R26 ;  /* 0x0007981a01007387 */ /* 0x000fe20000100a00 */
[----:B------:R-:W-:-:S03]  /*664f0*/  PRMT R20, R23, 0x3340, R20 ;  /* 0x0000334017147816 */ /* 0x000fc60000000014 */
[----:B------:R-:W4:Y:S04]  /*66500*/  LDL.LU R46, [R1+0x2528] ;  /* 0x00252800012e7983 */ /* 0x000f280000300800 */
[----:B------:R-:W-:Y:S04]  /*66510*/  STL [R1+0x244], R21 ;  /* 0x0002441501007387 */ /* 0x000fe80000100800 */
[----:B------:R-:W4:Y:S04]  /*66520*/  LDL.LU R47, [R1+0x2484] ;  /* 0x00248400012f7983 */ /* 0x000f280000300800 */
[----:B------:R0:W-:Y:S04]  /*66530*/  STL [R1+0x21c], R20 ;  /* 0x00021c1401007387 */ /* 0x0001e80000100800 */
[----:B------:R-:W4:Y:S01]  /*66540*/  LDL.LU R50, [R1+0x24cc] ;  /* 0x0024cc0001327983 */ /* 0x000f220000300800 */
[----:B------:R-:W-:-:S02]  /*66550*/  SHF.R.U32.HI R49, RZ, 0x8, R30 ;  /* 0x00000008ff317819 */ /* 0x000fc4000001161e */
[----:B------:R-:W-:Y:S01]  /*66560*/  IADD3 R24, P6, R35, R6, RZ ;  /* 0x0000000623187210 */ /* 0x000fe20007fde0ff */
[----:B------:R-:W4:Y:S01]  /*66570*/  LDL.LU R48, [R1+0x24fc] ;  /* 0x0024fc0001307983 */ /* 0x000f220000300800 */
[----:B0-----:R-:W-:Y:S02]  /*66580*/  SHF.R.U32.HI R20, RZ, 0x8, R28 ;  /* 0x00000008ff147819 */ /* 0x001fe4000001161c */
[----:B------:R-:W-:Y:S01]  /*66590*/  LOP3.LUT R49, R49, 0xffff, RZ, 0xc0, !PT ;  /* 0x0000ffff31317812 */ /* 0x000fe200078ec0ff */
[----:B------:R-:W-:Y:S01]  /*665a0*/  IMAD.X R25, R19, 0x1, R5, P6 ;  /* 0x0000000113197824 */ /* 0x000fe200030e0605 */
[----:B------:R-:W-:Y:S01]  /*665b0*/  LOP3.LUT R20, R20, 0xffff, RZ, 0xc0, !PT ;  /* 0x0000ffff14147812 */ /* 0x000fe200078ec0ff */
[----:B------:R-:W4:Y:S01]  /*665c0*/  LDL.LU R60, [R1+0x2460] ;  /* 0x00246000013c7983 */ /* 0x000f220000300800 */
[--C-:B------:R-:W-:Y:S02]  /*665d0*/  PRMT R49, R49, 0x3340, R0.reuse ;  /* 0x0000334031317816 */ /* 0x100fe40000000000 */
[----:B------:R-:W-:Y:S01]  /*665e0*/  PRMT R20, R20, 0x3340, R0 ;  /* 0x0000334014147816 */ /* 0x000fe20000000000 */
[----:B------:R0:W-:Y:S04]  /*665f0*/  STL.64 [R1+0x7d8], R24 ;  /* 0x0007d81801007387 */ /* 0x0001e80000100a00 */
[----:B------:R-:W-:Y:S04]  /*66600*/  STL [R1+0x2d1c], R49 ;  /* 0x002d1c3101007387 */ /* 0x000fe80000100800 */
[----:B------:R1:W-:Y:S01]  /*66610*/  STL [R1+0x88], R20 ;  /* 0x0000881401007387 */ /* 0x0003e20000100800 */
[----:B---3--:R-:W-:-:S03]  /*66620*/  LOP3.LUT R23, R52, 0xffff, RZ, 0xc0, !PT ;  /* 0x0000ffff34177812 */ /* 0x008fc600078ec0ff */
[----:B------:R-:W3:Y:S01]  /*66630*/  LDL.LU R52, [R1+0x2da8] ;  /* 0x002da80001347983 */ /* 0x000ee20000300800 */
[----:B0-----:R-:W-:Y:S02]  /*66640*/  LOP3.LUT R24, R36, 0xffff, RZ, 0xc0, !PT ;  /* 0x0000ffff24187812 */ /* 0x001fe400078ec0ff */
[----:B-1----:R-:W-:Y:S02]  /*66650*/  PRMT R20, R23, 0x3340, R0 ;  /* 0x0000334017147816 */ /* 0x002fe40000000000 */
[----:B------:R-:W-:-:S05]  /*66660*/  IADD3 R26, P6, R35, R8, RZ ;  /* 0x00000008231a7210 */ /* 0x000fca0007fde0ff */
[----:B------:R-:W-:Y:S01]  /*66670*/  IMAD.X R27, R19, 0x1, R7, P6 ;  /* 0x00000001131b7824 */ /* 0x000fe200030e0607 */
[----:B--2---:R-:W-:-:S04]  /*66680*/  LOP3.LUT R22, R39, 0xffff, RZ, 0xc0, !PT ;  /* 0x0000ffff27167812 */ /* 0x004fc800078ec0ff */
[----:B------:R-:W-:-:S04]  /*66690*/  PRMT R21, R24, 0x3340, R22 ;  /* 0x0000334018157816 */ /* 0x000fc80000000016 */
[----:B------:R-:W-:Y:S02]  /*666a0*/  PRMT R20, R21, 0x5410, R20 ;  /* 0x0000541015147816 */ /* 0x000fe40000000014 */
[----:B------:R-:W-:Y:S02]  /*666b0*/  SHF.R.U32.HI R24, RZ, 0x8, R24 ;  /* 0x00000008ff187819 */ /* 0x000fe40000011618 */
[----:B------:R-:W-:Y:S01]  /*666c0*/  SHF.R.U32.HI R21, RZ, 0x8, R22 ;  /* 0x00000008ff157819 */ /* 0x000fe20000011616 */
[----:B------:R0:W-:Y:S01]  /*666d0*/  STL [R1+0x358], R20 ;  /* 0x0003581401007387 */ /* 0x0001e20000100800 */
[----:B------:R-:W-:Y:S02]  /*666e0*/  LOP3.LUT R22, R24, 0xffff, RZ, 0xc0, !PT ;  /* 0x0000ffff18167812 */ /* 0x000fe400078ec0ff */
[----:B------:R-:W-:Y:S02]  /*666f0*/  LOP3.LUT R21, R21, 0xffff, RZ, 0xc0, !PT ;  /* 0x0000ffff15157812 */ /* 0x000fe400078ec0ff */
[----:B0-----:R-:W-:-:S04]  /*66700*/  SHF.R.U32.HI R20, RZ, 0x8, R23 ;  /* 0x00000008ff147819 */ /* 0x001fc80000011617 */
[----:B------:R-:W-:Y:S02]  /*66710*/  LOP3.LUT R20, R20, 0xffff, RZ, 0xc0, !PT ;  /* 0x0000ffff14147812 */ /* 0x000fe400078ec0ff */
[----:B------:R-:W-:Y:S01]  /*66720*/  PRMT R21, R22, 0x3340, R21 ;  /* 0x0000334016157816 */ /* 0x000fe20000000015 */
[----:B------:R0:W-:Y:S01]  /*66730*/  STL.64 [R1+0x7f8], R26 ;  /* 0x0007f81a01007387 */ /* 0x0001e20000100a00 */
[----:B------:R-:W-:-:S03]  /*66740*/  PRMT R20, R20, 0x3340, R0 ;  /* 0x0000334014147816 */ /* 0x000fc60000000000 */
[----:B------:R-:W-:Y:S01]  /*66750*/  STL [R1+0x218], R21 ;  /* 0x0002181501007387 */ /* 0x000fe20000100800 */
[----:B----4-:R-:W-:-:S03]  /*66760*/  LOP3.LUT R25, R46, 0xffff, RZ, 0xc0, !PT ;  /* 0x0000ffff2e197812 */ /* 0x010fc600078ec0ff */
[----:B------:R1:W-:Y:S04]  /*66770*/  STL [R1+0x84], R20 ;  /* 0x0000841401007387 */ /* 0x0003e80000100800 */
[----:B------:R-:W2:Y:S01]  /*66780*/  LDL.LU R36, [R1+0x2504] ;  /* 0x0025040001247983 */ /* 0x000ea20000300800 */
[----:B0-----:R-:W-:-:S03]  /*66790*/  LOP3.LUT R27, R47, 0xffff, RZ, 0xc0, !PT ;  /* 0x0000ffff2f1b7812 */ /* 0x001fc600078ec0ff */
[----:B------:R-:W4:Y:S01]  /*667a0*/  LDL.LU R39, [R1+0x2464] ;  /* 0x0024640001277983 */ /* 0x000f220000300800 */
[----:B-1----:R-:W-:Y:S02]  /*667b0*/  PRMT R20, R27, 0x3340, R0 ;  /* 0x000033401b147816 */ /* 0x002fe40000000000 */
[----:B------:R-:W-:-:S04]  /*667c0*/  LOP3.LUT R23, R50, 0xffff, RZ, 0xc0, !PT ;  /* 0x0000ffff32177812 */ /* 0x000fc800078ec0ff */
[----:B------:R-:W-:-:S04]  /*667d0*/  PRMT R21, R25, 0x3340, R23 ;  /* 0x0000334019157816 */ /* 0x000fc80000000017 */
[----:B------:R-:W-:-:S05]  /*667e0*/  PRMT R20, R21, 0x5410, R20 ;  /* 0x0000541015147816 */ /* 0x000fca0000000014 */
[----:B------:R0:W-:Y:S04]  /*667f0*/  STL [R1+0x348], R20 ;  /* 0x0003481401007387 */ /* 0x0001e80000100800 */
[----:B------:R-:W4:Y:S01]  /*66800*/  LDL.LU R46, [R1+0x24b8] ;  /* 0x0024b800012e7983 */ /* 0x000f220000300800 */
[----:B------:R-:W-:Y:S02]  /*66810*/  LOP3.LUT R24, R48, 0xffff, RZ, 0xc0, !PT ;  /* 0x0000ffff30187812 */ /* 0x000fe400078ec0ff */
[----:B------:R-:W-:-:S04]  /*66820*/  LOP3.LUT R26, R60, 0xffff, RZ, 0xc0, !PT ;  /* 0x0000ffff3c1a7812 */ /* 0x000fc800078ec0ff */
[----:B0-----:R-:W-:Y:S02]  /*66830*/  PRMT R20, R26, 0x3340, R0 ;  /* 0x000033401a147816 */ /* 0x001fe40000000000 */
[----:B------:R-:W-:Y:S02]  /*66840*/  IADD3 R28, P6, R35, R10, RZ ;  /* 0x0000000a231c7210 */ /* 0x000fe40007fde0ff */
[----:B------:R-:W-:-:S03]  /*66850*/  SHF.R.U32.HI R25, RZ, 0x8, R25 ;  /* 0x00000008ff197819 */ /* 0x000fc60000011619 */
[----:B------:R-:W-:Y:S01]  /*66860*/  IMAD.X R29, R19, 0x1, R9, P6 ;  /* 0x00000001131d7824 */ /* 0x000fe200030e0609 */
[----:B---3--:R-:W-:-:S04]  /*66870*/  LOP3.LUT R22, R52, 0xffff, RZ, 0xc0, !PT ;  /* 0x0000ffff34167812 */ /* 0x008fc800078ec0ff */
[----:B------:R-:W-:-:S04]  /*66880*/  PRMT R21, R24, 0x3340, R22 ;  /* 0x0000334018157816 */ /* 0x000fc80000000016 */
[----:B------:R-:W-:Y:S02]  /*66890*/  PRMT R20, R21, 0x5410, R20 ;  /* 0x0000541015147816 */ /* 0x000fe40000000014 */
[----:B------:R-:W-:Y:S02]  /*668a0*/  SHF.R.U32.HI R21, RZ, 0x8, R23 ;  /* 0x00000008ff157819 */ /* 0x000fe40000011617 */
[----:B------:R-:W-:Y:S01]  /*668b0*/  SHF.R.U32.HI R24, RZ, 0x8, R24 ;  /* 0x00000008ff187819 */ /* 0x000fe20000011618 */
[----:B------:R0:W-:Y:S01]  /*668c0*/  STL [R1+0x33c], R20 ;  /* 0x00033c1401007387 */ /* 0x0001e20000100800 */
[----:B------:R-:W-:Y:S01]  /*668d0*/  LOP3.LUT R23, R25, 0xffff, RZ, 0xc0, !PT ;  /* 0x0000ffff19177812 */ /* 0x000fe200078ec0ff */
[----:B------:R-:W-:Y:S01]  /*668e0*/  IMAD.MOV.U32 R52, RZ, RZ, R53 ;  /* 0x000000ffff347224 */ /* 0x000fe200078e0035 */
[----:B0-----:R-:W-:Y:S02]  /*668f0*/  SHF.R.U32.HI R20, RZ, 0x8, R22 ;  /* 0x00000008ff147819 */ /* 0x001fe40000011616 */
[----:B------:R-:W-:-:S02]  /*66900*/  LOP3.LUT R22, R21, 0xffff, RZ, 0xc0, !PT ;  /* 0x0000ffff15167812 */ /* 0x000fc400078ec0ff */
[----:B------:R-:W-:Y:S02]  /*66910*/  LOP3.LUT R21, R24, 0xffff, RZ, 0xc0, !PT ;  /* 0x0000ffff18157812 */ /* 0x000fe400078ec0ff */
[----:B------:R-:W-:Y:S01]  /*66920*/  LOP3.LUT R20, R20, 0xffff, RZ, 0xc0, !PT ;  /* 0x0000ffff14147812 */ /* 0x000fe200078ec0ff */
[----:B------:R-:W-:Y:S01]  /*66930*/  STL.64 [R1+0x7b8], R28 ;  /* 0x0007b81c01007387 */ /* 0x000fe20000100a00 */
[----:B------:R-:W-:Y:S02]  /*66940*/  PRMT R22, R23, 0x3340, R22 ;  /* 0x0000334017167816 */ /* 0x000fe40000000016 */
[----:B------:R-:W-:Y:S01]  /*66950*/  PRMT R53, R21, 0x3340, R20 ;  /* 0x0000334015357816 */ /* 0x000fe20000000014 */
[----:B------:R-:W3:Y:S04]  /*66960*/  LDL.LU R47, [R1+0x260] ;  /* 0x00026000012f7983 */ /* 0x000ee80000300800 */
[----:B------:R-:W3:Y:S04]  /*66970*/  LDL.LU R50, [R1+0x168] ;  /* 0x0001680001327983 */ /* 0x000ee80000300800 */
[----:B------:R0:W-:Y:S04]  /*66980*/  STL [R1+0x210], R22 ;  /* 0x0002101601007387 */ /* 0x0001e80000100800 */
[----:B------:R-:W3:Y:S04]  /*66990*/  LDL.LU R48, [R1+0x25c] ;  /* 0x00025c0001307983 */ /* 0x000ee80000300800 */
[----:B------:R-:W-:Y:S04]  /*669a0*/  STL [R1+0x2d20], R53 ;  /* 0x002d203501007387 */ /* 0x000fe80000100800 */
[----:B------:R-:W3:Y:S01]  /*669b0*/  LDL.LU R60, [R1+0x164] ;  /* 0x00016400013c7983 */ /* 0x000ee20000300800 */
[----:B------:R-:W-:-:S02]  /*669c0*/  SHF.R.U32.HI R20, RZ, 0x8, R26 ;  /* 0x00000008ff147819 */ /* 0x000fc4000001161a */
[----:B------:R-:W-:Y:S02]  /*669d0*/  IADD3 R24, P6, R35, R12, RZ ;  /* 0x0000000c23187210 */ /* 0x000fe40007fde0ff */
[----:B------:R-:W-:Y:S02]  /*669e0*/  SHF.R.U32.HI R21, RZ, 0x8, R27 ;  /* 0x00000008ff157819 */ /* 0x000fe4000001161b */
[----:B------:R-:W-:Y:S01]  /*669f0*/  LOP3.LUT R20, R20, 0xffff, RZ, 0xc0, !PT ;  /* 0x0000ffff14147812 */ /* 0x000fe200078ec0ff */
[----:B------:R-:W-:Y:S01]  /*66a00*/  IMAD.X R25, R19, 0x1, R11, P6 ;  /* 0x0000000113197824 */ /* 0x000fe200030e060b */
[----:B------:R-:W-:Y:S02]  /*66a10*/  LOP3.LUT R21, R21, 0xffff, RZ, 0xc0, !PT ;  /* 0x0000ffff15157812 */ /* 0x000fe400078ec0ff */
[--C-:B0-----:R-:W-:Y:S02]  /*66a20*/  PRMT R22, R20, 0x3340, R0.reuse ;  /* 0x0000334014167816 */ /* 0x101fe40000000000 */
[----:B------:R0:W-:Y:S01]  /*66a30*/  STL.64 [R1+0x7b0], R24 ;  /* 0x0007b01801007387 */ /* 0x0001e20000100a00 */
[----:B------:R-:W-:-:S03]  /*66a40*/  PRMT R20, R21, 0x3340, R0 ;  /* 0x0000334015147816 */ /* 0x000fc60000000000 */
[----:B------:R-:W-:Y:S04]  /*66a50*/  STL [R1+0x7c], R22 ;  /* 0x00007c1601007387 */ /* 0x000fe80000100800 */
[----:B------:R1:W-:Y:S01]  /*66a60*/  STL [R1+0x80], R20 ;  /* 0x0000801401007387 */ /* 0x0003e20000100800 */
[----:B0-----:R-:W-:Y:S02]  /*66a70*/  IADD3 R24, P6, R35, R14, RZ ;  /* 0x0000000e23187210 */ /* 0x001fe40007fde0ff */
[----:B--2---:R-:W-:Y:S02]  /*66a80*/  LOP3.LUT R23, R36, 0xffff, RZ, 0xc0, !PT ;  /* 0x0000ffff24177812 */ /* 0x004fe400078ec0ff */
[----:B----4-:R-:W-:-:S04]  /*66a90*/  LOP3.LUT R49, R39, 0xffff, RZ, 0xc0, !PT ;  /* 0x0000ffff27317812 */ /* 0x010fc800078ec0ff */
[----:B-1----:R-:W-:Y:S01]  /*66aa0*/  PRMT R20, R49, 0x3340, R0 ;  /* 0x0000334031147816 */ /* 0x002fe20000000000 */
[----:B------:R-:W-:Y:S01]  /*66ab0*/  IMAD.X R25, R19, 0x1, R13, P6 ;  /* 0x0000000113197824 */ /* 0x000fe200030e060d */
[----:B------:R-:W-:Y:S02]  /*66ac0*/  LOP3.LUT R22, R46, 0xffff, RZ, 0xc0, !PT ;  /* 0x0000ffff2e167812 */ /* 0x000fe400078ec0ff */
[----:B------:R-:W2:Y:S02]  /*66ad0*/  LDL.LU R46, [R1+0x4] ;  /* 0x00000400012e7983 */ /* 0x000ea40000300800 */
[----:B------:R-:W-:-:S04]  /*66ae0*/  PRMT R21, R23, 0x3340, R22 ;  /* 0x0000334017157816 */ /* 0x000fc80000000016 */
[----:B------:R-:W-:-:S05]  /*66af0*/  PRMT R20, R21, 0x5410, R20 ;  /* 0x0000541015147816 */ /* 0x000fca0000000014 */
[----:B------:R0:W-:Y:S02]  /*66b00*/  STL [R1+0xf8c], R20 ;  /* 0x000f8c1401007387 */ /* 0x0001e40000100800 */
[----:B0-----:R-:W-:Y:S02]  /*66b10*/  IADD3 R20, P6, R35, R16, RZ ;  /* 0x0000001023147210 */ /* 0x001fe40007fde0ff */
[----:B------:R-:W-:Y:S03]  /*66b20*/  STL.64 [R1+0x7d0], R24 ;  /* 0x0007d01801007387 */ /* 0x000fe60000100a00 */
[----:B------:R-:W-:Y:S01]  /*66b30*/  IMAD.X R21, R19, 0x1, R15, P6 ;  /* 0x0000000113157824 */ /* 0x000fe200030e060f */
[----:B------:R-:W-:-:S04]  /*66b40*/  SHF.R.U32.HI R19, RZ, 0x8, R22 ;  /* 0x00000008ff137819 */ /* 0x000fc80000011616 */
[----:B------:R0:W-:Y:S01]  /*66b50*/  STL.64 [R1+0x7a8], R20 ;  /* 0x0007a81401007387 */ /* 0x0001e20000100a00 */
[----:B------:R-:W-:Y:S02]  /*66b60*/  LOP3.LUT R19, R19, 0xffff, RZ, 0xc0, !PT ;  /* 0x0000ffff13137812 */ /* 0x000fe400078ec0ff */
[----:B0-----:R-:W-:-:S04]  /*66b70*/  SHF.R.U32.HI R20, RZ, 0x8, R23 ;  /* 0x00000008ff147819 */ /* 0x001fc80000011617 */
[----:B------:R-:W-:Y:S02]  /*66b80*/  LOP3.LUT R20, R20, 0xffff, RZ, 0xc0, !PT ;  /* 0x0000ffff14147812 */ /* 0x000fe400078ec0ff */
[----:B------:R-:W-:Y:S02]  /*66b90*/  LOP3.LUT R25, R61, 0xffff, RZ, 0xc0, !PT ;  /* 0x0000ffff3d197812 */ /* 0x000fe400078ec0ff */
[----:B------:R-:W-:Y:S02]  /*66ba0*/  PRMT R19, R20, 0x3340, R19 ;  /* 0x0000334014137816 */ /* 0x000fe40000000013 */
[----:B------:R-:W-:-:S03]  /*66bb0*/  LOP3.LUT R43, R43, 0xffff, RZ, 0xc0, !PT ;  /* 0x0000ffff2b2b7812 */ /* 0x000fc600078ec0ff */
[----:B------:R0:W-:Y:S04]  /*66bc0*/  STL [R1+0x31c], R19 ;  /* 0x00031c1301007387 */ /* 0x0001e80000100800 */
[----:B------:R-:W4:Y:S01]  /*66bd0*/  LDL.LU R61, [R1+0x2da4] ;  /* 0x002da400013d7983 */ /* 0x000f220000300800 */
[----:B0-----:R-:W-:Y:S02]  /*66be0*/  PRMT R19, R25, 0x3340, R0 ;  /* 0x0000334019137816 */ /* 0x001fe40000000000 */
[----:B---3--:R-:W-:Y:S02]  /*66bf0*/  LOP3.LUT R24, R47, 0xffff, RZ, 0xc0, !PT ;  /* 0x0000ffff2f187812 */ /* 0x008fe400078ec0ff */
[----:B------:R-:W-:Y:S02]  /*66c00*/  LOP3.LUT R23, R50, 0xffff, RZ, 0xc0, !PT ;  /* 0x0000ffff32177812 */ /* 0x000fe400078ec0ff */
[----:B------:R-:W3:Y:S02]  /*66c10*/  LDL.LU R50, [R1+0x228] ;  /* 0x0002280001327983 */ /* 0x000ee40000300800 */
[----:B------:R-:W-:-:S02]  /*66c20*/  PRMT R20, R24, 0x3340, R23 ;  /* 0x0000334018147816 */ /* 0x000fc40000000017 */
[----:B------:R-:W-:Y:S02]  /*66c30*/  LOP3.LUT R22, R48, 0xffff, RZ, 0xc0, !PT ;  /* 0x0000ffff30167812 */ /* 0x000fe400078ec0ff */
[----:B------:R-:W-:Y:S01]  /*66c40*/  PRMT R26, R20, 0x5410, R19 ;  /* 0x00005410141a7816 */ /* 0x000fe20000000013 */
[----:B------:R-:W4:Y:S01]  /*66c50*/  LDL.LU R48, [R1+0xcc] ;  /* 0x0000cc0001307983 */ /* 0x000f220000300800 */
[----:B------:R-:W-:Y:S02]  /*66c60*/  PRMT R19, R43, 0x3340, R0 ;  /* 0x000033402b137816 */ /* 0x000fe40000000000 */
[----:B------:R-:W-:-:S04]  /*66c70*/  LOP3.LUT R21, R60, 0xffff, RZ, 0xc0, !PT ;  /* 0x0000ffff3c157812 */ /* 0x000fc800078ec0ff */
[----:B------:R-:W-:-:S04]  /*66c80*/  PRMT R20, R22, 0x3340, R21 ;  /* 0x0000334016147816 */ /* 0x000fc80000000015 */
[----:B------:R-:W-:Y:S01]  /*66c90*/  PRMT R19, R20, 0x5410, R19 ;  /* 0x0000541014137816 */ /* 0x000fe20000000013 */
[----:B------:R-:W-:Y:S01]  /*66ca0*/  STL [R1+0x338], R26 ;  /* 0x0003381a01007387 */ /* 0x000fe20000100800 */
        /* <DEDUP_REMOVED lines=11> */
[----:B------:R-:W-:Y:S04]  /*66d60*/  STL [R1+0x1f0], R20 ;  /* 0x0001f01401007387 */ /* 0x000fe80000100800 */
[----:B------:R-:W4:Y:S04]  /*66d70*/  LDL.LU R36, [R1+0x254c] ;  /* 0x00254c0001247983 */ /* 0x000f280000300800 */
[----:B------:R2:W-:Y:S04]  /*66d80*/  STL [R1+0x1e4], R19 ;  /* 0x0001e41301007387 */ /* 0x0005e80000100800 */
[----:B------:R-:W4:Y:S04]  /*66d90*/  LDL.LU R47, [R1+0x2494] ;  /* 0x00249400012f7983 */ /* 0x000f280000300800 */
[----:B------:R-:W4:Y:S01]  /*66da0*/  LDL.LU R60, [R1+0x24d0] ;  /* 0x0024d000013c7983 */ /* 0x000f220000300800 */
[----:B--2---:R-:W-:-:S02]  /*66db0*/  SHF.R.S32.HI R19, RZ, 0x1f, R46 ;  /* 0x0000001fff137819 */ /* 0x004fc4000001142e */
[----:B------:R-:W-:-:S05]  /*66dc0*/  IADD3 R20, P6, R46, R0, RZ ;  /* 0x000000002e147210 */ /* 0x000fca0007fde0ff */
[----:B------:R-:W-:-:S05]  /*66dd0*/  IMAD.X R21, R19, 0x1, R18, P6 ;  /* 0x0000000113157824 */ /* 0x000fca00030e0612 */
[----:B------:R0:W-:Y:S02]  /*66de0*/  STL.64 [R1+0x778], R20 ;  /* 0x0007781401007387 */ /* 0x0001e40000100a00 */
[----:B0-----:R-:W-:Y:S02]  /*66df0*/  SHF.R.U32.HI R20, RZ, 0x8, R43 ;  /* 0x00000008ff147819 */ /* 0x001fe4000001162b */
[----:B------:R-:W-:Y:S02]  /*66e00*/  SHF.R.U32.HI R21, RZ, 0x8, R25 ;  /* 0x00000008ff157819 */ /* 0x000fe40000011619 */
[----:B------:R-:W-:Y:S02]  /*66e10*/  LOP3.LUT R20, R20, 0xffff, RZ, 0xc0, !PT ;  /* 0x0000ffff14147812 */ /* 0x000fe400078ec0ff */
[----:B------:R-:W-:Y:S02]  /*66e20*/  LOP3.LUT R21, R21, 0xffff, RZ, 0xc0, !PT ;  /* 0x0000ffff15157812 */ /* 0x000fe400078ec0ff */
[----:B------:R-:W-:-:S02]  /*66e30*/  PRMT R22, R20, 0x3340, R0 ;  /* 0x0000334014167816 */ /* 0x000fc40000000000 */
[--C-:B------:R-:W-:Y:S02]  /*66e40*/  PRMT R20, R21, 0x3340, R0.reuse ;  /* 0x0000334015147816 */ /* 0x100fe40000000000 */
[----:B------:R-:W-:Y:S01]  /*66e50*/  LOP3.LUT R33, R33, 0xffff, RZ, 0xc0, !PT ;  /* 0x0000ffff21217812 */ /* 0x000fe200078ec0ff */
[----:B------:R-:W-:Y:S04]  /*66e60*/  STL [R1+0x10], R22 ;  /* 0x0000101601007387 */ /* 0x000fe80000100800 */
[----:B------:R0:W-:Y:S01]  /*66e70*/  STL [R1+0x8], R20 ;  /* 0x0000081401007387 */ /* 0x0001e20000100800 */
[----:B------:R-:W-:Y:S02]  /*66e80*/  IADD3 R24, P6, R46, R4, RZ ;  /* 0x000000042e187210 */ /* 0x000fe40007fde0ff */
[----:B0-----:R-:W-:-:S03]  /*66e90*/  PRMT R20, R33, 0x3340, R0 ;  /* 0x0000334021147816 */ /* 0x001fc60000000000 */
[----:B------:R-:W-:Y:S01]  /*66ea0*/  IMAD.X R25, R19, 0x1, R17, P6 ;  /* 0x0000000113197824 */ /* 0x000fe200030e0611 */
[----:B------:R-:W-:-:S05]  /*66eb0*/  IADD3 R26, P6, R46, R6, RZ ;  /* 0x000000062e1a7210 */ /* 0x000fca0007fde0ff */
[----:B------:R-:W-:Y:S01]  /*66ec0*/  IMAD.X R27, R19, 0x1, R5, P6 ;  /* 0x00000001131b7824 */ /* 0x000fe200030e0605 */
[----:B---3--:R-:W-:Y:S02]  /*66ed0*/  LOP3.LUT R23, R50, 0xffff, RZ, 0xc0, !PT ;  /* 0x0000ffff32177812 */ /* 0x008fe400078ec0ff */
        /* <DEDUP_REMOVED lines=8> */
[----:B------:R-:W2:Y:S01]  /*66f60*/  LDL.LU R39, [R1+0x230] ;  /* 0x0002300001277983 */ /* 0x000ea20000300800 */
[----:B0-----:R-:W-:-:S03]  /*66f70*/  SHF.R.U32.HI R20, RZ, 0x8, R33 ;  /* 0x00000008ff147819 */ /* 0x001fc60000011621 */
[----:B------:R-:W3:Y:S01]  /*66f80*/  LDL.LU R35, [R1+0x2554] ;  /* 0x0025540001237983 */ /* 0x000ee20000300800 */
[----:B------:R-:W-:-:S03]  /*66f90*/  LOP3.LUT R20, R20, 0xffff, RZ, 0xc0, !PT ;  /* 0x0000ffff14147812 */ /* 0x000fc600078ec0ff */
[----:B------:R-:W4:Y:S01]  /*66fa0*/  LDL.LU R50, [R1+0x249c] ;  /* 0x00249c0001327983 */ /* 0x000f220000300800 */
[----:B------:R-:W-:Y:S02]  /*66fb0*/  PRMT R21, R22, 0x3340, R21 ;  /* 0x0000334016157816 */ /* 0x000fe40000000015 */
[----:B------:R-:W-:Y:S01]  /*66fc0*/  PRMT R20, R20, 0x3340, R0 ;  /* 0x0000334014147816 */ /* 0x000fe20000000000 */
[----:B------:R0:W-:Y:S04]  /*66fd0*/  STL.64 [R1+0x758], R24 ;  /* 0x0007581801007387 */ /* 0x0001e80000100a00 */
[----:B------:R-:W4:Y:S04]  /*66fe0*/  LDL.LU R48, [R1+0x24f4] ;  /* 0x0024f40001307983 */ /* 0x000f280000300800 */
[----:B------:R-:W-:Y:S01]  /*66ff0*/  STL [R1+0x1e0], R21 ;  /* 0x0001e01501007387 */ /* 0x000fe20000100800 */
[----:B0-----:R-:W-:-:S03]  /*67000*/  LOP3.LUT R24, R36, 0xffff, RZ, 0xc0, !PT ;  /* 0x0000ffff24187812 */ /* 0x001fc600078ec0ff */
[----:B------:R0:W-:Y:S01]  /*67010*/  STL [R1+0x14], R20 ;  /* 0x0000141401007387 */ /* 0x0001e20000100800 */
[----:B------:R-:W-:Y:S02]  /*67020*/  LOP3.LUT R23, R47, 0xffff, RZ, 0xc0, !PT ;  /* 0x0000ffff2f177812 */ /* 0x000fe400078ec0ff */
[----:B------:R-:W-:Y:S02]  /*67030*/  LOP3.LUT R22, R60, 0xffff, RZ, 0xc0, !PT ;  /* 0x0000ffff3c167812 */ /* 0x000fe400078ec0ff */
[----:B0-----:R-:W-:Y:S02]  /*67040*/  PRMT R20, R23, 0x3340, R0 ;  /* 0x0000334017147816 */ /* 0x001fe40000000000 */
[----:B------:R-:W-:-:S04]  /*67050*/  PRMT R21, R24, 0x3340, R22 ;  /* 0x0000334018157816 */ /* 0x000fc80000000016 */
[----:B------:R-:W-:Y:S02]  /*67060*/  PRMT R20, R21, 0x5410, R20 ;  /* 0x0000541015147816 */ /* 0x000fe40000000014 */
[----:B------:R-:W-:Y:S02]  /*67070*/  SHF.R.U32.HI R24, RZ, 0x8, R24 ;  /* 0x00000008ff187819 */ /* 0x000fe40000011618 */
[----:B------:R-:W-:Y:S01]  /*67080*/  SHF.R.U32.HI R21, RZ, 0x8, R22 ;  /* 0x00000008ff157819 */ /* 0x000fe20000011616 */
[----:B------:R0:W-:Y:S01]  /*67090*/  STL [R1+0x318], R20 ;  /* 0x0003181401007387 */ /* 0x0001e20000100800 */
[----:B------:R-:W-:Y:S02]  /*670a0*/  LOP3.LUT R22, R24, 0xffff, RZ, 0xc0, !PT ;  /* 0x0000ffff18167812 */ /* 0x000fe400078ec0ff */
[----:B------:R-:W-:Y:S01]  /*670b0*/  LOP3.LUT R21, R21, 0xffff, RZ, 0xc0, !PT ;  /* 0x0000ffff15157812 */ /* 0x000fe200078ec0ff */
[----:B------:R-:W4:Y:S01]  /*670c0*/  LDL.LU R47, [R1+0x2538] ;  /* 0x00253800012f7983 */ /* 0x000f220000300800 */
[----:B0-----:R-:W-:-:S04]  /*670d0*/  SHF.R.U32.HI R20, RZ, 0x8, R23 ;  /* 0x00000008ff147819 */ /* 0x001fc80000011617 */
[----:B------:R-:W-:Y:S02]  /*670e0*/  LOP3.LUT R20, R20, 0xffff, RZ, 0xc0, !PT ;  /* 0x0000ffff14147812 */ /* 0x000fe400078ec0ff */
[----:B------:R-:W-:Y:S02]  /*670f0*/  PRMT R21, R22, 0x3340, R21 ;  /* 0x0000334016157816 */ /* 0x000fe40000000015 */
[----:B------:R-:W-:Y:S01]  /*67100*/  PRMT R20, R20, 0x3340, R0 ;  /* 0x0000334014147816 */ /* 0x000fe20000000000 */
[----:B------:R-:W-:Y:S01]  /*67110*/  STL.64 [R1+0x730], R26 ;  /* 0x0007301a01007387 */ /* 0x000fe20000100a00 */
[----:B------:R-:W-:-:S03]  /*67120*/  LOP3.LUT R23, R61, 0xffff, RZ, 0xc0, !PT ;  /* 0x0000ffff3d177812 */ /* 0x000fc600078ec0ff */
[----:B------:R-:W4:Y:S04]  /*67130*/  LDL.LU R60, [R1+0x24c0] ;  /* 0x0024c000013c7983 */ /* 0x000f280000300800 */
[----:B------:R-:W-:Y:S04]  /*67140*/  STL [R1+0x1d4], R21 ;  /* 0x0001d41501007387 */ /* 0x000fe80000100800 */
[----:B------:R0:W-:Y:S04]  /*67150*/  STL [R1+0x28], R20 ;  /* 0x0000281401007387 */ /* 0x0001e80000100800 */
[----:B------:R-:W4:Y:S01]  /*67160*/  LDL.LU R61, [R1+0x2da0] ;  /* 0x002da000013d7983 */ /* 0x000f220000300800 */
[----:B------:R-:W-:-:S04]  /*67170*/  LOP3.LUT R53, R34, 0xffff, RZ, 0xc0, !PT ;  /* 0x0000ffff22357812 */ /* 0x000fc800078ec0ff */
[----:B0-----:R-:W-:Y:S02]  /*67180*/  PRMT R20, R53, 0x3340, R0 ;  /* 0x0000334035147816 */ /* 0x001fe40000000000 */
[----:B------:R-:W-:-:S05]  /*67190*/  IADD3 R28, P6, R46, R8, RZ ;  /* 0x000000082e1c7210 */ /* 0x000fca0007fde0ff */
[----:B------:R-:W-:Y:S01]  /*671a0*/  IMAD.X R29, R19, 0x1, R7, P6 ;  /* 0x00000001131d7824 */ /* 0x000fe200030e0607 */
[----:B--2---:R-:W-:-:S04]  /*671b0*/  LOP3.LUT R25, R39, 0xffff, RZ, 0xc0, !PT ;  /* 0x0000ffff27197812 */ /* 0x004fc800078ec0ff */
[----:B------:R-:W-:Y:S02]  /*671c0*/  PRMT R21, R25, 0x3340, R23 ;  /* 0x0000334019157816 */ /* 0x000fe40000000017 */
[----:B---3--:R-:W-:Y:S02]  /*671d0*/  LOP3.LUT R24, R35, 0xffff, RZ, 0xc0, !PT ;  /* 0x0000ffff23187812 */ /* 0x008fe400078ec0ff */
[----:B----4-:R-:W-:Y:S02]  /*671e0*/  LOP3.LUT R26, R50, 0xffff, RZ, 0xc0, !PT ;  /* 0x0000ffff321a7812 */ /* 0x010fe400078ec0ff */
[----:B------:R-:W-:Y:S02]  /*671f0*/  PRMT R27, R21, 0x5410, R20 ;  /* 0x00005410151b7816 */ /* 0x000fe40000000014 */
        /* <DEDUP_REMOVED lines=9> */
[----:B------:R-:W-:Y:S01]  /*67290*/  LOP3.LUT R21, R21, 0xffff, RZ, 0xc0, !PT ;  /* 0x0000ffff15157812 */ /* 0x000fe200078ec0ff */
[----:B------:R-:W2:Y:S04]  /*672a0*/  LDL.LU R50, [R1+0x2544] ;  /* 0x0025440001327983 */ /* 0x000ea80000300800 */
[----:B------:R-:W3:Y:S01]  /*672b0*/  LDL.LU R48, [R1+0x2474] ;  /* 0x0024740001307983 */ /* 0x000ee20000300800 */
[----:B0-----:R-:W-:-:S02]  /*672c0*/  SHF.R.U32.HI R20, RZ, 0x8, R23 ;  /* 0x00000008ff147819 */ /* 0x001fc40000011617 */
[----:B------:R-:W-:Y:S02]  /*672d0*/  LOP3.LUT R23, R25, 0xffff, RZ, 0xc0, !PT ;  /* 0x0000ffff19177812 */ /* 0x000fe400078ec0ff */
[----:B------:R-:W-:Y:S02]  /*672e0*/  LOP3.LUT R22, R20, 0xffff, RZ, 0xc0, !PT ;  /* 0x0000ffff14167812 */ /* 0x000fe400078ec0ff */
[----:B------:R-:W-:Y:S02]  /*672f0*/  LOP3.LUT R20, R24, 0xffff, RZ, 0xc0, !PT ;  /* 0x0000ffff18147812 */ /* 0x000fe400078ec0ff */
[----:B------:R-:W-:Y:S02]  /*67300*/  PRMT R22, R23, 0x3340, R22 ;  /* 0x0000334017167816 */ /* 0x000fe40000000016 */
[----:B------:R-:W-:Y:S01]  /*67310*/  PRMT R20, R21, 0x3340, R20 ;  /* 0x0000334015147816 */ /* 0x000fe20000000014 */
[----:B------:R-:W-:Y:S04]  /*67320*/  STL.64 [R1+0x740], R28 ;  /* 0x0007401c01007387 */ /* 0x000fe80000100a00 */
[----:B------:R0:W-:Y:S04]  /*67330*/  STL [R1+0x214], R22 ;  /* 0x0002141601007387 */ /* 0x0001e80000100800 */
[----:B------:R1:W-:Y:S01]  /*67340*/  STL [R1+0x1c4], R20 ;  /* 0x0001c41401007387 */ /* 0x0003e20000100800 */
[----:B------:R-:W-:-:S03]  /*67350*/  LOP3.LUT R23, R61, 0xffff, RZ, 0xc0, !PT ;  /* 0x0000ffff3d177812 */ /* 0x000fc600078ec0ff */
[----:B------:R-:W4:Y:S01]  /*67360*/  LDL.LU R61, [R1+0x2d9c] ;  /* 0x002d9c00013d7983 */ /* 0x000f220000300800 */
[----:B------:R-:W-:Y:S02]  /*67370*/  LOP3.LUT R24, R47, 0xffff, RZ, 0xc0, !PT ;  /* 0x0000ffff2f187812 */ /* 0x000fe400078ec0ff */
[----:B0-----:R-:W-:Y:S02]  /*67380*/  LOP3.LUT R22, R60, 0xffff, RZ, 0xc0, !PT ;  /* 0x0000ffff3c167812 */ /* 0x001fe400078ec0ff */
[----:B-1----:R-:W-:Y:S02]  /*67390*/  PRMT R20, R23, 0x3340, R0 ;  /* 0x0000334017147816 */ /* 0x002fe40000000000 */
[----:B------:R-:W-:-:S04]  /*673a0*/  PRMT R21, R24, 0x3340, R22 ;  /* 0x0000334018157816 */ /* 0x000fc80000000016 */
[----:B------:R-:W-:-:S05]  /*673b0*/  PRMT R20, R21, 0x5410, R20 ;  /* 0x0000541015147816 */ /* 0x000fca0000000014 */
[----:B------:R0:W-:Y:S04]  /*673c0*/  STL [R1+0x300], R20 ;  /* 0x0003001401007387 */ /* 0x0001e80000100800 */
[----:B------:R-:W4:Y:S04]  /*673d0*/  LDL.LU R35, [R1+0x274] ;  /* 0x0002740001237983 */ /* 0x000f280000300800 */
[----:B------:R-:W4:Y:S04]  /*673e0*/  LDL.LU R47, [R1+0x60] ;  /* 0x00006000012f7983 */ /* 0x000f280000300800 */
[----:B------:R-:W4:Y:S01]  /*673f0*/  LDL.LU R60, [R1+0x1ac] ;  /* 0x0001ac00013c7983 */ /* 0x000f220000300800 */
[----:B------:R-:W-:-:S02]  /*67400*/  SHF.R.U32.HI R24, RZ, 0x8, R24 ;  /* 0x00000008ff187819 */ /* 0x000fc40000011618 */
[----:B------:R-:W-:Y:S02]  /*67410*/  SHF.R.U32.HI R21, RZ, 0x8, R22 ;  /* 0x00000008ff157819 */ /* 0x000fe40000011616 */
[----:B0-----:R-:W-:Y:S02]  /*67420*/  SHF.R.U32.HI R20, RZ, 0x8, R23 ;  /* 0x00000008ff147819 */ /* 0x001fe40000011617 */
[----:B------:R-:W-:Y:S02]  /*67430*/  IADD3 R28, P6, R46, R10, RZ ;  /* 0x0000000a2e1c7210 */ /* 0x000fe40007fde0ff */
[----:B------:R-:W-:Y:S02]  /*67440*/  LOP3.LUT R22, R24, 0xffff, RZ, 0xc0, !PT ;  /* 0x0000ffff18167812 */ /* 0x000fe400078ec0ff */
[----:B------:R-:W-:Y:S02]  /*67450*/  LOP3.LUT R21, R21, 0xffff, RZ, 0xc0, !PT ;  /* 0x0000ffff15157812 */ /* 0x000fe400078ec0ff */
[----:B------:R-:W-:Y:S01]  /*67460*/  LOP3.LUT R20, R20, 0xffff, RZ, 0xc0, !PT ;  /* 0x0000ffff14147812 */ /* 0x000fe200078ec0ff */
[----:B------:R-:W-:Y:S01]  /*67470*/  IMAD.X R29, R19, 0x1, R9, P6 ;  /* 0x00000001131d7824 */ /* 0x000fe200030e0609 */
[----:B------:R-:W-:-:S02]  /*67480*/  PRMT R21, R22, 0x3340, R21 ;  /* 0x0000334016157816 */ /* 0x000fc40000000015 */
[----:B------:R-:W-:Y:S02]  /*67490*/  PRMT R20, R20, 0x3340, R0 ;  /* 0x0000334014147816 */ /* 0x000fe40000000000 */
[----:B------:R-:W-:Y:S04]  /*674a0*/  STL.64 [R1+0x728], R28 ;  /* 0x0007281c01007387 */ /* 0x000fe80000100a00 */
[----:B------:R-:W-:Y:S04]  /*674b0*/  STL [R1+0x1b4], R21 ;  /* 0x0001b41501007387 */ /* 0x000fe80000100800 */
[----:B------:R0:W-:Y:S01]  /*674c0*/  STL [R1+0x40], R20 ;  /* 0x0000401401007387 */ /* 0x0001e20000100800 */
[----:B--2---:R-:W-:-:S03]  /*674d0*/  LOP3.LUT R23, R50, 0xffff, RZ, 0xc0, !PT ;  /* 0x0000ffff32177812 */ /* 0x004fc600078ec0ff */
[----:B------:R-:W2:Y:S01]  /*674e0*/  LDL.LU R50, [R1+0x278] ;  /* 0x0002780001327983 */ /* 0x000ea20000300800 */
[----:B---3--:R-:W-:-:S04]  /*674f0*/  LOP3.LUT R44, R48, 0xffff, RZ, 0xc0, !PT ;  /* 0x0000ffff302c7812 */ /* 0x008fc800078ec0ff */
[----:B0-----:R-:W-:Y:S02]  /*67500*/  PRMT R20, R44, 0x3340, R0 ;  /* 0x000033402c147816 */ /* 0x001fe40000000000 */
[----:B----4-:R-:W-:-:S04]  /*67510*/  LOP3.LUT R22, R61, 0xffff, RZ, 0xc0, !PT ;  /* 0x0000ffff3d167812 */ /* 0x010fc800078ec0ff */
[----:B------:R-:W-:-:S04]  /*67520*/  PRMT R21, R23, 0x3340, R22 ;  /* 0x0000334017157816 */ /* 0x000fc80000000016 */
[----:B------:R-:W-:-:S05]  /*67530*/  PRMT R20, R21, 0x5410, R20 ;  /* 0x0000541015147816 */ /* 0x000fca0000000014 */
[----:B------:R0:W-:Y:S04]  /*67540*/  STL [R1+0x9d4], R20 ;  /* 0x0009d41401007387 */ /* 0x0001e80000100800 */
[----:B------:R-:W3:Y:S01]  /*67550*/  LDL.LU R48, [R1+0x1c0] ;  /* 0x0001c00001307983 */ /* 0x000ee20000300800 */
[----:B------:R-:W-:Y:S02]  /*67560*/  IADD3 R24, P6, R46, R12, RZ ;  /* 0x0000000c2e187210 */ /* 0x000fe40007fde0ff */
[----:B------:R-:W-:Y:S02]  /*67570*/  SHF.R.U32.HI R23, RZ, 0x8, R23 ;  /* 0x00000008ff177819 */ /* 0x000fe40000011617 */
[----:B------:R-:W-:Y:S02]  /*67580*/  SHF.R.U32.HI R21, RZ, 0x8, R22 ;  /* 0x00000008ff157819 */ /* 0x000fe40000011616 */
[----:B0-----:R-:W-:Y:S01]  /*67590*/  SHF.R.U32.HI R20, RZ, 0x8, R26 ;  /* 0x00000008ff147819 */ /* 0x001fe2000001161a */
[----:B------:R-:W-:Y:S01]  /*675a0*/  IMAD.X R25, R19, 0x1, R11, P6 ;  /* 0x0000000113197824 */ /* 0x000fe200030e060b */
[----:B------:R-:W-:-:S02]  /*675b0*/  LOP3.LUT R22, R23, 0xffff, RZ, 0xc0, !PT ;  /* 0x0000ffff17167812 */ /* 0x000fc400078ec0ff */
[----:B------:R-:W-:Y:S02]  /*675c0*/  LOP3.LUT R21, R21, 0xffff, RZ, 0xc0, !PT ;  /* 0x0000ffff15157812 */ /* 0x000fe400078ec0ff */
[----:B------:R-:W-:Y:S02]  /*675d0*/  LOP3.LUT R20, R20, 0xffff, RZ, 0xc0, !PT ;  /* 0x0000ffff14147812 */ /* 0x000fe400078ec0ff */
[----:B------:R-:W-:Y:S01]  /*675e0*/  PRMT R61, R22, 0x3340, R21 ;  /* 0x00003340163d7816 */ /* 0x000fe20000000015 */
[----:B------:R0:W-:Y:S01]  /*675f0*/  STL.64 [R1+0x700], R24 ;  /* 0x0007001801007387 */ /* 0x0001e20000100a00 */
[----:B------:R-:W-:Y:S02]  /*67600*/  PRMT R20, R20, 0x3340, R0 ;  /* 0x0000334014147816 */ /* 0x000fe40000000000 */
[----:B------:R-:W-:Y:S02]  /*67610*/  LOP3.LUT R23, R35, 0xffff, RZ, 0xc0, !PT ;  /* 0x0000ffff23177812 */ /* 0x000fe400078ec0ff */
[----:B------:R-:W-:Y:S01]  /*67620*/  LOP3.LUT R22, R60, 0xffff, RZ, 0xc0, !PT ;  /* 0x0000ffff3c167812 */ /* 0x000fe200078ec0ff */
[----:B------:R-:W-:Y:S01]  /*67630*/  STL [R1+0x2c88], R61 ;  /* 0x002c883d01007387 */ /* 0x000fe20000100800 */
[----:B0-----:R-:W-:-:S03]  /*67640*/  LOP3.LUT R24, R47, 0xffff, RZ, 0xc0, !PT ;  /* 0x0000ffff2f187812 */ /* 0x001fc600078ec0ff */
[----:B------:R0:W-:Y:S01]  /*67650*/  STL [R1+0x34], R20 ;  /* 0x0000341401007387 */ /* 0x0001e20000100800 */
[----:B------:R-:W-:Y:S02]  /*67660*/  PRMT R21, R23, 0x3340, R22 ;  /* 0x0000334017157816 */ /* 0x000fe40000000016 */
[----:B------:R-:W-:Y:S01]  /*67670*/  IADD3 R26, P6, R46, R14, RZ ;  /* 0x0000000e2e1a7210 */ /* 0x000fe20007fde0ff */
[----:B------:R-:W4:Y:S04]  /*67680*/  LDL.LU R35, [R1+0x248] ;  /* 0x0002480001237983 */ /* 0x000f280000300800 */
[----:B------:R-:W4:Y:S01]  /*67690*/  LDL.LU R60, [R1+0x128] ;  /* 0x00012800013c7983 */ /* 0x000f220000300800 */
[----:B0-----:R-:W-:Y:S01]  /*676a0*/  PRMT R20, R24, 0x3340, R0 ;  /* 0x0000334018147816 */ /* 0x001fe20000000000 */
[----:B------:R-:W-:-:S02]  /*676b0*/  IMAD.X R27, R19, 0x1, R13, P6 ;  /* 0x00000001131b7824 */ /* 0x000fc400030e060d */
[----:B------:R-:W4:Y:S01]  /*676c0*/  LDL.LU R47, [R1] ;  /* 0x00000000012f7983 */ /* 0x000f220000300800 */
        /* <DEDUP_REMOVED lines=11> */
[----:B------:R-:W-:-:S05]  /*67780*/  PRMT R19, R20, 0x3340, R19 ;  /* 0x0000334014137816 */ /* 0x000fca0000000013 */
[----:B------:R0:W-:Y:S04]  /*67790*/  STL [R1+0x1b0], R19 ;  /* 0x0001b01301007387 */ /* 0x0001e80000100800 */
[----:B------:R-:W4:Y:S04]  /*677a0*/  LDL.LU R59, [R1+0x2d98] ;  /* 0x002d9800013b7983 */ /* 0x000f280000300800 */
[----:B------:R-:W4:Y:S01]  /*677b0*/  LDL.LU R46, [R1+0x2578] ;  /* 0x00257800012e7983 */ /* 0x000f220000300800 */
[----:B0-----:R-:W-:Y:S02]  /*677c0*/  PRMT R19, R22, 0x3340, R0 ;  /* 0x0000334016137816 */ /* 0x001fe40000000000 */
[----:B--2---:R-:W-:-:S02]  /*677d0*/  LOP3.LUT R23, R50, 0xffff, RZ, 0xc0, !PT ;  /* 0x0000ffff32177812 */ /* 0x004fc400078ec0ff */
[----:B------:R-:W2:Y:S01]  /*677e0*/  LDL.LU R50, [R1+0x24ac] ;  /* 0x0024ac0001327983 */ /* 0x000ea20000300800 */
[----:B---3--:R-:W-:-:S04]  /*677f0*/  LOP3.LUT R21, R48, 0xffff, RZ, 0xc0, !PT ;  /* 0x0000ffff30157812 */ /* 0x008fc800078ec0ff */
[----:B------:R-:W-:-:S04]  /*67800*/  PRMT R20, R23, 0x3340, R21 ;  /* 0x0000334017147816 */ /* 0x000fc80000000015 */
[----:B------:R-:W-:-:S05]  /*67810*/  PRMT R19, R20, 0x5410, R19 ;  /* 0x0000541014137816 */ /* 0x000fca0000000013 */
[----:B------:R0:W-:Y:S04]  /*67820*/  STL [R1+0x2dc], R19 ;  /* 0x0002dc1301007387 */ /* 0x0001e80000100800 */
[----:B------:R-:W3:Y:S01]  /*67830*/  LDL.LU R48, [R1+0x250c] ;  /* 0x00250c0001307983 */ /* 0x000ee20000300800 */
[----:B------:R-:W-:Y:S02]  /*67840*/  SHF.R.U32.HI R20, RZ, 0x8, R23 ;  /* 0x00000008ff147819 */ /* 0x000fe40000011617 */
[----:B0-----:R-:W-:Y:S02]  /*67850*/  SHF.R.U32.HI R19, RZ, 0x8, R21 ;  /* 0x00000008ff137819 */ /* 0x001fe40000011615 */
[----:B------:R-:W-:Y:S02]  /*67860*/  SHF.R.U32.HI R21, RZ, 0x8, R22 ;  /* 0x00000008ff157819 */ /* 0x000fe40000011616 */
[----:B------:R-:W-:-:S02]  /*67870*/  LOP3.LUT R20, R20, 0xffff, RZ, 0xc0, !PT ;  /* 0x0000ffff14147812 */ /* 0x000fc400078ec0ff */
[----:B------:R-:W-:Y:S02]  /*67880*/  LOP3.LUT R19, R19, 0xffff, RZ, 0xc0, !PT ;  /* 0x0000ffff13137812 */ /* 0x000fe400078ec0ff */
[----:B------:R-:W-:Y:S02]  /*67890*/  LOP3.LUT R21, R21, 0xffff, RZ, 0xc0, !PT ;  /* 0x0000ffff15157812 */ /* 0x000fe400078ec0ff */
[----:B------:R-:W-:Y:S02]  /*678a0*/  PRMT R20, R20, 0x3340, R19 ;  /* 0x0000334014147816 */ /* 0x000fe40000000013 */
[----:B------:R-:W-:Y:S02]  /*678b0*/  PRMT R19, R21, 0x3340, R0 ;  /* 0x0000334015137816 */ /* 0x000fe40000000000 */
[----:B----4-:R-:W-:Y:S02]  /*678c0*/  LOP3.LUT R22, R35, 0xffff, RZ, 0xc0, !PT ;  /* 0x0000ffff23167812 */ /* 0x010fe400078ec0ff */
[----:B------:R-:W-:-:S02]  /*678d0*/  LOP3.LUT R40, R40, 0xffff, RZ, 0xc0, !PT ;  /* 0x0000ffff28287812 */ /* 0x000fc400078ec0ff */
[----:B------:R-:W-:Y:S01]  /*678e0*/  LOP3.LUT R21, R60, 0xffff, RZ, 0xc0, !PT ;  /* 0x0000ffff3c157812 */ /* 0x000fe200078ec0ff */
[----:B------:R0:W-:Y:S04]  /*678f0*/  STL [R1+0x158], R20 ;  /* 0x0001581401007387 */ /* 0x0001e80000100800 */
[----:B------:R1:W-:Y:S01]  /*67900*/  STL [R1+0x50], R19 ;  /* 0x0000501301007387 */ /* 0x0003e20000100800 */
[----:B0-----:R-:W-:Y:S02]  /*67910*/  PRMT R20, R22, 0x3340, R21 ;  /* 0x0000334016147816 */ /* 0x001fe40000000015 */
[----:B-1----:R-:W-:-:S04]  /*67920*/  PRMT R19, R40, 0x3340, R0 ;  /* 0x0000334028137816 */ /* 0x002fc80000000000 */
[----:B------:R-:W-:Y:S02]  /*67930*/  PRMT R20, R20, 0x5410, R19 ;  /* 0x0000541014147816 */ /* 0x000fe40000000013 */
[----:B------:R-:W-:-:S03]  /*67940*/  SHF.R.S32.HI R19, RZ, 0x1f, R47 ;  /* 0x0000001fff137819 */ /* 0x000fc6000001142f */
[----:B------:R0:W-:Y:S01]  /*67950*/  STL [R1+0x228], R20 ;  /* 0x0002281401007387 */ /* 0x0001e20000100800 */
[----:B------:R-:W-:Y:S02]  /*67960*/  IADD3 R26, P6, R47, R0, RZ ;  /* 0x000000002f1a7210 */ /* 0x000fe40007fde0ff */
[----:B------:R-:W-:Y:S01]  /*67970*/  SHF.R.U32.HI R22, RZ, 0x8, R22 ;  /* 0x00000008ff167819 */ /* 0x000fe20000011616 */
[----:B------:R-:W4:Y:S01]  /*67980*/  LDL.LU R29, [R1+0x250] ;  /* 0x00025000011d7983 */ /* 0x000f220000300800 */
[----:B------:R-:W-:Y:S02]  /*67990*/  SHF.R.U32.HI R21, RZ, 0x8, R21 ;  /* 0x00000008ff157819 */ /* 0x000fe40000011615 */
[----:B0-----:R-:W-:Y:S01]  /*679a0*/  SHF.R.U32.HI R20, RZ, 0x8, R24 ;  /* 0x00000008ff147819 */ /* 0x001fe20000011618 */
[----:B------:R-:W-:Y:S01]  /*679b0*/  IMAD.X R27, R19, 0x1, R18, P6 ;  /* 0x00000001131b7824 */ /* 0x000fe200030e0612 */
[----:B------:R-:W4:Y:S02]  /*679c0*/  LDL.LU R60, [R1+0x144] ;  /* 0x00014400013c7983 */ /* 0x000f240000300800 */
[----:B------:R-:W-:-:S02]  /*679d0*/  LOP3.LUT R20, R20, 0xffff, RZ, 0xc0, !PT ;  /* 0x0000ffff14147812 */ /* 0x000fc400078ec0ff */
[----:B------:R-:W-:Y:S02]  /*679e0*/  LOP3.LUT R22, R22, 0xffff, RZ, 0xc0, !PT ;  /* 0x0000ffff16167812 */ /* 0x000fe400078ec0ff */
[----:B------:R-:W-:Y:S02]  /*679f0*/  LOP3.LUT R21, R21, 0xffff, RZ, 0xc0, !PT ;  /* 0x0000ffff15157812 */ /* 0x000fe400078ec0ff */
[----:B------:R-:W-:Y:S01]  /*67a00*/  PRMT R24, R20, 0x3340, R0 ;  /* 0x0000334014187816 */ /* 0x000fe20000000000 */
[----:B------:R0:W-:Y:S01]  /*67a10*/  STL.64 [R1+0x6c8], R26 ;  /* 0x0006c81a01007387 */ /* 0x0001e20000100a00 */
[----:B------:R-:W-:-:S03]  /*67a20*/  PRMT R20, R22, 0x3340, R21 ;  /* 0x0000334016147816 */ /* 0x000fc60000000015 */
[----:B------:R2:W-:Y:S04]  /*67a30*/  STL [R1+0x44], R24 ;  /* 0x0000441801007387 */ /* 0x0005e80000100800 */
[----:B------:R1:W-:Y:S01]  /*67a40*/  STL [R1+0x154], R20 ;  /* 0x0001541401007387 */ /* 0x0003e20000100800 */
[----:B------:R-:W-:Y:S02]  /*67a50*/  LOP3.LUT R23, R46, 0xffff, RZ, 0xc0, !PT ;  /* 0x0000ffff2e177812 */ /* 0x000fe400078ec0ff */
[----:B0-----:R-:W-:-:S05]  /*67a60*/  IADD3 R26, P6, R47, R4, RZ ;  /* 0x000000042f1a7210 */ /* 0x001fca0007fde0ff */
[----:B------:R-:W-:Y:S01]  /*67a70*/  IMAD.X R27, R19, 0x1, R17, P6 ;  /* 0x00000001131b7824 */ /* 0x000fe200030e0611 */
[----:B--2---:R-:W-:-:S04]  /*67a80*/  LOP3.LUT R24, R50, 0xffff, RZ, 0xc0, !PT ;  /* 0x0000ffff32187812 */ /* 0x004fc800078ec0ff */
[----:B-1----:R-:W-:Y:S02]  /*67a90*/  PRMT R20, R24, 0x3340, R0 ;  /* 0x0000334018147816 */ /* 0x002fe40000000000 */
[----:B---3--:R-:W-:-:S04]  /*67aa0*/  LOP3.LUT R22, R48, 0xffff, RZ, 0xc0, !PT ;  /* 0x0000ffff30167812 */ /* 0x008fc800078ec0ff */
[----:B------:R-:W-:-:S04]  /*67ab0*/  PRMT R21, R23, 0x3340, R22 ;  /* 0x0000334017157816 */ /* 0x000fc80000000016 */
[----:B------:R-:W-:-:S05]  /*67ac0*/  PRMT R20, R21, 0x5410, R20 ;  /* 0x0000541015147816 */ /* 0x000fca0000000014 */
[----:B------:R0:W-:Y:S04]  /*67ad0*/  STL [R1+0x2d4], R20 ;  /* 0x0002d41401007387 */ /* 0x0001e80000100800 */
[----:B------:R-:W2:Y:S04]  /*67ae0*/  LDL.LU R36, [R1+0x257c] ;  /* 0x00257c0001247983 */ /* 0x000ea80000300800 */
[----:B------:R-:W3:Y:S04]  /*67af0*/  LDL.LU R39, [R1+0x24b4] ;  /* 0x0024b40001277983 */ /* 0x000ee80000300800 */
[----:B------:R-:W2:Y:S04]  /*67b00*/  LDL.LU R35, [R1+0x2514] ;  /* 0x0025140001237983 */ /* 0x000ea80000300800 */
[----:B------:R1:W-:Y:S04]  /*67b10*/  STL.64 [R1+0x698], R26 ;  /* 0x0006981a01007387 */ /* 0x0003e80000100a00 */
[----:B------:R-:W2:Y:S04]  /*67b20*/  LDL.LU R46, [R1+0x256c] ;  /* 0x00256c00012e7983 */ /* 0x000ea80000300800 */
[----:B------:R-:W2:Y:S04]  /*67b30*/  LDL.LU R50, [R1+0x248c] ;  /* 0x00248c0001327983 */ /* 0x000ea80000300800 */
[----:B------:R-:W2:Y:S01]  /*67b40*/  LDL.LU R48, [R1+0x2500] ;  /* 0x0025000001307983 */ /* 0x000ea20000300800 */
[----:B0-----:R-:W-:-:S02]  /*67b50*/  SHF.R.U32.HI R20, RZ, 0x8, R40 ;  /* 0x00000008ff147819 */ /* 0x001fc40000011628 */
[----:B------:R-:W-:Y:S02]  /*67b60*/  SHF.R.U32.HI R23, RZ, 0x8, R23 ;  /* 0x00000008ff177819 */ /* 0x000fe40000011617 */
[----:B------:R-:W-:Y:S02]  /*67b70*/  SHF.R.U32.HI R21, RZ, 0x8, R22 ;  /* 0x00000008ff157819 */ /* 0x000fe40000011616 */
[----:B------:R-:W-:Y:S02]  /*67b80*/  LOP3.LUT R20, R20, 0xffff, RZ, 0xc0, !PT ;  /* 0x0000ffff14147812 */ /* 0x000fe400078ec0ff */
[----:B------:R-:W-:Y:S02]  /*67b90*/  LOP3.LUT R22, R23, 0xffff, RZ, 0xc0, !PT ;  /* 0x0000ffff17167812 */ /* 0x000fe400078ec0ff */
[----:B------:R-:W-:Y:S02]  /*67ba0*/  LOP3.LUT R21, R21, 0xffff, RZ, 0xc0, !PT ;  /* 0x0000ffff15157812 */ /* 0x000fe400078ec0ff */
[----:B------:R-:W-:-:S02]  /*67bb0*/  PRMT R25, R20, 0x3340, R0 ;  /* 0x0000334014197816 */ /* 0x000fc40000000000 */
[----:B------:R-:W-:Y:S02]  /*67bc0*/  PRMT R20, R22, 0x3340, R21 ;  /* 0x0000334016147816 */ /* 0x000fe40000000015 */
[----:B----4-:R-:W-:Y:S02]  /*67bd0*/  LOP3.LUT R23, R29, 0xffff, RZ, 0xc0, !PT ;  /* 0x0000ffff1d177812 */ /* 0x010fe400078ec0ff */
[----:B------:R-:W-:Y:S02]  /*67be0*/  LOP3.LUT R42, R42, 0xffff, RZ, 0xc0, !PT ;  /* 0x0000ffff2a2a7812 */ /* 0x000fe400078ec0ff */
[----:B------:R-:W-:Y:S01]  /*67bf0*/  LOP3.LUT R22, R60, 0xffff, RZ, 0xc0, !PT ;  /* 0x0000ffff3c167812 */ /* 0x000fe200078ec0ff */
[----:B------:R-:W-:Y:S03]  /*67c00*/  STL [R1+0x5c], R25 ;  /* 0x00005c1901007387 */ /* 0x000fe60000100800 */
[----:B------:R-:W-:Y:S01]  /*67c10*/  PRMT R21, R23, 0x3340, R22 ;  /* 0x0000334017157816 */ /* 0x000fe20000000016 */
[----:B------:R0:W-:Y:S01]  /*67c20*/  STL [R1+0x150], R20 ;  /* 0x0001501401007387 */ /* 0x0001e20000100800 */
[----:B------:R-:W-:-:S02]  /*67c30*/  SHF.R.U32.HI R23, RZ, 0x8, R23 ;  /* 0x00000008ff177819 */ /* 0x000fc40000011617 */
[----:B-1----:R-:W-:Y:S02]  /*67c40*/  IADD3 R26, P6, R47, R6, RZ ;  /* 0x000000062f1a7210 */ /* 0x002fe40007fde0ff */
[----:B0-----:R-:W-:-:S04]  /*67c50*/  PRMT R20, R42, 0x3340, R0 ;  /* 0x000033402a147816 */ /* 0x001fc80000000000 */
[----:B------:R-:W-:Y:S02]  /*67c60*/  PRMT R60, R21, 0x5410, R20 ;  /* 0x00005410153c7816 */ /* 0x000fe40000000014 */
[----:B------:R-:W-:Y:S02]  /*67c70*/  SHF.R.U32.HI R20, RZ, 0x8, R24 ;  /* 0x00000008ff147819 */ /* 0x000fe40000011618 */
[----:B------:R-:W-:Y:S02]  /*67c80*/  SHF.R.U32.HI R21, RZ, 0x8, R22 ;  /* 0x00000008ff157819 */ /* 0x000fe40000011616 */
[----:B------:R-:W-:Y:S02]  /*67c90*/  LOP3.LUT R20, R20, 0xffff, RZ, 0xc0, !PT ;  /* 0x0000ffff14147812 */ /* 0x000fe400078ec0ff */
[----:B------:R-:W-:Y:S02]  /*67ca0*/  LOP3.LUT R22, R23, 0xffff, RZ, 0xc0, !PT ;  /* 0x0000ffff17167812 */ /* 0x000fe400078ec0ff */
[----:B------:R-:W-:Y:S01]  /*67cb0*/  LOP3.LUT R21, R21, 0xffff, RZ, 0xc0, !PT ;  /* 0x0000ffff15157812 */ /* 0x000fe200078ec0ff */
[----:B------:R-:W-:Y:S01]  /*67cc0*/  IMAD.X R27, R19, 0x1, R5, P6 ;  /* 0x00000001131b7824 */ /* 0x000fe200030e0605 */
[----:B------:R-:W-:-:S02]  /*67cd0*/  PRMT R23, R20, 0x3340, R0 ;  /* 0x0000334014177816 */ /* 0x000fc40000000000 */
[----:B------:R-:W-:Y:S01]  /*67ce0*/  PRMT R20, R22, 0x3340, R21 ;  /* 0x0000334016147816 */ /* 0x000fe20000000015 */
[----:B------:R-:W-:Y:S04]  /*67cf0*/  STL [R1+0x2c70], R60 ;  /* 0x002c703c01007387 */ /* 0x000fe80000100800 */
[----:B------:R3:W-:Y:S04]  /*67d00*/  STL.64 [R1+0x690], R26 ;  /* 0x0006901a01007387 */ /* 0x0007e80000100a00 */
[----:B------:R2:W-:Y:S04]  /*67d10*/  STL [R1+0x60], R23 ;  /* 0x0000601701007387 */ /* 0x0005e80000100800 */
[----:B------:R0:W-:Y:S01]  /*67d20*/  STL [R1+0x1c0], R20 ;  /* 0x0001c01401007387 */ /* 0x0001e20000100800 */
[----:B------:R-:W-:Y:S01]  /*67d30*/  NOP ;  /* 0x0000000000007918 */ /* 0x000fe20000000000 */
[----:B---3--:R-:W-:-:S02]  /*67d40*/  LOP3.LUT R27, R39, 0xffff, RZ, 0xc0, !PT ;  /* 0x0000ffff271b7812 */ /* 0x008fc400078ec0ff */
[----:B------:R-:W3:Y:S01]  /*67d50*/  LDL.LU R39, [R1+0x284] ;  /* 0x0002840001277983 */ /* 0x000ee20000300800 */
[----:B--2---:R-:W-:-:S03]  /*67d60*/  LOP3.LUT R23, R35, 0xffff, RZ, 0xc0, !PT ;  /* 0x0000ffff23177812 */ /* 0x004fc600078ec0ff */
[----:B------:R-:W2:Y:S01]  /*67d70*/  LDL.LU R35, [R1+0xc0] ;  /* 0x0000c00001237983 */ /* 0x000ea20000300800 */
[----:B------:R-:W-:-:S03]  /*67d80*/  LOP3.LUT R26, R50, 0xffff, RZ, 0xc0, !PT ;  /* 0x0000ffff321a7812 */ /* 0x000fc600078ec0ff */
[----:B------:R-:W4:Y:S01]  /*67d90*/  LDL.LU R50, [R1+0x20c] ;  /* 0x00020c0001327983 */ /* 0x000f220000300800 */
[----:B------:R-:W-:Y:S02]  /*67da0*/  LOP3.LUT R25, R36, 0xffff, RZ, 0xc0, !PT ;  /* 0x0000ffff24197812 */ /* 0x000fe400078ec0ff */
[----:B0-----:R-:W-:Y:S02]  /*67db0*/  PRMT R20, R27, 0x3340, R0 ;  /* 0x000033401b147816 */ /* 0x001fe40000000000 */
[----:B------:R-:W-:Y:S02]  /*67dc0*/  PRMT R21, R25, 0x3340, R23 ;  /* 0x0000334019157816 */ /* 0x000fe40000000017 */
[----:B------:R-:W-:Y:S02]  /*67dd0*/  LOP3.LUT R24, R46, 0xffff, RZ, 0xc0, !PT ;  /* 0x0000ffff2e187812 */ /* 0x000fe400078ec0ff */
[----:B------:R-:W-:Y:S02]  /*67de0*/  LOP3.LUT R22, R48, 0xffff, RZ, 0xc0, !PT ;  /* 0x0000ffff30167812 */ /* 0x000fe400078ec0ff */
[----:B------:R-:W-:-:S02]  /*67df0*/  PRMT R28, R21, 0x5410, R20 ;  /* 0x00005410151c7816 */ /* 0x000fc40000000014 */
[----:B------:R-:W-:Y:S02]  /*67e00*/  PRMT R20, R26, 0x3340, R0 ;  /* 0x000033401a147816 */ /* 0x000fe40000000000 */
[----:B------:R-:W-:Y:S01]  /*67e10*/  PRMT R21, R24, 0x3340, R22 ;  /* 0x0000334018157816 */ /* 0x000fe20000000016 */
[----:B------:R0:W-:Y:S03]  /*67e20*/  STL [R1+0x1f4], R28 ;  /* 0x0001f41c01007387 */ /* 0x0001e60000100800 */
[----:B0-----:R-:W-:Y:S02]  /*67e30*/  PRMT R28, R21, 0x5410, R20 ;  /* 0x00005410151c7816 */ /* 0x001fe40000000014 */
[----:B------:R-:W-:-:S05]  /*67e40*/  IADD3 R20, P6, R47, R8, RZ ;  /* 0x000000082f147210 */ /* 0x000fca0007fde0ff */
[----:B------:R-:W-:Y:S01]  /*67e50*/  IMAD.X R21, R19, 0x1, R7, P6 ;  /* 0x0000000113157824 */ /* 0x000fe200030e0607 */
[----:B------:R-:W-:Y:S04]  /*67e60*/  STL [R1+0x1f8], R28 ;  /* 0x0001f81c01007387 */ /* 0x000fe80000100800 */
[----:B------:R-:W4:Y:S04]  /*67e70*/  LDL.LU R48, [R1+0x288] ;  /* 0x0002880001307983 */ /* 0x000f280000300800 */
[----:B------:R0:W-:Y:S01]  /*67e80*/  STL.64 [R1+0x668], R20 ;  /* 0x0006681401007387 */ /* 0x0001e20000100a00 */
[----:B------:R-:W-:-:S02]  /*67e90*/  SHF.R.U32.HI R24, RZ, 0x8, R24 ;  /* 0x00000008ff187819 */ /* 0x000fc40000011618 */
[----:B------:R-:W-:Y:S01]  /*67ea0*/  SHF.R.U32.HI R22, RZ, 0x8, R22 ;  /* 0x00000008ff167819 */ /* 0x000fe20000011616 */
[----:B------:R-:W4:Y:S01]  /*67eb0*/  LDL.LU R46, [R1+0x220] ;  /* 0x00022000012e7983 */ /* 0x000f220000300800 */
[----:B0-----:R-:W-:Y:S02]  /*67ec0*/  SHF.R.U32.HI R21, RZ, 0x8, R25 ;  /* 0x00000008ff157819 */ /* 0x001fe40000011619 */
[----:B------:R-:W-:Y:S02]  /*67ed0*/  SHF.R.U32.HI R20, RZ, 0x8, R23 ;  /* 0x00000008ff147819 */ /* 0x000fe40000011617 */
[----:B------:R-:W-:Y:S02]  /*67ee0*/  LOP3.LUT R21, R21, 0xffff, RZ, 0xc0, !PT ;  /* 0x0000ffff15157812 */ /* 0x000fe400078ec0ff */
[----:B------:R-:W-:-:S04]  /*67ef0*/  LOP3.LUT R20, R20, 0xffff, RZ, 0xc0, !PT ;  /* 0x0000ffff14147812 */ /* 0x000fc800078ec0ff */
[----:B------:R-:W-:Y:S02]  /*67f00*/  PRMT R20, R21, 0x3340, R20 ;  /* 0x0000334015147816 */ /* 0x000fe40000000014 */
[----:B------:R-:W-:Y:S02]  /*67f10*/  LOP3.LUT R23, R24, 0xffff, RZ, 0xc0, !PT ;  /* 0x0000ffff18177812 */ /* 0x000fe400078ec0ff */
[----:B------:R-:W-:Y:S01]  /*67f20*/  LOP3.LUT R22, R22, 0xffff, RZ, 0xc0, !PT ;  /* 0x0000ffff16167812 */ /* 0x000fe200078ec0ff */
[----:B------:R0:W-:Y:S03]  /*67f30*/  STL [R1+0x140], R20 ;  /* 0x0001401401007387 */ /* 0x0001e60000100800 */
[----:B------:R-:W-:Y:S02]  /*67f40*/  PRMT R22, R23, 0x3340, R22 ;  /* 0x0000334017167816 */ /* 0x000fe40000000016 */
[----:B0-----:R-:W-:-:S03]  /*67f50*/  IADD3 R20, P6, R47, R10, RZ ;  /* 0x0000000a2f147210 */ /* 0x001fc60007fde0ff */
[----:B------:R-:W-:Y:S02]  /*67f60*/  STL [R1+0x13c], R22 ;  /* 0x00013c1601007387 */ /* 0x000fe40000100800 */
[----:B------:R-:W-:-:S05]  /*67f70*/  IMAD.X R21, R19, 0x1, R9, P6 ;  /* 0x0000000113157824 */ /* 0x000fca00030e0609 */
        /* <DEDUP_REMOVED lines=8> */
[----:B------:R0:W-:Y:S01]  /*68000*/  STL [R1+0x70], R20 ;  /* 0x0000701401007387 */ /* 0x0001e20000100800 */
[----:B------:R-:W-:-:S05]  /*68010*/  IADD3 R26, P6, R47, R12, RZ ;  /* 0x0000000c2f1a7210 */ /* 0x000fca0007fde0ff */
[----:B------:R-:W-:Y:S01]  /*68020*/  IMAD.X R27, R19, 0x1, R11, P6 ;  /* 0x00000001131b7824 */ /* 0x000fe200030e060b */
[----:B---3--:R-:W-:Y:S02]  /*68030*/  LOP3.LUT R24, R39, 0xffff, RZ, 0xc0, !PT ;  /* 0x0000ffff27187812 */ /* 0x008fe400078ec0ff */
[----:B--2---:R-:W-:-:S04]  /*68040*/  LOP3.LUT R23, R35, 0xffff, RZ, 0xc0, !PT ;  /* 0x0000ffff23177812 */ /* 0x004fc800078ec0ff */
[----:B0-----:R-:W-:Y:S02]  /*68050*/  PRMT R20, R23, 0x3340, R0 ;  /* 0x0000334017147816 */ /* 0x001fe40000000000 */
[----:B----4-:R-:W-:Y:S02]  /*68060*/  LOP3.LUT R22, R50, 0xffff, RZ, 0xc0, !PT ;  /* 0x0000ffff32167812 */ /* 0x010fe400078ec0ff */
[----:B------:R-:W2:Y:S02]  /*68070*/  LDL.LU R50, [R1+0x268] ;  /* 0x0002680001327983 */ /* 0x000ea40000300800 */
[----:B------:R-:W-:-:S04]  /*68080*/  PRMT R21, R24, 0x3340, R22 ;  /* 0x0000334018157816 */ /* 0x000fc80000000016 */
[----:B------:R-:W-:Y:S02]  /*68090*/  PRMT R20, R21, 0x5410, R20 ;  /* 0x0000541015147816 */ /* 0x000fe40000000014 */
[----:B------:R-:W-:-:S03]  /*680a0*/  SHF.R.U32.HI R21, RZ, 0x8, R24 ;  /* 0x00000008ff157819 */ /* 0x000fc60000011618 */
[----:B------:R0:W-:Y:S01]  /*680b0*/  STL [R1+0x2c8], R20 ;  /* 0x0002c81401007387 */ /* 0x0001e20000100800 */
[----:B------:R-:W-:Y:S02]  /*680c0*/  LOP3.LUT R21, R21, 0xffff, RZ, 0xc0, !PT ;  /* 0x0000ffff15157812 */ /* 0x000fe400078ec0ff */
[----:B0-----:R-:W-:Y:S02]  /*680d0*/  SHF.R.U32.HI R20, RZ, 0x8, R22 ;  /* 0x00000008ff147819 */ /* 0x001fe40000011616 */
[----:B------:R-:W-:Y:S02]  /*680e0*/  SHF.R.U32.HI R22, RZ, 0x8, R23 ;  /* 0x00000008ff167819 */ /* 0x000fe40000011617 */
[----:B------:R-:W-:Y:S02]  /*680f0*/  LOP3.LUT R20, R20, 0xffff, RZ, 0xc0, !PT ;  /* 0x0000ffff14147812 */ /* 0x000fe400078ec0ff */
[----:B------:R-:W-:Y:S02]  /*68100*/  LOP3.LUT R22, R22, 0xffff, RZ, 0xc0, !PT ;  /* 0x0000ffff16167812 */ /* 0x000fe400078ec0ff */
[----:B------:R-:W-:-:S02]  /*68110*/  PRMT R21, R21, 0x3340, R20 ;  /* 0x0000334015157816 */ /* 0x000fc40000000014 */
[----:B------:R-:W-:Y:S01]  /*68120*/  PRMT R20, R22, 0x3340, R0 ;  /* 0x0000334016147816 */ /* 0x000fe20000000000 */
[----:B------:R-:W-:Y:S01]  /*68130*/  STL.64 [R1+0x670], R26 ;  /* 0x0006701a01007387 */ /* 0x000fe20000100a00 */
[----:B------:R-:W-:-:S03]  /*68140*/  LOP3.LUT R24, R59, 0xffff, RZ, 0xc0, !PT ;  /* 0x0000ffff3b187812 */ /* 0x000fc600078ec0ff */
[----:B------:R-:W-:Y:S04]  /*68150*/  STL [R1+0x138], R21 ;  /* 0x0001381501007387 */ /* 0x000fe80000100800 */
[----:B------:R0:W-:Y:S04]  /*68160*/  STL [R1+0x78], R20 ;  /* 0x0000781401007387 */ /* 0x0001e80000100800 */
[----:B------:R-:W3:Y:S01]  /*68170*/  LDL.LU R59, [R1+0x2d94] ;  /* 0x002d9400013b7983 */ /* 0x000ee20000300800 */
[----:B------:R-:W-:Y:S02]  /*68180*/  LOP3.LUT R23, R48, 0xffff, RZ, 0xc0, !PT ;  /* 0x0000ffff30177812 */ /* 0x000fe400078ec0ff */
[----:B------:R-:W-:Y:S01]  /*68190*/  LOP3.LUT R22, R46, 0xffff, RZ, 0xc0, !PT ;  /* 0x0000ffff2e167812 */ /* 0x000fe200078ec0ff */
[----:B------:R-:W4:Y:S01]  /*681a0*/  LDL.LU R48, [R1+0x264] ;  /* 0x0002640001307983 */ /* 0x000f220000300800 */
[----:B0-----:R-:W-:-:S02]  /*681b0*/  PRMT R20, R24, 0x3340, R0 ;  /* 0x0000334018147816 */ /* 0x001fc40000000000 */
[----:B------:R-:W-:Y:S02]  /*681c0*/  PRMT R21, R23, 0x3340, R22 ;  /* 0x0000334017157816 */ /* 0x000fe40000000016 */
[----:B------:R-:W-:Y:S02]  /*681d0*/  IADD3 R26, P6, R47, R14, RZ ;  /* 0x0000000e2f1a7210 */ /* 0x000fe40007fde0ff */
[----:B------:R-:W-:-:S03]  /*681e0*/  PRMT R20, R21, 0x5410, R20 ;  /* 0x0000541015147816 */ /* 0x000fc60000000014 */
[----:B------:R-:W-:Y:S02]  /*681f0*/  IMAD.X R27, R19, 0x1, R13, P6 ;  /* 0x00000001131b7824 */ /* 0x000fe400030e060d */
[----:B------:R0:W-:Y:S02]  /*68200*/  STL [R1+0x2c4], R20 ;  /* 0x0002c41401007387 */ /* 0x0001e40000100800 */
[----:B0-----:R-:W-:-:S05]  /*68210*/  IADD3 R20, P6, R47, R16, RZ ;  /* 0x000000102f147210 */ /* 0x001fca0007fde0ff */
[----:B------:R-:W-:Y:S01]  /*68220*/  IMAD.X R21, R19, 0x1, R15, P6 ;  /* 0x0000000113157824 */ /* 0x000fe200030e060f */
[----:B------:R-:W-:-:S04]  /*68230*/  SHF.R.U32.HI R19, RZ, 0x8, R22 ;  /* 0x00000008ff137819 */ /* 0x000fc80000011616 */
[----:B------:R0:W-:Y:S01]  /*68240*/  STL.64 [R1+0x660], R20 ;  /* 0x0006601401007387 */ /* 0x0001e20000100a00 */
[----:B------:R-:W-:Y:S02]  /*68250*/  LOP3.LUT R19, R19, 0xffff, RZ, 0xc0, !PT ;  /* 0x0000ffff13137812 */ /* 0x000fe400078ec0ff */
[----:B0-----:R-:W-:-:S04]  /*68260*/  SHF.R.U32.HI R20, RZ, 0x8, R23 ;  /* 0x00000008ff147819 */ /* 0x001fc80000011617 */
[----:B------:R-:W-:-:S04]  /*68270*/  LOP3.LUT R20, R20, 0xffff, RZ, 0xc0, !PT ;  /* 0x0000ffff14147812 */ /* 0x000fc800078ec0ff */
[----:B------:R-:W-:Y:S01]  /*68280*/  PRMT R19, R20, 0x3340, R19 ;  /* 0x0000334014137816 */ /* 0x000fe20000000013 */
[----:B------:R-:W-:Y:S01]  /*68290*/  STL.64 [R1+0x658], R26 ;  /* 0x0006581a01007387 */ /* 0x000fe20000100a00 */
[----:B------:R-:W-:-:S03]  /*682a0*/  LOP3.LUT R22, R2, 0xffff, RZ, 0xc0, !PT ;  /* 0x0000ffff02167812 */ /* 0x000fc600078ec0ff */
[----:B------:R0:W-:Y:S04]  /*682b0*/  STL [R1+0x128], R19 ;  /* 0x0001281301007387 */ /* 0x0001e80000100800 */
[----:B------:R-:W4:Y:S01]  /*682c0*/  LDL.LU R2, [R1+0x2d90] ;  /* 0x002d900001027983 */ /* 0x000f220000300800 */
[----:B---3--:R-:W-:-:S03]  /*682d0*/  LOP3.LUT R21, R59, 0xffff, RZ, 0xc0, !PT ;  /* 0x0000ffff3b157812 */ /* 0x008fc600078ec0ff */
[----:B------:R-:W3:Y:S01]  /*682e0*/  LDL.LU R59, [R1+0x2d8c] ;  /* 0x002d8c00013b7983 */ /* 0x000ee20000300800 */
[----:B--2---:R-:W-:Y:S02]  /*682f0*/  LOP3.LUT R23, R50, 0xffff, RZ, 0xc0, !PT ;  /* 0x0000ffff32177812 */ /* 0x004fe400078ec0ff */
[----:B0-----:R-:W-:Y:S01]  /*68300*/  PRMT R19, R22, 0x3340, R0 ;  /* 0x0000334016137816 */ /* 0x001fe20000000000 */
[----:B------:R-:W2:Y:S01]  /*68310*/  LDL.LU R29, [R1+0x259c] ;  /* 0x00259c00011d7983 */ /* 0x000ea20000300800 */
[----:B------:R-:W-:-:S04]  /*68320*/  PRMT R20, R23, 0x3340, R21 ;  /* 0x0000334017147816 */ /* 0x000fc80000000015 */
[----:B------:R-:W-:Y:S02]  /*68330*/  PRMT R19, R20, 0x5410, R19 ;  /* 0x0000541014137816 */ /* 0x000fe40000000013 */
[----:B------:R-:W-:-:S03]  /*68340*/  SHF.R.U32.HI R20, RZ, 0x8, R23 ;  /* 0x00000008ff147819 */ /* 0x000fc60000011617 */
[----:B------:R0:W-:Y:S01]  /*68350*/  STL [R1+0x1d8], R19 ;  /* 0x0001d81301007387 */ /* 0x0001e20000100800 */
[----:B------:R-:W-:-:S03]  /*68360*/  LOP3.LUT R20, R20, 0xffff, RZ, 0xc0, !PT ;  /* 0x0000ffff14147812 */ /* 0x000fc600078ec0ff */
[----:B------:R-:W2:Y:S01]  /*68370*/  LDL.LU R36, [R1+0x2508] ;  /* 0x0025080001247983 */ /* 0x000ea20000300800 */
[----:B0-----:R-:W-:Y:S02]  /*68380*/  SHF.R.U32.HI R19, RZ, 0x8, R21 ;  /* 0x00000008ff137819 */ /* 0x001fe40000011615 */
[----:B------:R-:W-:Y:S02]  /*68390*/  SHF.R.U32.HI R21, RZ, 0x8, R22 ;  /* 0x00000008ff157819 */ /* 0x000fe40000011616 */
[----:B------:R-:W-:Y:S02]  /*683a0*/  LOP3.LUT R19, R19, 0xffff, RZ, 0xc0, !PT ;  /* 0x0000ffff13137812 */ /* 0x000fe400078ec0ff */
[----:B------:R-:W-:Y:S02]  /*683b0*/  LOP3.LUT R21, R21, 0xffff, RZ, 0xc0, !PT ;  /* 0x0000ffff15157812 */ /* 0x000fe400078ec0ff */
[----:B------:R-:W-:Y:S02]  /*683c0*/  PRMT R20, R20, 0x3340, R19 ;  /* 0x0000334014147816 */ /* 0x000fe40000000013 */
[----:B------:R-:W-:-:S02]  /*683d0*/  PRMT R19, R21, 0x3340, R0 ;  /* 0x0000334015137816 */ /* 0x000fc40000000000 */
[----:B------:R-:W-:Y:S01]  /*683e0*/  LOP3.LUT R41, R58, 0xffff, RZ, 0xc0, !PT ;  /* 0x0000ffff3a297812 */ /* 0x000fe200078ec0ff */
[----:B------:R-:W-:Y:S04]  /*683f0*/  STL [R1+0x124], R20 ;  /* 0x0001241401007387 */ /* 0x000fe80000100800 */
[----:B------:R0:W-:Y:S04]  /*68400*/  STL [R1+0x68], R19 ;  /* 0x0000681301007387 */ /* 0x0001e80000100800 */
[----:B------:R-:W2:Y:S01]  /*68410*/  LDL.LU R58, [R1+0x2d88] ;  /* 0x002d8800013a7983 */ /* 0x000ea20000300800 */
[----:B----4-:R-:W-:-:S02]  /*68420*/  LOP3.LUT R22, R48, 0xffff, RZ, 0xc0, !PT ;  /* 0x0000ffff30167812 */ /* 0x010fc400078ec0ff */
[----:B------:R-:W-:Y:S02]  /*68430*/  LOP3.LUT R21, R2, 0xffff, RZ, 0xc0, !PT ;  /* 0x0000ffff02157812 */ /* 0x000fe400078ec0ff */
[----:B------:R-:W4:Y:S01]  /*68440*/  LDL.LU R2, [R1+0x2d84] ;  /* 0x002d840001027983 */ /* 0x000f220000300800 */
[----:B0-----:R-:W-:Y:S02]  /*68450*/  PRMT R19, R41, 0x3340, R0 ;  /* 0x0000334029137816 */ /* 0x001fe40000000000 */
[----:B------:R-:W-:-:S04]  /*68460*/  PRMT R20, R22, 0x3340, R21 ;  /* 0x0000334016147816 */ /* 0x000fc80000000015 */
[----:B------:R-:W-:-:S05]  /*68470*/  PRMT R20, R20, 0x5410, R19 ;  /* 0x0000541014147816 */ /* 0x000fca0000000013 */
[----:B------:R0:W-:Y:S04]  /*68480*/  STL [R1+0x304], R20 ;  /* 0x0003041401007387 */ /* 0x0001e80000100800 */
[----:B------:R-:W4:Y:S04]  /*68490*/  LDL.LU R39, [R1+0x25a8] ;  /* 0x0025a80001277983 */ /* 0x000f280000300800 */
[----:B------:R-:W4:Y:S04]  /*684a0*/  LDL.LU R35, [R1+0x2510] ;  /* 0x0025100001237983 */ /* 0x000f280000300800 */
[----:B------:R-:W4:Y:S01]  /*684b0*/  LDL.LU R46, [R1+0x2548] ;  /* 0x00254800012e7983 */ /* 0x000f220000300800 */
[----:B---3--:R-:W-:-:S02]  /*684c0*/  SHF.R.S32.HI R19, RZ, 0x1f, R59 ;  /* 0x0000001fff137819 */ /* 0x008fc4000001143b */
[----:B------:R-:W-:-:S05]  /*684d0*/  IADD3 R26, P6, R59, R0, RZ ;  /* 0x000000003b1a7210 */ /* 0x000fca0007fde0ff */
[----:B------:R-:W-:-:S05]  /*684e0*/  IMAD.X R27, R19, 0x1, R18, P6 ;  /* 0x00000001131b7824 */ /* 0x000fca00030e0612 */
[----:B------:R-:W-:Y:S04]  /*684f0*/  STL.64 [R1+0x620], R26 ;  /* 0x0006201a01007387 */ /* 0x000fe80000100a00 */
[----:B------:R-:W3:Y:S04]  /*68500*/  LDL.LU R47, [R1+0x2584] ;  /* 0x00258400012f7983 */ /* 0x000ee80000300800 */
[----:B------:R-:W3:Y:S04]  /*68510*/  LDL.LU R50, [R1+0x24a0] ;  /* 0x0024a00001327983 */ /* 0x000ee80000300800 */
[----:B------:R-:W3:Y:S01]  /*68520*/  LDL.LU R48, [R1+0x252c] ;  /* 0x00252c0001307983 */ /* 0x000ee20000300800 */
        /* <DEDUP_REMOVED lines=8> */
[----:B--2---:R-:W-:Y:S02]  /*685b0*/  LOP3.LUT R24, R29, 0xffff, RZ, 0xc0, !PT ;  /* 0x0000ffff1d187812 */ /* 0x004fe400078ec0ff */
[----:B------:R-:W-:Y:S01]  /*685c0*/  LOP3.LUT R22, R36, 0xffff, RZ, 0xc0, !PT ;  /* 0x0000ffff24167812 */ /* 0x000fe200078ec0ff */
[----:B------:R0:W-:Y:S03]  /*685d0*/  STL [R1+0x6c], R20 ;  /* 0x00006c1401007387 */ /* 0x0001e60000100800 */
[----:B0-----:R-:W-:Y:S02]  /*685e0*/  PRMT R20, R22, 0x3340, R0 ;  /* 0x0000334016147816 */ /* 0x001fe40000000000 */
[----:B----4-:R-:W-:-:S04]  /*685f0*/  LOP3.LUT R23, R2, 0xffff, RZ, 0xc0, !PT ;  /* 0x0000ffff02177812 */ /* 0x010fc800078ec0ff */
[----:B------:R-:W-:-:S04]  /*68600*/  PRMT R21, R24, 0x3340, R23 ;  /* 0x0000334018157816 */ /* 0x000fc80000000017 */
[----:B------:R-:W-:Y:S01]  /*68610*/  PRMT R20, R21, 0x5410, R20 ;  /* 0x0000541015147816 */ /* 0x000fe20000000014 */
[----:B------:R-:W-:Y:S01]  /*68620*/  STL [R1+0x2c8c], R60 ;  /* 0x002c8c3c01007387 */ /* 0x000fe20000100800 */
[----:B------:R-:W-:Y:S02]  /*68630*/  IADD3 R26, P6, R59, R4, RZ ;  /* 0x000000043b1a7210 */ /* 0x000fe40007fde0ff */
[----:B------:R-:W-:Y:S01]  /*68640*/  SHF.R.U32.HI R21, RZ, 0x8, R24 ;  /* 0x00000008ff157819 */ /* 0x000fe20000011618 */
[----:B------:R0:W-:Y:S02]  /*68650*/  STL [R1+0x288], R20 ;  /* 0x0002881401007387 */ /* 0x0001e40000100800 */
[----:B------:R-:W-:Y:S01]  /*68660*/  IMAD.X R27, R19, 0x1, R17, P6 ;  /* 0x00000001131b7824 */ /* 0x000fe200030e0611 */
[----:B------:R-:W-:Y:S02]  /*68670*/  LOP3.LUT R21, R21, 0xffff, RZ, 0xc0, !PT ;  /* 0x0000ffff15157812 */ /* 0x000fe400078ec0ff */
[----:B0-----:R-:W-:-:S04]  /*68680*/  SHF.R.U32.HI R20, RZ, 0x8, R23 ;  /* 0x00000008ff147819 */ /* 0x001fc80000011617 */
[----:B------:R-:W-:Y:S01]  /*68690*/  LOP3.LUT R20, R20, 0xffff, RZ, 0xc0, !PT ;  /* 0x0000ffff14147812 */ /* 0x000fe200078ec0ff */
[----:B------:R0:W-:Y:S03]  /*686a0*/  STL.64 [R1+0x618], R26 ;  /* 0x0006181a01007387 */ /* 0x0001e60000100a00 */
[----:B------:R-:W-:Y:S02]  /*686b0*/  PRMT R20, R21, 0x3340, R20 ;  /* 0x0000334015147816 */ /* 0x000fe40000000014 */
[----:B------:R-:W-:Y:S02]  /*686c0*/  SHF.R.U32.HI R22, RZ, 0x8, R22 ;  /* 0x00000008ff167819 */ /* 0x000fe40000011616 */
[----:B------:R-:W-:Y:S02]  /*686d0*/  LOP3.LUT R25, R39, 0xffff, RZ, 0xc0, !PT ;  /* 0x0000ffff27197812 */ /* 0x000fe400078ec0ff */
[----:B------:R-:W-:Y:S01]  /*686e0*/  LOP3.LUT R23, R46, 0xffff, RZ, 0xc0, !PT ;  /* 0x0000ffff2e177812 */ /* 0x000fe200078ec0ff */
[----:B------:R1:W-:Y:S01]  /*686f0*/  STL [R1+0x120], R20 ;  /* 0x0001201401007387 */ /* 0x0003e20000100800 */
[----:B0-----:R-:W-:-:S03]  /*68700*/  LOP3.LUT R27, R35, 0xffff, RZ, 0xc0, !PT ;  /* 0x0000ffff231b7812 */ /* 0x001fc600078ec0ff */
[----:B------:R-:W2:Y:S01]  /*68710*/  LDL.LU R35, [R1+0x10d8] ;  /* 0x0010d80001237983 */ /* 0x000ea20000300800 */
[----:B------:R-:W-:Y:S02]  /*68720*/  LOP3.LUT R22, R22, 0xffff, RZ, 0xc0, !PT ;  /* 0x0000ffff16167812 */ /* 0x000fe400078ec0ff */
[----:B------:R-:W-:Y:S01]  /*68730*/  PRMT R21, R25, 0x3340, R23 ;  /* 0x0000334019157816 */ /* 0x000fe20000000017 */
[----:B------:R-:W4:Y:S01]  /*68740*/  LDL.LU R46, [R1+0x104] ;  /* 0x00010400012e7983 */ /* 0x000f220000300800 */
[----:B-1----:R-:W-:Y:S01]  /*68750*/  PRMT R20, R27, 0x3340, R0 ;  /* 0x000033401b147816 */ /* 0x002fe20000000000 */
[----:B------:R-:W-:Y:S01]  /*68760*/  IMAD.MOV.U32 R2, RZ, RZ, R52 ;  /* 0x000000ffff027224 */ /* 0x000fe200078e0034 */
[----:B------:R-:W-:Y:S02]  /*68770*/  PRMT R52, R22, 0x3340, R0 ;  /* 0x0000334016347816 */ /* 0x000fe40000000000 */
[----:B------:R-:W-:Y:S02]  /*68780*/  PRMT R21, R21, 0x5410, R20 ;  /* 0x0000541015157816 */ /* 0x000fe40000000014 */
[----:B------:R-:W-:-:S02]  /*68790*/  IADD3 R28, P6, R59, R6, RZ ;  /* 0x000000063b1c7210 */ /* 0x000fc40007fde0ff */
[----:B------:R-:W-:-:S03]  /*687a0*/  SHF.R.U32.HI R25, RZ, 0x8, R25 ;  /* 0x00000008ff197819 */ /* 0x000fc60000011619 */
[----:B------:R-:W-:Y:S01]  /*687b0*/  IMAD.X R29, R19, 0x1, R5, P6 ;  /* 0x00000001131d7824 */ /* 0x000fe200030e0605 */
[----:B---3--:R-:W-:Y:S02]  /*687c0*/  LOP3.LUT R24, R47, 0xffff, RZ, 0xc0, !PT ;  /* 0x0000ffff2f187812 */ /* 0x008fe400078ec0ff */
[----:B------:R-:W3:Y:S01]  /*687d0*/  LDL.LU R47, [R1+0x238] ;  /* 0x00023800012f7983 */ /* 0x000ee20000300800 */
[----:B------:R-:W-:-:S03]  /*687e0*/  LOP3.LUT R26, R50, 0xffff, RZ, 0xc0, !PT ;  /* 0x0000ffff321a7812 */ /* 0x000fc600078ec0ff */
[----:B------:R-:W3:Y:S01]  /*687f0*/  LDL.LU R50, [R1+0x1044] ;  /* 0x0010440001327983 */ /* 0x000ee20000300800 */
[----:B------:R-:W-:-:S03]  /*68800*/  LOP3.LUT R22, R48, 0xffff, RZ, 0xc0, !PT ;  /* 0x0000ffff30167812 */ /* 0x000fc600078ec0ff */
[----:B------:R-:W3:Y:S01]  /*68810*/  LDL.LU R48, [R1+0x234] ;  /* 0x0002340001307983 */ /* 0x000ee20000300800 */
[----:B------:R-:W-:-:S03]  /*68820*/  PRMT R20, R26, 0x3340, R0 ;  /* 0x000033401a147816 */ /* 0x000fc60000000000 */
[----:B------:R0:W-:Y:S02]  /*68830*/  STL [R1+0x278], R21 ;  /* 0x0002781501007387 */ /* 0x0001e40000100800 */
[----:B0-----:R-:W-:-:S04]  /*68840*/  PRMT R21, R24, 0x3340, R22 ;  /* 0x0000334018157816 */ /* 0x001fc80000000016 */
        /* <DEDUP_REMOVED lines=9> */
[----:B------:R-:W-:Y:S02]  /*688e0*/  LOP3.LUT R22, R22, 0xffff, RZ, 0xc0, !PT ;  /* 0x0000ffff16167812 */ /* 0x000fe400078ec0ff */
[----:B------:R-:W-:Y:S02]  /*688f0*/  IADD3 R20, P6, R59, R8, RZ ;  /* 0x000000083b147210 */ /* 0x000fe40007fde0ff */
[----:B------:R-:W-:Y:S01]  /*68900*/  PRMT R22, R23, 0x3340, R22 ;  /* 0x0000334017167816 */ /* 0x000fe20000000016 */
[----:B------:R-:W-:Y:S02]  /*68910*/  STL.64 [R1+0x5f0], R28 ;  /* 0x0005f01c01007387 */ /* 0x000fe40000100a00 */
[----:B------:R-:W-:Y:S02]  /*68920*/  IMAD.X R21, R19, 0x1, R7, P6 ;  /* 0x0000000113157824 */ /* 0x000fe400030e0607 */
[----:B------:R-:W-:Y:S04]  /*68930*/  STL [R1+0x11c], R24 ;  /* 0x00011c1801007387 */ /* 0x000fe80000100800 */
[----:B------:R-:W-:Y:S04]  /*68940*/  STL [R1+0x114], R22 ;  /* 0x0001141601007387 */ /* 0x000fe80000100800 */
[----:B------:R0:W-:Y:S02]  /*68950*/  STL.64 [R1+0x610], R20 ;  /* 0x0006101401007387 */ /* 0x0001e40000100a00 */
[----:B0-----:R-:W-:-:S02]  /*68960*/  SHF.R.U32.HI R20, RZ, 0x8, R27 ;  /* 0x00000008ff147819 */ /* 0x001fc4000001161b */
[----:B------:R-:W-:Y:S02]  /*68970*/  SHF.R.U32.HI R21, RZ, 0x8, R26 ;  /* 0x00000008ff157819 */ /* 0x000fe4000001161a */
[----:B------:R-:W-:Y:S02]  /*68980*/  LOP3.LUT R20, R20, 0xffff, RZ, 0xc0, !PT ;  /* 0x0000ffff14147812 */ /* 0x000fe400078ec0ff */
[----:B------:R-:W-:Y:S02]  /*68990*/  LOP3.LUT R21, R21, 0xffff, RZ, 0xc0, !PT ;  /* 0x0000ffff15157812 */ /* 0x000fe400078ec0ff */
[--C-:B------:R-:W-:Y:S02]  /*689a0*/  PRMT R22, R20, 0x3340, R0.reuse ;  /* 0x0000334014167816 */ /* 0x100fe40000000000 */
[----:B------:R-:W-:Y:S02]  /*689b0*/  PRMT R20, R21, 0x3340, R0 ;  /* 0x0000334015147816 */ /* 0x000fe40000000000 */
[----:B------:R-:W-:Y:S01]  /*689c0*/  LOP3.LUT R26, R58, 0xffff, RZ, 0xc0, !PT ;  /* 0x0000ffff3a1a7812 */ /* 0x000fe200078ec0ff */
[----:B------:R-:W-:Y:S04]  /*689d0*/  STL [R1+0x54], R22 ;  /* 0x0000541601007387 */ /* 0x000fe80000100800 */
[----:B------:R0:W-:Y:S04]  /*689e0*/  STL [R1+0x58], R20 ;  /* 0x0000581401007387 */ /* 0x0001e80000100800 */
[----:B------:R-:W3:Y:S01]  /*689f0*/  LDL.LU R58, [R1+0x2d80] ;  /* 0x002d8000013a7983 */ /* 0x000ee20000300800 */
[----:B--2---:R-:W-:-:S02]  /*68a00*/  LOP3.LUT R25, R35, 0xffff, RZ, 0xc0, !PT ;  /* 0x0000ffff23197812 */ /* 0x004fc400078ec0ff */
[----:B----4-:R-:W-:-:S04]  /*68a10*/  LOP3.LUT R27, R46, 0xffff, RZ, 0xc0, !PT ;  /* 0x0000ffff2e1b7812 */ /* 0x010fc800078ec0ff */
[----:B0-----:R-:W-:Y:S02]  /*68a20*/  PRMT R20, R27, 0x3340, R0 ;  /* 0x000033401b147816 */ /* 0x001fe40000000000 */
[----:B---3--:R-:W-:Y:S02]  /*68a30*/  LOP3.LUT R24, R47, 0xffff, RZ, 0xc0, !PT ;  /* 0x0000ffff2f187812 */ /* 0x008fe400078ec0ff */
[----:B------:R-:W2:Y:S02]  /*68a40*/  LDL.LU R47, [R1+0x27c] ;  /* 0x00027c00012f7983 */ /* 0x000ea40000300800 */
[----:B------:R-:W-:Y:S02]  /*68a50*/  PRMT R21, R25, 0x3340, R24 ;  /* 0x0000334019157816 */ /* 0x000fe40000000018 */
[----:B------:R-:W-:Y:S02]  /*68a60*/  LOP3.LUT R23, R50, 0xffff, RZ, 0xc0, !PT ;  /* 0x0000ffff32177812 */ /* 0x000fe400078ec0ff */
[----:B------:R-:W-:-:S02]  /*68a70*/  LOP3.LUT R22, R48, 0xffff, RZ, 0xc0, !PT ;  /* 0x0000ffff30167812 */ /* 0x000fc400078ec0ff */
[----:B------:R-:W-:Y:S02]  /*68a80*/  PRMT R28, R21, 0x5410, R20 ;  /* 0x00005410151c7816 */ /* 0x000fe40000000014 */
[----:B------:R-:W-:Y:S02]  /*68a90*/  PRMT R20, R26, 0x3340, R0 ;  /* 0x000033401a147816 */ /* 0x000fe40000000000 */
[----:B------:R-:W-:-:S04]  /*68aa0*/  PRMT R21, R23, 0x3340, R22 ;  /* 0x0000334017157816 */ /* 0x000fc80000000016 */
[----:B------:R-:W-:Y:S01]  /*68ab0*/  PRMT R20, R21, 0x5410, R20 ;  /* 0x0000541015147816 */ /* 0x000fe20000000014 */
[----:B------:R0:W-:Y:S01]  /*68ac0*/  STL [R1+0x25c], R28 ;  /* 0x00025c1c01007387 */ /* 0x0001e20000100800 */
[----:B------:R-:W-:-:S03]  /*68ad0*/  SHF.R.U32.HI R21, RZ, 0x8, R25 ;  /* 0x00000008ff157819 */ /* 0x000fc60000011619 */
[----:B------:R1:W-:Y:S01]  /*68ae0*/  STL [R1+0x274], R20 ;  /* 0x0002741401007387 */ /* 0x0003e20000100800 */
[----:B------:R-:W-:Y:S02]  /*68af0*/  LOP3.LUT R21, R21, 0xffff, RZ, 0xc0, !PT ;  /* 0x0000ffff15157812 */ /* 0x000fe400078ec0ff */
[----:B------:R-:W-:Y:S01]  /*68b00*/  SHF.R.U32.HI R23, RZ, 0x8, R23 ;  /* 0x00000008ff177819 */ /* 0x000fe20000011617 */
[----:B------:R-:W3:Y:S01]  /*68b10*/  LDL.LU R50, [R1+0x25b8] ;  /* 0x0025b80001327983 */ /* 0x000ee20000300800 */
[----:B0-----:R-:W-:Y:S02]  /*68b20*/  IADD3 R28, P6, R59, R10, RZ ;  /* 0x0000000a3b1c7210 */ /* 0x001fe40007fde0ff */
[----:B-1----:R-:W-:Y:S01]  /*68b30*/  SHF.R.U32.HI R20, RZ, 0x8, R24 ;  /* 0x00000008ff147819 */ /* 0x002fe20000011618 */
[----:B------:R-:W4:Y:S01]  /*68b40*/  LDL.LU R48, [R1+0x2590] ;  /* 0x0025900001307983 */ /* 0x000f220000300800 */
[----:B------:R-:W-:Y:S02]  /*68b50*/  SHF.R.U32.HI R22, RZ, 0x8, R22 ;  /* 0x00000008ff167819 */ /* 0x000fe40000011616 */
[----:B------:R-:W-:Y:S01]  /*68b60*/  LOP3.LUT R20, R20, 0xffff, RZ, 0xc0, !PT ;  /* 0x0000ffff14147812 */ /* 0x000fe200078ec0ff */
[----:B------:R-:W-:Y:S01]  /*68b70*/  IMAD.X R29, R19, 0x1, R9, P6 ;  /* 0x00000001131d7824 */ /* 0x000fe200030e0609 */
[----:B------:R-:W-:-:S02]  /*68b80*/  LOP3.LUT R23, R23, 0xffff, RZ, 0xc0, !PT ;  /* 0x0000ffff17177812 */ /* 0x000fc400078ec0ff */
[----:B------:R-:W-:Y:S02]  /*68b90*/  PRMT R24, R21, 0x3340, R20 ;  /* 0x0000334015187816 */ /* 0x000fe40000000014 */
        /* <DEDUP_REMOVED lines=15> */
[----:B------:R0:W-:Y:S04]  /*68c90*/  STL [R1+0x48], R22 ;  /* 0x0000481601007387 */ /* 0x0001e80000100800 */
[----:B------:R1:W-:Y:S04]  /*68ca0*/  STL [R1+0x4c], R20 ;  /* 0x00004c1401007387 */ /* 0x0003e80000100800 */
[----:B------:R-:W4:Y:S01]  /*68cb0*/  LDL.LU R54, [R1+0x2d7c] ;  /* 0x002d7c0001367983 */ /* 0x000f220000300800 */
[----:B0-----:R-:W-:-:S03]  /*68cc0*/  LOP3.LUT R22, R58, 0xffff, RZ, 0xc0, !PT ;  /* 0x0000ffff3a167812 */ /* 0x001fc600078ec0ff */
[----:B------:R-:W4:Y:S01]  /*68cd0*/  LDL.LU R58, [R1+0x2d78] ;  /* 0x002d7800013a7983 */ /* 0x000f220000300800 */
[----:B-1----:R-:W-:Y:S02]  /*68ce0*/  PRMT R20, R24, 0x3340, R0 ;  /* 0x0000334018147816 */ /* 0x002fe40000000000 */
[----:B------:R-:W-:Y:S01]  /*68cf0*/  IADD3 R26, P6, R59, R14, RZ ;  /* 0x0000000e3b1a7210 */ /* 0x000fe20007fde0ff */
[----:B------:R-:W4:Y:S04]  /*68d00*/  LDL.LU R39, [R1+0x280] ;  /* 0x0002800001277983 */ /* 0x000f280000300800 */
[----:B------:R-:W-:Y:S01]  /*68d10*/  IMAD.X R27, R19, 0x1, R13, P6 ;  /* 0x00000001131b7824 */ /* 0x000fe200030e060d */
[----:B--2---:R-:W-:-:S04]  /*68d20*/  LOP3.LUT R23, R47, 0xffff, RZ, 0xc0, !PT ;  /* 0x0000ffff2f177812 */ /* 0x004fc800078ec0ff */
[----:B------:R-:W-:-:S04]  /*68d30*/  PRMT R21, R23, 0x3340, R22 ;  /* 0x0000334017157816 */ /* 0x000fc80000000016 */
[----:B------:R-:W-:-:S05]  /*68d40*/  PRMT R20, R21, 0x5410, R20 ;  /* 0x0000541015147816 */ /* 0x000fca0000000014 */
[----:B------:R0:W-:Y:S04]  /*68d50*/  STL [R1+0x23c], R20 ;  /* 0x00023c1401007387 */ /* 0x0001e80000100800 */
[----:B------:R-:W2:Y:S01]  /*68d60*/  LDL.LU R29, [R1+0x1e8] ;  /* 0x0001e800011d7983 */ /* 0x000ea20000300800 */
[----:B0-----:R-:W-:-:S03]  /*68d70*/  IADD3 R20, P6, R59, R16, RZ ;  /* 0x000000103b147210 */ /* 0x001fc60007fde0ff */
[----:B------:R-:W-:Y:S02]  /*68d80*/  STL.64 [R1+0x5d8], R26 ;  /* 0x0005d81a01007387 */ /* 0x000fe40000100a00 */
[----:B------:R-:W-:Y:S01]  /*68d90*/  IMAD.X R21, R19, 0x1, R15, P6 ;  /* 0x0000000113157824 */ /* 0x000fe200030e060f */
[----:B------:R-:W-:-:S04]  /*68da0*/  SHF.R.U32.HI R19, RZ, 0x8, R22 ;  /* 0x00000008ff137819 */ /* 0x000fc80000011616 */
[----:B------:R0:W-:Y:S01]  /*68db0*/  STL.64 [R1+0x5e0], R20 ;  /* 0x0005e01401007387 */ /* 0x0001e20000100a00 */
[----:B------:R-:W-:Y:S02]  /*68dc0*/  LOP3.LUT R19, R19, 0xffff, RZ, 0xc0, !PT ;  /* 0x0000ffff13137812 */ /* 0x000fe400078ec0ff */
[----:B0-----:R-:W-:-:S04]  /*68dd0*/  SHF.R.U32.HI R20, RZ, 0x8, R23 ;  /* 0x00000008ff147819 */ /* 0x001fc80000011617 */
[----:B------:R-:W-:-:S04]  /*68de0*/  LOP3.LUT R20, R20, 0xffff, RZ, 0xc0, !PT ;  /* 0x0000ffff14147812 */ /* 0x000fc800078ec0ff */
[----:B------:R-:W-:Y:S02]  /*68df0*/  PRMT R19, R20, 0x3340, R19 ;  /* 0x0000334014137816 */ /* 0x000fe40000000013 */
[----:B---3--:R-:W-:Y:S02]  /*68e00*/  LOP3.LUT R22, R50, 0xffff, RZ, 0xc0, !PT ;  /* 0x0000ffff32167812 */ /* 0x008fe400078ec0ff */
[----:B----4-:R-:W-:Y:S01]  /*68e10*/  LOP3.LUT R21, R48, 0xffff, RZ, 0xc0, !PT ;  /* 0x0000ffff30157812 */ /* 0x010fe200078ec0ff */
[----:B------:R0:W-:Y:S03]  /*68e20*/  STL [R1+0x100], R19 ;  /* 0x0001001301007387 */ /* 0x0001e60000100800 */
[----:B------:R-:W-:Y:S02]  /*68e30*/  PRMT R20, R22, 0x3340, R21 ;  /* 0x0000334016147816 */ /* 0x000fe40000000015 */
[----:B------:R-:W-:-:S02]  /*68e40*/  LOP3.LUT R23, R58, 0xffff, RZ, 0xc0, !PT ;  /* 0x0000ffff3a177812 */ /* 0x000fc400078ec0ff */
[----:B------:R-:W3:Y:S02]  /*68e50*/  LDL.LU R58, [R1+0x2d74] ;  /* 0x002d7400013a7983 */ /* 0x000ee40000300800 */
[----:B0-----:R-:W-:Y:S02]  /*68e60*/  PRMT R19, R23, 0x3340, R0 ;  /* 0x0000334017137816 */ /* 0x001fe40000000000 */
[----:B------:R-:W4:Y:S02]  /*68e70*/  LDL.LU R36, [R1+0x25d0] ;  /* 0x0025d00001247983 */ /* 0x000f240000300800 */
[----:B------:R-:W-:Y:S02]  /*68e80*/  PRMT R19, R20, 0x5410, R19 ;  /* 0x0000541014137816 */ /* 0x000fe40000000013 */
[----:B------:R-:W4:Y:S04]  /*68e90*/  LDL.LU R35, [R1+0x253c] ;  /* 0x00253c0001237983 */ /* 0x000f280000300800 */
[----:B------:R0:W-:Y:S04]  /*68ea0*/  STL [R1+0x20c], R19 ;  /* 0x00020c1301007387 */ /* 0x0001e80000100800 */
[----:B------:R-:W4:Y:S04]  /*68eb0*/  LDL.LU R46, [R1+0x25a0] ;  /* 0x0025a000012e7983 */ /* 0x000f280000300800 */
[----:B------:R-:W4:Y:S04]  /*68ec0*/  LDL.LU R47, [R1+0x25ac] ;  /* 0x0025ac00012f7983 */ /* 0x000f280000300800 */
[----:B------:R-:W4:Y:S04]  /*68ed0*/  LDL.LU R50, [R1+0x2524] ;  /* 0x0025240001327983 */ /* 0x000f280000300800 */
[----:B------:R-:W4:Y:S01]  /*68ee0*/  LDL.LU R48, [R1+0x255c] ;  /* 0x00255c0001307983 */ /* 0x000f220000300800 */
        /* <DEDUP_REMOVED lines=8> */
[----:B------:R-:W-:Y:S02]  /*68f70*/  LOP3.LUT R22, R39, 0xffff, RZ, 0xc0, !PT ;  /* 0x0000ffff27167812 */ /* 0x000fe400078ec0ff */
[----:B------:R-:W-:Y:S01]  /*68f80*/  LOP3.LUT R39, R51, 0xffff, RZ, 0xc0, !PT ;  /* 0x0000ffff33277812 */ /* 0x000fe200078ec0ff */
[----:B------:R-:W-:Y:S04]  /*68f90*/  STL [R1+0x38], R24 ;  /* 0x0000381801007387 */ /* 0x000fe80000100800 */
[----:B------:R0:W-:Y:S04]  /*68fa0*/  STL [R1+0x8c], R19 ;  /* 0x00008c1301007387 */ /* 0x0001e80000100800 */
[----:B------:R-:W4:Y:S01]  /*68fb0*/  LDL.LU R51, [R1+0x2d70] ;  /* 0x002d700001337983 */ /* 0x000f220000300800 */
[----:B0-----:R-:W-:-:S02]  /*68fc0*/  PRMT R19, R39, 0x3340, R0 ;  /* 0x0000334027137816 */ /* 0x001fc40000000000 */
        /* <DEDUP_REMOVED lines=10> */
[----:B------:R-:W-:Y:S02]  /*69070*/  PRMT R61, R22, 0x3340, R21 ;  /* 0x00003340163d7816 */ /* 0x000fe40000000015 */
[----:B------:R-:W-:Y:S02]  /*69080*/  PRMT R20, R20, 0x3340, R0 ;  /* 0x0000334014147816 */ /* 0x000fe40000000000 */
[----:B---3--:R-:W-:Y:S02]  /*69090*/  SHF.R.S32.HI R19, RZ, 0x1f, R58 ;  /* 0x0000001fff137819 */ /* 0x008fe4000001143a */
[----:B------:R-:W-:-:S05]  /*690a0*/  IADD3 R24, P6, R58, R0, RZ ;  /* 0x000000003a187210 */ /* 0x000fca0007fde0ff */
[----:B------:R-:W-:Y:S01]  /*690b0*/  IMAD.X R25, R19, 0x1, R18, P6 ;  /* 0x0000000113197824 */ /* 0x000fe200030e0612 */
[----:B----4-:R-:W-:-:S04]  /*690c0*/  LOP3.LUT R27, R35, 0xffff, RZ, 0xc0, !PT ;  /* 0x0000ffff231b7812 */ /* 0x010fc800078ec0ff */
[----:B------:R0:W-:Y:S01]  /*690d0*/  STL.64 [R1+0x5b0], R24 ;  /* 0x0005b01801007387 */ /* 0x0001e20000100a00 */
[----:B------:R-:W-:-:S03]  /*690e0*/  LOP3.LUT R23, R46, 0xffff, RZ, 0xc0, !PT ;  /* 0x0000ffff2e177812 */ /* 0x000fc600078ec0ff */
[----:B------:R-:W-:Y:S04]  /*690f0*/  STL [R1+0x2c90], R61 ;  /* 0x002c903d01007387 */ /* 0x000fe80000100800 */
[----:B------:R1:W-:Y:S01]  /*69100*/  STL [R1+0x30], R20 ;  /* 0x0000301401007387 */ /* 0x0003e20000100800 */
[----:B0-----:R-:W-:-:S03]  /*69110*/  LOP3.LUT R25, R36, 0xffff, RZ, 0xc0, !PT ;  /* 0x0000ffff24197812 */ /* 0x001fc600078ec0ff */
[----:B------:R-:W2:Y:S01]  /*69120*/  LDL.LU R31, [R1+0x25b4] ;  /* 0x0025b400011f7983 */ /* 0x000ea20000300800 */
[----:B------:R-:W-:-:S03]  /*69130*/  PRMT R21, R25, 0x3340, R23 ;  /* 0x0000334019157816 */ /* 0x000fc60000000017 */
[----:B------:R-:W3:Y:S01]  /*69140*/  LDL.LU R29, [R1+0x2530] ;  /* 0x00253000011d7983 */ /* 0x000ee20000300800 */
[----:B-1----:R-:W-:-:S04]  /*69150*/  PRMT R20, R27, 0x3340, R0 ;  /* 0x000033401b147816 */ /* 0x002fc80000000000 */
[----:B------:R-:W-:-:S05]  /*69160*/  PRMT R20, R21, 0x5410, R20 ;  /* 0x0000541015147816 */ /* 0x000fca0000000014 */
[----:B------:R0:W-:Y:S04]  /*69170*/  STL [R1+0x1bc], R20 ;  /* 0x0001bc1401007387 */ /* 0x0001e80000100800 */
[----:B------:R-:W4:Y:S01]  /*69180*/  LDL.LU R36, [R1+0x2568] ;  /* 0x0025680001247983 */ /* 0x000f220000300800 */
[----:B------:R-:W-:-:S03]  /*69190*/  LOP3.LUT R22, R48, 0xffff, RZ, 0xc0, !PT ;  /* 0x0000ffff30167812 */ /* 0x000fc600078ec0ff */
[----:B------:R-:W4:Y:S04]  /*691a0*/  LDL.LU R35, [R1+0x2448] ;  /* 0x0024480001237983 */ /* 0x000f280000300800 */
[----:B------:R-:W4:Y:S04]  /*691b0*/  LDL.LU R46, [R1+0x148] ;  /* 0x00014800012e7983 */ /* 0x000f280000300800 */
[----:B------:R-:W4:Y:S01]  /*691c0*/  LDL.LU R48, [R1+0x254] ;  /* 0x0002540001307983 */ /* 0x000f220000300800 */
[----:B------:R-:W-:Y:S02]  /*691d0*/  LOP3.LUT R24, R47, 0xffff, RZ, 0xc0, !PT ;  /* 0x0000ffff2f187812 */ /* 0x000fe400078ec0ff */
[----:B------:R-:W-:-:S02]  /*691e0*/  LOP3.LUT R26, R50, 0xffff, RZ, 0xc0, !PT ;  /* 0x0000ffff321a7812 */ /* 0x000fc400078ec0ff */
[----:B------:R-:W-:Y:S02]  /*691f0*/  PRMT R21, R24, 0x3340, R22 ;  /* 0x0000334018157816 */ /* 0x000fe40000000016 */
[----:B0-----:R-:W-:-:S04]  /*69200*/  PRMT R20, R26, 0x3340, R0 ;  /* 0x000033401a147816 */ /* 0x001fc80000000000 */
[----:B------:R-:W-:Y:S02]  /*69210*/  PRMT R20, R21, 0x5410, R20 ;  /* 0x0000541015147816 */ /* 0x000fe40000000014 */
[----:B------:R-:W-:-:S03]  /*69220*/  SHF.R.U32.HI R21, RZ, 0x8, R25 ;  /* 0x00000008ff157819 */ /* 0x000fc60000011619 */
[----:B------:R0:W-:Y:S01]  /*69230*/  STL [R1+0x1cc], R20 ;  /* 0x0001cc1401007387 */ /* 0x0001e20000100800 */
[----:B------:R-:W-:Y:S02]  /*69240*/  IADD3 R32, P6, R58, R4, RZ ;  /* 0x000000043a207210 */ /* 0x000fe40007fde0ff */
[----:B------:R-:W-:Y:S02]  /*69250*/  SHF.R.U32.HI R24, RZ, 0x8, R24 ;  /* 0x00000008ff187819 */ /* 0x000fe40000011618 */
[----:B------:R-:W-:Y:S02]  /*69260*/  SHF.R.U32.HI R22, RZ, 0x8, R22 ;  /* 0x00000008ff167819 */ /* 0x000fe40000011616 */
[----:B0-----:R-:W-:Y:S02]  /*69270*/  SHF.R.U32.HI R20, RZ, 0x8, R23 ;  /* 0x00000008ff147819 */ /* 0x001fe40000011617 */
[----:B------:R-:W-:Y:S02]  /*69280*/  LOP3.LUT R21, R21, 0xffff, RZ, 0xc0, !PT ;  /* 0x0000ffff15157812 */ /* 0x000fe400078ec0ff */
[----:B------:R-:W-:Y:S01]  /*69290*/  LOP3.LUT R20, R20, 0xffff, RZ, 0xc0, !PT ;  /* 0x0000ffff14147812 */ /* 0x000fe200078ec0ff */
[----:B------:R-:W-:Y:S01]  /*692a0*/  IMAD.X R33, R19, 0x1, R17, P6 ;  /* 0x0000000113217824 */ /* 0x000fe200030e0611 */
[----:B------:R-:W-:-:S02]  /*692b0*/  LOP3.LUT R23, R24, 0xffff, RZ, 0xc0, !PT ;  /* 0x0000ffff18177812 */ /* 0x000fc400078ec0ff */
[----:B------:R-:W-:Y:S02]  /*692c0*/  LOP3.LUT R22, R22, 0xffff, RZ, 0xc0, !PT ;  /* 0x0000ffff16167812 */ /* 0x000fe400078ec0ff */
[----:B------:R-:W-:Y:S02]  /*692d0*/  PRMT R24, R21, 0x3340, R20 ;  /* 0x0000334015187816 */ /* 0x000fe40000000014 */
[----:B------:R-:W-:Y:S02]  /*692e0*/  IADD3 R20, P6, R58, R6, RZ ;  /* 0x000000063a147210 */ /* 0x000fe40007fde0ff */
[----:B------:R-:W-:Y:S01]  /*692f0*/  PRMT R22, R23, 0x3340, R22 ;  /* 0x0000334017167816 */ /* 0x000fe20000000016 */
[----:B------:R-:W-:Y:S02]  /*69300*/  STL.64 [R1+0x588], R32 ;  /* 0x0005882001007387 */ /* 0x000fe40000100a00 */
[----:B------:R-:W-:Y:S02]  /*69310*/  IMAD.X R21, R19, 0x1, R5, P6 ;  /* 0x0000000113157824 */ /* 0x000fe400030e0605 */
[----:B------:R-:W-:Y:S04]  /*69320*/  STL [R1+0xfc], R24 ;  /* 0x0000fc1801007387 */ /* 0x000fe80000100800 */
[----:B------:R-:W-:Y:S04]  /*69330*/  STL [R1+0x90], R22 ;  /* 0x0000901601007387 */ /* 0x000fe80000100800 */
[----:B------:R-:W4:Y:S04]  /*69340*/  LDL.LU R47, [R1+0x244c] ;  /* 0x00244c00012f7983 */ /* 0x000f280000300800 */
[----:B------:R0:W-:Y:S04]  /*69350*/  STL.64 [R1+0x580], R20 ;  /* 0x0005801401007387 */ /* 0x0001e80000100a00 */
[----:B------:R-:W4:Y:S01]  /*69360*/  LDL.LU R50, [R1+0x258] ;  /* 0x0002580001327983 */ /* 0x000f220000300800 */
[----:B0-----:R-:W-:-:S02]  /*69370*/  SHF.R.U32.HI R20, RZ, 0x8, R26 ;  /* 0x00000008ff147819 */ /* 0x001fc4000001161a */
[----:B------:R-:W-:Y:S02]  /*69380*/  SHF.R.U32.HI R21, RZ, 0x8, R27 ;  /* 0x00000008ff157819 */ /* 0x000fe4000001161b */
[----:B------:R-:W-:Y:S02]  /*69390*/  LOP3.LUT R20, R20, 0xffff, RZ, 0xc0, !PT ;  /* 0x0000ffff14147812 */ /* 0x000fe400078ec0ff */
[----:B------:R-:W-:Y:S02]  /*693a0*/  LOP3.LUT R21, R21, 0xffff, RZ, 0xc0, !PT ;  /* 0x0000ffff15157812 */ /* 0x000fe400078ec0ff */
[--C-:B------:R-:W-:Y:S02]  /*693b0*/  PRMT R22, R20, 0x3340, R0.reuse ;  /* 0x0000334014167816 */ /* 0x100fe40000000000 */
[----:B------:R-:W-:-:S03]  /*693c0*/  PRMT R20, R21, 0x3340, R0 ;  /* 0x0000334015147816 */ /* 0x000fc60000000000 */
[----:B------:R-:W-:Y:S04]  /*693d0*/  STL [R1+0x20], R22 ;  /* 0x0000201601007387 */ /* 0x000fe80000100800 */
[----:B------:R0:W-:Y:S01]  /*693e0*/  STL [R1+0x24], R20 ;  /* 0x0000241401007387 */ /* 0x0001e20000100800 */
[----:B--2---:R-:W-:Y:S02]  /*693f0*/  LOP3.LUT R25, R31, 0xffff, RZ, 0xc0, !PT ;  /* 0x0000ffff1f197812 */ /* 0x004fe400078ec0ff */
[----:B---3--:R-:W-:-:S04]  /*69400*/  LOP3.LUT R33, R29, 0xffff, RZ, 0xc0, !PT ;  /* 0x0000ffff1d217812 */ /* 0x008fc800078ec0ff */
[----:B0-----:R-:W-:Y:S02]  /*69410*/  PRMT R20, R33, 0x3340, R0 ;  /* 0x0000334021147816 */ /* 0x001fe40000000000 */
[----:B----4-:R-:W-:-:S04]  /*69420*/  LOP3.LUT R24, R36, 0xffff, RZ, 0xc0, !PT ;  /* 0x0000ffff24187812 */ /* 0x010fc800078ec0ff */
[----:B------:R-:W-:Y:S02]  /*69430*/  PRMT R21, R25, 0x3340, R24 ;  /* 0x0000334019157816 */ /* 0x000fe40000000018 */
[----:B------:R-:W-:Y:S02]  /*69440*/  LOP3.LUT R23, R35, 0xffff, RZ, 0xc0, !PT ;  /* 0x0000ffff23177812 */ /* 0x000fe400078ec0ff */
[----:B------:R-:W-:Y:S02]  /*69450*/  LOP3.LUT R26, R46, 0xffff, RZ, 0xc0, !PT ;  /* 0x0000ffff2e1a7812 */ /* 0x000fe400078ec0ff */
[----:B------:R-:W-:Y:S02]  /*69460*/  PRMT R27, R21, 0x5410, R20 ;  /* 0x00005410151b7816 */ /* 0x000fe40000000014 */
[----:B------:R-:W-:Y:S02]  /*69470*/  LOP3.LUT R22, R48, 0xffff, RZ, 0xc0, !PT ;  /* 0x0000ffff30167812 */ /* 0x000fe400078ec0ff */
[----:B------:R-:W-:-:S02]  /*69480*/  PRMT R20, R26, 0x3340, R0 ;  /* 0x000033401a147816 */ /* 0x000fc40000000000 */
[----:B------:R-:W-:Y:S01]  /*69490*/  PRMT R21, R23, 0x3340, R22 ;  /* 0x0000334017157816 */ /* 0x000fe20000000016 */
[----:B------:R0:W-:Y:S03]  /*694a0*/  STL [R1+0x27c], R27 ;  /* 0x00027c1b01007387 */ /* 0x0001e60000100800 */
[----:B0-----:R-:W-:Y:S02]  /*694b0*/  PRMT R27, R21, 0x5410, R20 ;  /* 0x00005410151b7816 */ /* 0x001fe40000000014 */
[----:B------:R-:W-:-:S05]  /*694c0*/  IADD3 R20, P6, R58, R8, RZ ;  /* 0x000000083a147210 */ /* 0x000fca0007fde0ff */
[----:B------:R-:W-:Y:S01]  /*694d0*/  IMAD.X R21, R19, 0x1, R7, P6 ;  /* 0x0000000113157824 */ /* 0x000fe200030e0607 */
[----:B------:R-:W-:Y:S01]  /*694e0*/  STL [R1+0x194], R27 ;  /* 0x0001941b01007387 */ /* 0x000fe20000100800 */
[----:B------:R-:W-:-:S03]  /*694f0*/  SHF.R.U32.HI R23, RZ, 0x8, R23 ;  /* 0x00000008ff177819 */ /* 0x000fc60000011617 */
[----:B------:R-:W2:Y:S01]  /*69500*/  LDL.LU R48, [R1+0x28c] ;  /* 0x00028c0001307983 */ /* 0x000ea20000300800 */
[----:B------:R-:W-:-:S03]  /*69510*/  SHF.R.U32.HI R22, RZ, 0x8, R22 ;  /* 0x00000008ff167819 */ /* 0x000fc60000011616 */
[----:B------:R0:W-:Y:S01]  /*69520*/  STL.64 [R1+0x570], R20 ;  /* 0x0005701401007387 */ /* 0x0001e20000100a00 */
[----:B------:R-:W-:Y:S02]  /*69530*/  LOP3.LUT R23, R23, 0xffff, RZ, 0xc0, !PT ;  /* 0x0000ffff17177812 */ /* 0x000fe400078ec0ff */
[----:B------:R-:W-:Y:S02]  /*69540*/  LOP3.LUT R22, R22, 0xffff, RZ, 0xc0, !PT ;  /* 0x0000ffff16167812 */ /* 0x000fe400078ec0ff */
[----:B0-----:R-:W-:Y:S02]  /*69550*/  SHF.R.U32.HI R21, RZ, 0x8, R25 ;  /* 0x00000008ff157819 */ /* 0x001fe40000011619 */
[----:B------:R-:W-:Y:S02]  /*69560*/  SHF.R.U32.HI R20, RZ, 0x8, R24 ;  /* 0x00000008ff147819 */ /* 0x000fe40000011618 */
[----:B------:R-:W-:Y:S02]  /*69570*/  LOP3.LUT R21, R21, 0xffff, RZ, 0xc0, !PT ;  /* 0x0000ffff15157812 */ /* 0x000fe400078ec0ff */
[----:B------:R-:W-:-:S04]  /*69580*/  LOP3.LUT R20, R20, 0xffff, RZ, 0xc0, !PT ;  /* 0x0000ffff14147812 */ /* 0x000fc800078ec0ff */
[----:B------:R-:W-:Y:S02]  /*69590*/  PRMT R60, R21, 0x3340, R20 ;  /* 0x00003340153c7816 */ /* 0x000fe40000000014 */
[----:B------:R-:W-:Y:S02]  /*695a0*/  PRMT R20, R23, 0x3340, R22 ;  /* 0x0000334017147816 */ /* 0x000fe40000000016 */
[----:B------:R-:W-:Y:S01]  /*695b0*/  LOP3.LUT R25, R51, 0xffff, RZ, 0xc0, !PT ;  /* 0x0000ffff33197812 */ /* 0x000fe200078ec0ff */
[----:B------:R-:W-:Y:S04]  /*695c0*/  STL [R1+0x2c94], R60 ;  /* 0x002c943c01007387 */ /* 0x000fe80000100800 */
[----:B------:R0:W-:Y:S04]  /*695d0*/  STL [R1+0x98], R20 ;  /* 0x0000981401007387 */ /* 0x0001e80000100800 */
[----:B------:R-:W3:Y:S01]  /*695e0*/  LDL.LU R51, [R1+0x2d6c] ;  /* 0x002d6c0001337983 */ /* 0x000ee20000300800 */
[----:B------:R-:W-:-:S02]  /*695f0*/  LOP3.LUT R23, R47, 0xffff, RZ, 0xc0, !PT ;  /* 0x0000ffff2f177812 */ /* 0x000fc400078ec0ff */
[----:B------:R-:W-:Y:S02]  /*69600*/  LOP3.LUT R22, R50, 0xffff, RZ, 0xc0, !PT ;  /* 0x0000ffff32167812 */ /* 0x000fe400078ec0ff */
[----:B0-----:R-:W-:Y:S02]  /*69610*/  PRMT R20, R25, 0x3340, R0 ;  /* 0x0000334019147816 */ /* 0x001fe40000000000 */
[----:B------:R-:W-:-:S04]  /*69620*/  PRMT R21, R23, 0x3340, R22 ;  /* 0x0000334017157816 */ /* 0x000fc80000000016 */
[----:B------:R-:W-:Y:S02]  /*69630*/  PRMT R20, R21, 0x5410, R20 ;  /* 0x0000541015147816 */ /* 0x000fe40000000014 */
[----:B------:R-:W-:-:S03]  /*69640*/  IADD3 R28, P6, R58, R10, RZ ;  /* 0x0000000a3a1c7210 */ /* 0x000fc60007fde0ff */
[----:B------:R0:W-:Y:S02]  /*69650*/  STL [R1+0x198], R20 ;  /* 0x0001981401007387 */ /* 0x0001e40000100800 */
[----:B------:R-:W-:Y:S01]  /*69660*/  IMAD.X R29, R19, 0x1, R9, P6 ;  /* 0x00000001131d7824 */ /* 0x000fe200030e0609 */
[----:B0-----:R-:W-:-:S04]  /*69670*/  SHF.R.U32.HI R20, RZ, 0x8, R26 ;  /* 0x00000008ff147819 */ /* 0x001fc8000001161a */
[----:B------:R-:W-:Y:S01]  /*69680*/  LOP3.LUT R20, R20, 0xffff, RZ, 0xc0, !PT ;  /* 0x0000ffff14147812 */ /* 0x000fe200078ec0ff */
[----:B------:R-:W-:Y:S03]  /*69690*/  STL.64 [R1+0x558], R28 ;  /* 0x0005581c01007387 */ /* 0x000fe60000100a00 */
[----:B------:R-:W-:Y:S01]  /*696a0*/  PRMT R20, R20, 0x3340, R0 ;  /* 0x0000334014147816 */ /* 0x000fe20000000000 */
[----:B------:R-:W4:Y:S01]  /*696b0*/  LDL.LU R36, [R1+0x25ec] ;  /* 0x0025ec0001247983 */ /* 0x000f220000300800 */
[----:B------:R-:W-:Y:S02]  /*696c0*/  SHF.R.U32.HI R23, RZ, 0x8, R23 ;  /* 0x00000008ff177819 */ /* 0x000fe40000011617 */
[----:B------:R-:W-:Y:S01]  /*696d0*/  SHF.R.U32.HI R21, RZ, 0x8, R22 ;  /* 0x00000008ff157819 */ /* 0x000fe20000011616 */
[----:B------:R-:W4:Y:S04]  /*696e0*/  LDL.LU R35, [R1+0x2570] ;  /* 0x0025700001237983 */ /* 0x000f280000300800 */
[----:B------:R0:W-:Y:S01]  /*696f0*/  STL [R1+0xc], R20 ;  /* 0x00000c1401007387 */ /* 0x0001e20000100800 */
[----:B------:R-:W-:-:S03]  /*69700*/  LOP3.LUT R22, R23, 0xffff, RZ, 0xc0, !PT ;  /* 0x0000ffff17167812 */ /* 0x000fc600078ec0ff */
[----:B------:R-:W4:Y:S01]  /*69710*/  LDL.LU R50, [R1+0x25c0] ;  /* 0x0025c00001327983 */ /* 0x000f220000300800 */
[----:B------:R-:W-:Y:S02]  /*69720*/  LOP3.LUT R21, R21, 0xffff, RZ, 0xc0, !PT ;  /* 0x0000ffff15157812 */ /* 0x000fe400078ec0ff */
[----:B------:R-:W-:Y:S02]  /*69730*/  LOP3.LUT R23, R57, 0xffff, RZ, 0xc0, !PT ;  /* 0x0000ffff39177812 */ /* 0x000fe400078ec0ff */
[----:B0-----:R-:W-:-:S05]  /*69740*/  PRMT R20, R22, 0x3340, R21 ;  /* 0x0000334016147816 */ /* 0x001fca0000000015 */
[----:B------:R0:W-:Y:S04]  /*69750*/  STL [R1+0xf8], R20 ;  /* 0x0000f81401007387 */ /* 0x0001e80000100800 */
[----:B------:R-:W4:Y:S01]  /*69760*/  LDL.LU R57, [R1+0x2d68] ;  /* 0x002d680001397983 */ /* 0x000f220000300800 */
[----:B0-----:R-:W-:Y:S02]  /*69770*/  PRMT R20, R23, 0x3340, R0 ;  /* 0x0000334017147816 */ /* 0x001fe40000000000 */
[----:B--2---:R-:W-:Y:S02]  /*69780*/  LOP3.LUT R24, R48, 0xffff, RZ, 0xc0, !PT ;  /* 0x0000ffff30187812 */ /* 0x004fe400078ec0ff */
[----:B---3--:R-:W-:Y:S02]  /*69790*/  LOP3.LUT R22, R51, 0xffff, RZ, 0xc0, !PT ;  /* 0x0000ffff33167812 */ /* 0x008fe400078ec0ff */
[----:B------:R-:W2:Y:S02]  /*697a0*/  LDL.LU R51, [R1+0x2d64] ;  /* 0x002d640001337983 */ /* 0x000ea40000300800 */
[----:B------:R-:W-:-:S04]  /*697b0*/  PRMT R21, R24, 0x3340, R22 ;  /* 0x0000334018157816 */ /* 0x000fc80000000016 */
[----:B------:R-:W-:-:S05]  /*697c0*/  PRMT R20, R21, 0x5410, R20 ;  /* 0x0000541015147816 */ /* 0x000fca0000000014 */
[----:B------:R0:W-:Y:S04]  /*697d0*/  STL [R1+0x190], R20 ;  /* 0x0001901401007387 */ /* 0x0001e80000100800 */
[----:B------:R-:W3:Y:S01]  /*697e0*/  LDL.LU R48, [R1+0x7e0] ;  /* 0x0007e00001307983 */ /* 0x000ee20000300800 */
[----:B------:R-:W-:Y:S02]  /*697f0*/  SHF.R.U32.HI R21, RZ, 0x8, R24 ;  /* 0x00000008ff157819 */ /* 0x000fe40000011618 */
[----:B------:R-:W-:Y:S02]  /*69800*/  IADD3 R26, P6, R58, R12, RZ ;  /* 0x0000000c3a1a7210 */ /* 0x000fe40007fde0ff */
[----:B0-----:R-:W-:Y:S02]  /*69810*/  SHF.R.U32.HI R20, RZ, 0x8, R22 ;  /* 0x00000008ff147819 */ /* 0x001fe40000011616 */
[----:B------:R-:W-:-:S02]  /*69820*/  LOP3.LUT R21, R21, 0xffff, RZ, 0xc0, !PT ;  /* 0x0000ffff15157812 */ /* 0x000fc400078ec0ff */
[----:B------:R-:W-:Y:S01]  /*69830*/  LOP3.LUT R20, R20, 0xffff, RZ, 0xc0, !PT ;  /* 0x0000ffff14147812 */ /* 0x000fe200078ec0ff */
[----:B------:R-:W-:Y:S01]  /*69840*/  IMAD.X R27, R19, 0x1, R11, P6 ;  /* 0x00000001131b7824 */ /* 0x000fe200030e060b */
[----:B------:R-:W-:Y:S02]  /*69850*/  SHF.R.U32.HI R22, RZ, 0x8, R23 ;  /* 0x00000008ff167819 */ /* 0x000fe40000011617 */
[----:B------:R-:W-:Y:S02]  /*69860*/  PRMT R20, R21, 0x3340, R20 ;  /* 0x0000334015147816 */ /* 0x000fe40000000014 */
[----:B------:R-:W-:Y:S01]  /*69870*/  STL.64 [R1+0x550], R26 ;  /* 0x0005501a01007387 */ /* 0x000fe20000100a00 */
[----:B------:R-:W-:-:S03]  /*69880*/  LOP3.LUT R22, R22, 0xffff, RZ, 0xc0, !PT ;  /* 0x0000ffff16167812 */ /* 0x000fc600078ec0ff */
[----:B------:R-:W2:Y:S04]  /*69890*/  LDL.LU R46, [R1+0x25fc] ;  /* 0x0025fc00012e7983 */ /* 0x000ea80000300800 */
[----:B------:R0:W-:Y:S01]  /*698a0*/  STL [R1+0x94], R20 ;  /* 0x0000941401007387 */ /* 0x0001e20000100800 */
[----:B------:R-:W-:Y:S02]  /*698b0*/  PRMT R22, R22, 0x3340, R0 ;  /* 0x0000334016167816 */ /* 0x000fe40000000000 */
[----:B0-----:R-:W-:-:S03]  /*698c0*/  IADD3 R20, P6, R58, R14, RZ ;  /* 0x0000000e3a147210 */ /* 0x001fc60007fde0ff */
[----:B------:R-:W-:Y:S02]  /*698d0*/  STL [R1+0x4], R22 ;  /* 0x0000041601007387 */ /* 0x000fe40000100800 */
[----:B------:R-:W-:Y:S02]  /*698e0*/  IMAD.X R21, R19, 0x1, R13, P6 ;  /* 0x0000000113157824 */ /* 0x000fe400030e060d */
[----:B------:R-:W2:Y:S04]  /*698f0*/  LDL.LU R47, [R1+0x25cc] ;  /* 0x0025cc00012f7983 */ /* 0x000ea80000300800 */
[----:B------:R0:W-:Y:S02]  /*69900*/  STL.64 [R1+0x530], R20 ;  /* 0x0005301401007387 */ /* 0x0001e40000100a00 */
[----:B0-----:R-:W-:-:S05]  /*69910*/  IADD3 R20, P6, R58, R16, RZ ;  /* 0x000000103a147210 */ /* 0x001fca0007fde0ff */
[----:B------:R-:W-:Y:S01]  /*69920*/  IMAD.X R21, R19, 0x1, R15, P6 ;  /* 0x0000000113157824 */ /* 0x000fe200030e060f */
[----:B------:R-:W-:-:S04]  /*69930*/  SHF.R.U32.HI R19, RZ, 0x8, R25 ;  /* 0x00000008ff137819 */ /* 0x000fc80000011619 */
[----:B------:R-:W-:Y:S01]  /*69940*/  LOP3.LUT R19, R19, 0xffff, RZ, 0xc0, !PT ;  /* 0x0000ffff13137812 */ /* 0x000fe200078ec0ff */
[----:B------:R0:W-:Y:S01]  /*69950*/  STL.64 [R1+0x568], R20 ;  /* 0x0005681401007387 */ /* 0x0001e20000100a00 */
[----:B----4-:R-:W-:Y:S02]  /*69960*/  LOP3.LUT R23, R36, 0xffff, RZ, 0xc0, !PT ;  /* 0x0000ffff24177812 */ /* 0x010fe400078ec0ff */
[----:B------:R-:W-:Y:S02]  /*69970*/  PRMT R19, R19, 0x3340, R0 ;  /* 0x0000334013137816 */ /* 0x000fe40000000000 */
[----:B------:R-:W-:-:S03]  /*69980*/  LOP3.LUT R22, R50, 0xffff, RZ, 0xc0, !PT ;  /* 0x0000ffff32167812 */ /* 0x000fc600078ec0ff */
[----:B------:R1:W-:Y:S01]  /*69990*/  STL [R1], R19 ;  /* 0x0000001301007387 */ /* 0x0003e20000100800 */
[----:B0-----:R-:W-:Y:S02]  /*699a0*/  LOP3.LUT R21, R35, 0xffff, RZ, 0xc0, !PT ;  /* 0x0000ffff23157812 */ /* 0x001fe400078ec0ff */
[----:B------:R-:W-:Y:S02]  /*699b0*/  PRMT R20, R23, 0x3340, R22 ;  /* 0x0000334017147816 */ /* 0x000fe40000000016 */
[----:B-1----:R-:W-:Y:S02]  /*699c0*/  PRMT R19, R21, 0x3340, R0 ;  /* 0x0000334015137816 */ /* 0x002fe40000000000 */
[----:B------:R-:W-:Y:S02]  /*699d0*/  SHF.R.U32.HI R59, RZ, 0x8, R21 ;  /* 0x00000008ff3b7819 */ /* 0x000fe40000011615 */
[----:B------:R-:W-:Y:S02]  /*699e0*/  PRMT R24, R20, 0x5410, R19 ;  /* 0x0000541014187816 */ /* 0x000fe40000000013 */
[----:B------:R-:W-:-:S02]  /*699f0*/  SHF.R.U32.HI R20, RZ, 0x8, R23 ;  /* 0x00000008ff147819 */ /* 0x000fc40000011617 */
[----:B------:R-:W-:Y:S02]  /*69a00*/  SHF.R.U32.HI R19, RZ, 0x8, R22 ;  /* 0x00000008ff137819 */ /* 0x000fe40000011616 */
[----:B------:R-:W-:Y:S02]  /*69a10*/  LOP3.LUT R59, R59, 0xffff, RZ, 0xc0, !PT ;  /* 0x0000ffff3b3b7812 */ /* 0x000fe400078ec0ff */
[----:B------:R-:W-:Y:S02]  /*69a20*/  LOP3.LUT R20, R20, 0xffff, RZ, 0xc0, !PT ;  /* 0x0000ffff14147812 */ /* 0x000fe400078ec0ff */
[----:B------:R-:W-:Y:S02]  /*69a30*/  LOP3.LUT R19, R19, 0xffff, RZ, 0xc0, !PT ;  /* 0x0000ffff13137812 */ /* 0x000fe400078ec0ff */
[----:B------:R-:W-:Y:S02]  /*69a40*/  PRMT R59, R59, 0x3340, R0 ;  /* 0x000033403b3b7816 */ /* 0x000fe40000000000 */
[----:B------:R-:W-:Y:S01]  /*69a50*/  PRMT R19, R20, 0x3340, R19 ;  /* 0x0000334014137816 */ /* 0x000fe20000000013 */
[----:B------:R3:W-:Y:S01]  /*69a60*/  STL [R1+0x188], R24 ;  /* 0x0001881801007387 */ /* 0x0007e20000100800 */
[----:B------:R-:W-:-:S03]  /*69a70*/  LOP3.LUT R34, R55, 0xffff, RZ, 0xc0, !PT ;  /* 0x0000ffff37227812 */ /* 0x000fc600078ec0ff */
[----:B------:R-:W-:Y:S01]  /*69a80*/  STL [R1+0x2ce8], R59 ;  /* 0x002ce83b01007387 */ /* 0x000fe20000100800 */
[----:B------:R-:W-:-:S03]  /*69a90*/  LOP3.LUT R22, R57, 0xffff, RZ, 0xc0, !PT ;  /* 0x0000ffff39167812 */ /* 0x000fc600078ec0ff */
[----:B------:R0:W-:Y:S04]  /*69aa0*/  STL [R1+0xf0], R19 ;  /* 0x0000f01301007387 */ /* 0x0001e80000100800 */
[----:B------:R-:W4:Y:S01]  /*69ab0*/  LDL.LU R50, [R1+0x25dc] ;  /* 0x0025dc0001327983 */ /* 0x000f220000300800 */
[----:B---3--:R-:W-:-:S03]  /*69ac0*/  LOP3.LUT R24, R48, 0xffff, RZ, 0xc0, !PT ;  /* 0x0000ffff30187812 */ /* 0x008fc600078ec0ff */
[----:B------:R-:W3:Y:S04]  /*69ad0*/  LDL.LU R48, [R1+0x2560] ;  /* 0x0025600001307983 */ /* 0x000ee80000300800 */
[----:B------:R-:W3:Y:S04]  /*69ae0*/  LDL.LU R55, [R1+0x2d60] ;  /* 0x002d600001377983 */ /* 0x000ee80000300800 */
[----:B------:R-:W4:Y:S01]  /*69af0*/  LDL.LU R57, [R1+0x2d5c] ;  /* 0x002d5c0001397983 */ /* 0x000f220000300800 */
[----:B--2---:R-:W-:-:S03]  /*69b00*/  LOP3.LUT R25, R51, 0xffff, RZ, 0xc0, !PT ;  /* 0x0000ffff33197812 */ /* 0x004fc600078ec0ff */
[----:B------:R-:W2:Y:S01]  /*69b10*/  LDL.LU R51, [R1+0x2d58] ;  /* 0x002d580001337983 */ /* 0x000ea20000300800 */
[----:B0-----:R-:W-:Y:S02]  /*69b20*/  PRMT R19, R34, 0x3340, R0 ;  /* 0x0000334022137816 */ /* 0x001fe40000000000 */
[----:B------:R-:W-:Y:S02]  /*69b30*/  PRMT R20, R24, 0x3340, R22 ;  /* 0x0000334018147816 */ /* 0x000fe40000000016 */
[----:B------:R-:W-:Y:S02]  /*69b40*/  LOP3.LUT R23, R46, 0xffff, RZ, 0xc0, !PT ;  /* 0x0000ffff2e177812 */ /* 0x000fe400078ec0ff */
[----:B------:R-:W-:Y:S02]  /*69b50*/  PRMT R26, R20, 0x5410, R19 ;  /* 0x00005410141a7816 */ /* 0x000fe40000000013 */
[----:B------:R-:W-:-:S03]  /*69b60*/  PRMT R19, R25, 0x3340, R0 ;  /* 0x0000334019137816 */ /* 0x000fc60000000000 */
[----:B------:R0:W-:Y:S01]  /*69b70*/  STL [R1+0x1fc], R26 ;  /* 0x0001fc1a01007387 */ /* 0x0001e20000100800 */
[----:B------:R-:W-:-:S04]  /*69b80*/  LOP3.LUT R21, R47, 0xffff, RZ, 0xc0, !PT ;  /* 0x0000ffff2f157812 */ /* 0x000fc800078ec0ff */
[----:B------:R-:W-:-:S04]  /*69b90*/  PRMT R20, R23, 0x3340, R21 ;  /* 0x0000334017147816 */ /* 0x000fc80000000015 */
[----:B------:R-:W-:-:S05]  /*69ba0*/  PRMT R20, R20, 0x5410, R19 ;  /* 0x0000541014147816 */ /* 0x000fca0000000013 */
[----:B------:R1:W-:Y:S04]  /*69bb0*/  STL [R1+0x184], R20 ;  /* 0x0001841401007387 */ /* 0x0003e80000100800 */
[----:B------:R-:W2:Y:S04]  /*69bc0*/  LDL.LU R35, [R1+0x25e0] ;  /* 0x0025e00001237983 */ /* 0x000ea80000300800 */
[----:B------:R-:W2:Y:S01]  /*69bd0*/  LDL.LU R46, [R1+0x2564] ;  /* 0x00256400012e7983 */ /* 0x000ea20000300800 */
[----:B----4-:R-:W-:Y:S02]  /*69be0*/  SHF.R.S32.HI R19, RZ, 0x1f, R57 ;  /* 0x0000001fff137819 */ /* 0x010fe40000011439 */
[----:B0-----:R-:W-:-:S05]  /*69bf0*/  IADD3 R26, P6, R57, R0, RZ ;  /* 0x00000000391a7210 */ /* 0x001fca0007fde0ff */
[----:B------:R-:W-:-:S05]  /*69c00*/  IMAD.X R27, R19, 0x1, R18, P6 ;  /* 0x00000001131b7824 */ /* 0x000fca00030e0612 */
[----:B------:R-:W-:Y:S04]  /*69c10*/  STL.64 [R1+0x500], R26 ;  /* 0x0005001a01007387 */ /* 0x000fe80000100a00 */
[----:B------:R-:W4:Y:S01]  /*69c20*/  LDL.LU R47, [R1+0x258c] ;  /* 0x00258c00012f7983 */ /* 0x000f220000300800 */
[----:B------:R-:W-:Y:S02]  /*69c30*/  SHF.R.U32.HI R24, RZ, 0x8, R24 ;  /* 0x00000008ff187819 */ /* 0x000fe40000011618 */
[----:B-1----:R-:W-:Y:S02]  /*69c40*/  SHF.R.U32.HI R20, RZ, 0x8, R22 ;  /* 0x00000008ff147819 */ /* 0x002fe40000011616 */
[----:B------:R-:W-:Y:S02]  /*69c50*/  SHF.R.U32.HI R23, RZ, 0x8, R23 ;  /* 0x00000008ff177819 */ /* 0x000fe40000011617 */
[----:B------:R-:W-:-:S02]  /*69c60*/  SHF.R.U32.HI R22, RZ, 0x8, R21 ;  /* 0x00000008ff167819 */ /* 0x000fc40000011615 */
[----:B------:R-:W-:Y:S02]  /*69c70*/  LOP3.LUT R21, R24, 0xffff, RZ, 0xc0, !PT ;  /* 0x0000ffff18157812 */ /* 0x000fe400078ec0ff */
[----:B------:R-:W-:Y:S02]  /*69c80*/  LOP3.LUT R20, R20, 0xffff, RZ, 0xc0, !PT ;  /* 0x0000ffff14147812 */ /* 0x000fe400078ec0ff */
[----:B------:R-:W-:Y:S02]  /*69c90*/  LOP3.LUT R23, R23, 0xffff, RZ, 0xc0, !PT ;  /* 0x0000ffff17177812 */ /* 0x000fe400078ec0ff */
[----:B------:R-:W-:Y:S02]  /*69ca0*/  LOP3.LUT R22, R22, 0xffff, RZ, 0xc0, !PT ;  /* 0x0000ffff16167812 */ /* 0x000fe400078ec0ff */
[----:B------:R-:W-:Y:S02]  /*69cb0*/  PRMT R61, R21, 0x3340, R20 ;  /* 0x00003340153d7816 */ /* 0x000fe40000000014 */
[----:B------:R-:W-:-:S02]  /*69cc0*/  PRMT R20, R23, 0x3340, R22 ;  /* 0x0000334017147816 */ /* 0x000fc40000000016 */
[----:B------:R-:W-:Y:S02]  /*69cd0*/  LOP3.LUT R24, R50, 0xffff, RZ, 0xc0, !PT ;  /* 0x0000ffff32187812 */ /* 0x000fe400078ec0ff */
[----:B---3--:R-:W-:Y:S02]  /*69ce0*/  LOP3.LUT R22, R48, 0xffff, RZ, 0xc0, !PT ;  /* 0x0000ffff30167812 */ /* 0x008fe400078ec0ff */
[----:B--2---:R-:W-:Y:S01]  /*69cf0*/  LOP3.LUT R23, R51, 0xffff, RZ, 0xc0, !PT ;  /* 0x0000ffff33177812 */ /* 0x004fe200078ec0ff */
[----:B------:R-:W-:Y:S03]  /*69d00*/  STL [R1+0x2c98], R61 ;  /* 0x002c983d01007387 */ /* 0x000fe60000100800 */
[----:B------:R-:W-:Y:S01]  /*69d10*/  PRMT R21, R24, 0x3340, R23 ;  /* 0x0000334018157816 */ /* 0x000fe20000000017 */
[----:B------:R0:W-:Y:S02]  /*69d20*/  STL [R1+0xec], R20 ;  /* 0x0000ec1401007387 */ /* 0x0001e40000100800 */
[----:B0-----:R-:W-:-:S04]  /*69d30*/  PRMT R20, R22, 0x3340, R0 ;  /* 0x0000334016147816 */ /* 0x001fc80000000000 */
[----:B------:R-:W-:-:S05]  /*69d40*/  PRMT R20, R21, 0x5410, R20 ;  /* 0x0000541015147816 */ /* 0x000fca0000000014 */
[----:B------:R0:W-:Y:S04]  /*69d50*/  STL [R1+0x180], R20 ;  /* 0x0001801401007387 */ /* 0x0001e80000100800 */
[----:B------:R-:W2:Y:S04]  /*69d60*/  LDL.LU R38, [R1+0x2518] ;  /* 0x0025180001267983 */ /* 0x000ea80000300800 */
[----:B------:R-:W3:Y:S04]  /*69d70*/  LDL.LU R31, [R1+0x1a4] ;  /* 0x0001a400011f7983 */ /* 0x000ee80000300800 */
[----:B------:R-:W3:Y:S01]  /*69d80*/  LDL.LU R48, [R1+0x26c] ;  /* 0x00026c0001307983 */ /* 0x000ee20000300800 */
[----:B------:R-:W-:-:S02]  /*69d90*/  SHF.R.U32.HI R21, RZ, 0x8, R24 ;  /* 0x00000008ff157819 */ /* 0x000fc40000011618 */
[----:B0-----:R-:W-:Y:S02]  /*69da0*/  SHF.R.U32.HI R20, RZ, 0x8, R23 ;  /* 0x00000008ff147819 */ /* 0x001fe40000011617 */
[----:B------:R-:W-:Y:S02]  /*69db0*/  SHF.R.U32.HI R50, RZ, 0x8, R22 ;  /* 0x00000008ff327819 */ /* 0x000fe40000011616 */
[----:B------:R-:W-:Y:S02]  /*69dc0*/  LOP3.LUT R21, R21, 0xffff, RZ, 0xc0, !PT ;  /* 0x0000ffff15157812 */ /* 0x000fe400078ec0ff */
[----:B------:R-:W-:Y:S02]  /*69dd0*/  LOP3.LUT R20, R20, 0xffff, RZ, 0xc0, !PT ;  /* 0x0000ffff14147812 */ /* 0x000fe400078ec0ff */
[----:B------:R-:W-:Y:S02]  /*69de0*/  LOP3.LUT R23, R35, 0xffff, RZ, 0xc0, !PT ;  /* 0x0000ffff23177812 */ /* 0x000fe400078ec0ff */
[----:B------:R-:W-:-:S02]  /*69df0*/  LOP3.LUT R32, R46, 0xffff, RZ, 0xc0, !PT ;  /* 0x0000ffff2e207812 */ /* 0x000fc400078ec0ff */
[----:B------:R-:W-:Y:S02]  /*69e00*/  IADD3 R26, P6, R57, R4, RZ ;  /* 0x00000004391a7210 */ /* 0x000fe40007fde0ff */
[----:B------:R-:W-:Y:S02]  /*69e10*/  LOP3.LUT R50, R50, 0xffff, RZ, 0xc0, !PT ;  /* 0x0000ffff32327812 */ /* 0x000fe400078ec0ff */
[----:B------:R-:W-:Y:S02]  /*69e20*/  PRMT R51, R21, 0x3340, R20 ;  /* 0x0000334015337816 */ /* 0x000fe40000000014 */
[--C-:B------:R-:W-:Y:S01]  /*69e30*/  PRMT R20, R32, 0x3340, R0.reuse ;  /* 0x0000334020147816 */ /* 0x100fe20000000000 */
[----:B------:R-:W-:Y:S01]  /*69e40*/  IMAD.X R27, R19, 0x1, R17, P6 ;  /* 0x00000001131b7824 */ /* 0x000fe200030e0611 */
[----:B------:R-:W-:-:S04]  /*69e50*/  PRMT R50, R50, 0x3340, R0 ;  /* 0x0000334032327816 */ /* 0x000fc80000000000 */
[----:B------:R-:W-:Y:S04]  /*69e60*/  STL.64 [R1+0x508], R26 ;  /* 0x0005081a01007387 */ /* 0x000fe80000100a00 */
[----:B------:R-:W-:Y:S01]  /*69e70*/  STL.64 [R1+0x2ce0], R50 ;  /* 0x002ce03201007387 */ /* 0x000fe20000100a00 */
[----:B----4-:R-:W-:-:S04]  /*69e80*/  LOP3.LUT R22, R47, 0xffff, RZ, 0xc0, !PT ;  /* 0x0000ffff2f167812 */ /* 0x010fc800078ec0ff */
[----:B------:R-:W-:-:S04]  /*69e90*/  PRMT R21, R23, 0x3340, R22 ;  /* 0x0000334017157816 */ /* 0x000fc80000000016 */
[----:B------:R-:W-:-:S05]  /*69ea0*/  PRMT R24, R21, 0x5410, R20 ;  /* 0x0000541015187816 */ /* 0x000fca0000000014 */
[----:B------:R-:W-:Y:S04]  /*69eb0*/  STL [R1+0x1dc], R24 ;  /* 0x0001dc1801007387 */ /* 0x000fe80000100800 */
[----:B------:R-:W4:Y:S04]  /*69ec0*/  LDL.LU R29, [R1+0x251c] ;  /* 0x00251c00011d7983 */ /* 0x000f280000300800 */
[----:B------:R-:W4:Y:S04]  /*69ed0*/  LDL.LU R36, [R1+0x1a8] ;  /* 0x0001a80001247983 */ /* 0x000f280000300800 */
[----:B------:R-:W4:Y:S01]  /*69ee0*/  LDL.LU R35, [R1+0x270] ;  /* 0x0002700001237983 */ /* 0x000f220000300800 */
[----:B------:R-:W-:-:S05]  /*69ef0*/  IADD3 R20, P6, R57, R6, RZ ;  /* 0x0000000639147210 */ /* 0x000fca0007fde0ff */
[----:B------:R-:W-:Y:S01]  /*69f00*/  IMAD.X R21, R19, 0x1, R5, P6 ;  /* 0x0000000113157824 */ /* 0x000fe200030e0605 */
[----:B------:R-:W-:-:S04]  /*69f10*/  SHF.R.U32.HI R58, RZ, 0x8, R25 ;  /* 0x00000008ff3a7819 */ /* 0x000fc80000011619 */
[----:B------:R0:W-:Y:S01]  /*69f20*/  STL.64 [R1+0x4f0], R20 ;  /* 0x0004f01401007387 */ /* 0x0001e20000100a00 */
[----:B------:R-:W-:-:S03]  /*69f30*/  LOP3.LUT R58, R58, 0xffff, RZ, 0xc0, !PT ;  /* 0x0000ffff3a3a7812 */ /* 0x000fc600078ec0ff */
[----:B------:R-:W4:Y:S01]  /*69f40*/  LDL.LU R46, [R1+0x7e4] ;  /* 0x0007e400012e7983 */ /* 0x000f220000300800 */
[----:B------:R-:W-:-:S03]  /*69f50*/  PRMT R58, R58, 0x3340, R0 ;  /* 0x000033403a3a7816 */ /* 0x000fc60000000000 */
[----:B------:R-:W4:Y:S01]  /*69f60*/  LDL.LU R47, [R1+0x240] ;  /* 0x00024000012f7983 */ /* 0x000f220000300800 */
[----:B0-----:R-:W-:Y:S02]  /*69f70*/  SHF.R.U32.HI R21, RZ, 0x8, R23 ;  /* 0x00000008ff157819 */ /* 0x001fe40000011617 */
[----:B------:R-:W-:Y:S02]  /*69f80*/  SHF.R.U32.HI R20, RZ, 0x8, R22 ;  /* 0x00000008ff147819 */ /* 0x000fe40000011616 */
[----:B------:R-:W-:Y:S02]  /*69f90*/  LOP3.LUT R21, R21, 0xffff, RZ, 0xc0, !PT ;  /* 0x0000ffff15157812 */ /* 0x000fe400078ec0ff */
[----:B------:R-:W-:Y:S02]  /*69fa0*/  LOP3.LUT R20, R20, 0xffff, RZ, 0xc0, !PT ;  /* 0x0000ffff14147812 */ /* 0x000fe400078ec0ff */
[----:B--2---:R-:W-:Y:S02]  /*69fb0*/  LOP3.LUT R24, R38, 0xffff, RZ, 0xc0, !PT ;  /* 0x0000ffff26187812 */ /* 0x004fe400078ec0ff */
[----:B------:R-:W-:-:S02]  /*69fc0*/  PRMT R20, R21, 0x3340, R20 ;  /* 0x0000334015147816 */ /* 0x000fc40000000014 */
[----:B---3--:R-:W-:Y:S02]  /*69fd0*/  LOP3.LUT R23, R31, 0xffff, RZ, 0xc0, !PT ;  /* 0x0000ffff1f177812 */ /* 0x008fe400078ec0ff */
[----:B------:R-:W-:Y:S01]  /*69fe0*/  LOP3.LUT R22, R48, 0xffff, RZ, 0xc0, !PT ;  /* 0x0000ffff30167812 */ /* 0x000fe200078ec0ff */
[----:B------:R-:W-:Y:S03]  /*69ff0*/  STL [R1+0x2cec], R58 ;  /* 0x002cec3a01007387 */ /* 0x000fe60000100800 */
[----:B------:R-:W-:Y:S01]  /*6a000*/  PRMT R21, R24, 0x3340, R22 ;  /* 0x0000334018157816 */ /* 0x000fe20000000016 */
[----:B------:R0:W-:Y:S02]  /*6a010*/  STL [R1+0x104], R20 ;  /* 0x0001041401007387 */ /* 0x0001e40000100800 */
[----:B0-----:R-:W-:-:S04]  /*6a020*/  PRMT R20, R23, 0x3340, R0 ;  /* 0x0000334017147816 */ /* 0x001fc80000000000 */
[----:B------:R-:W-:Y:S02]  /*6a030*/  PRMT R20, R21, 0x5410, R20 ;  /* 0x0000541015147816 */ /* 0x000fe40000000014 */
[----:B------:R-:W-:-:S03]  /*6a040*/  SHF.R.U32.HI R21, RZ, 0x8, R24 ;  /* 0x00000008ff157819 */ /* 0x000fc60000011618 */
[----:B------:R0:W-:Y:S01]  /*6a050*/  STL [R1+0x17c], R20 ;  /* 0x00017c1401007387 */ /* 0x0001e20000100800 */
[----:B------:R-:W-:Y:S02]  /*6a060*/  SHF.R.U32.HI R48, RZ, 0x8, R23 ;  /* 0x00000008ff307819 */ /* 0x000fe40000011617 */
[----:B------:R-:W-:Y:S02]  /*6a070*/  IADD3 R26, P6, R57, R8, RZ ;  /* 0x00000008391a7210 */ /* 0x000fe40007fde0ff */
[----:B------:R-:W-:Y:S02]  /*6a080*/  LOP3.LUT R21, R21, 0xffff, RZ, 0xc0, !PT ;  /* 0x0000ffff15157812 */ /* 0x000fe400078ec0ff */
[----:B0-----:R-:W-:Y:S02]  /*6a090*/  SHF.R.U32.HI R20, RZ, 0x8, R22 ;  /* 0x00000008ff147819 */ /* 0x001fe40000011616 */
[----:B------:R-:W-:Y:S02]  /*6a0a0*/  LOP3.LUT R48, R48, 0xffff, RZ, 0xc0, !PT ;  /* 0x0000ffff30307812 */ /* 0x000fe400078ec0ff */
[----:B------:R-:W-:Y:S01]  /*6a0b0*/  LOP3.LUT R20, R20, 0xffff, RZ, 0xc0, !PT ;  /* 0x0000ffff14147812 */ /* 0x000fe200078ec0ff */
[----:B------:R-:W-:Y:S01]  /*6a0c0*/  IMAD.X R27, R19, 0x1, R7, P6 ;  /* 0x00000001131b7824 */ /* 0x000fe200030e0607 */
[----:B------:R-:W-:-:S02]  /*6a0d0*/  PRMT R48, R48, 0x3340, R0 ;  /* 0x0000334030307816 */ /* 0x000fc40000000000 */
[----:B------:R-:W-:Y:S02]  /*6a0e0*/  PRMT R20, R21, 0x3340, R20 ;  /* 0x0000334015147816 */ /* 0x000fe40000000014 */
[----:B------:R0:W-:Y:S04]  /*6a0f0*/  STL.64 [R1+0x4e8], R26 ;  /* 0x0004e81a01007387 */ /* 0x0001e80000100a00 */
[----:B------:R1:W-:Y:S04]  /*6a100*/  STL [R1+0x9c], R20 ;  /* 0x00009c1401007387 */ /* 0x0003e80000100800 */
[----:B------:R-:W-:Y:S01]  /*6a110*/  STL [R1+0x2cf8], R48 ;  /* 0x002cf83001007387 */ /* 0x000fe20000100800 */
[----:B0-----:R-:W-:-:S03]  /*6a120*/  LOP3.LUT R26, R56, 0xffff, RZ, 0xc0, !PT ;  /* 0x0000ffff381a7812 */ /* 0x001fc600078ec0ff */
[----:B------:R-:W2:Y:S01]  /*6a130*/  LDL.LU R56, [R1+0x2d54] ;  /* 0x002d540001387983 */ /* 0x000ea20000300800 */
[----:B----4-:R-:W-:-:S03]  /*6a140*/  LOP3.LUT R25, R29, 0xffff, RZ, 0xc0, !PT ;  /* 0x0000ffff1d197812 */ /* 0x010fc600078ec0ff */
[----:B------:R-:W3:Y:S01]  /*6a150*/  LDL.LU R29, [R1+0x2648] ;  /* 0x00264800011d7983 */ /* 0x000ee20000300800 */
[----:B------:R-:W-:-:S03]  /*6a160*/  LOP3.LUT R27, R36, 0xffff, RZ, 0xc0, !PT ;  /* 0x0000ffff241b7812 */ /* 0x000fc600078ec0ff */
[----:B------:R-:W4:Y:S01]  /*6a170*/  LDL.LU R36, [R1+0x2598] ;  /* 0x0025980001247983 */ /* 0x000f220000300800 */
[----:B------:R-:W-:-:S03]  /*6a180*/  LOP3.LUT R23, R35, 0xffff, RZ, 0xc0, !PT ;  /* 0x0000ffff23177812 */ /* 0x000fc600078ec0ff */
[----:B------:R-:W2:Y:S01]  /*6a190*/  LDL.LU R35, [R1+0x25e4] ;  /* 0x0025e40001237983 */ /* 0x000ea20000300800 */
[----:B-1----:R-:W-:Y:S02]  /*6a1a0*/  PRMT R20, R27, 0x3340, R0 ;  /* 0x000033401b147816 */ /* 0x002fe40000000000 */
[----:B------:R-:W-:-:S04]  /*6a1b0*/  PRMT R21, R25, 0x3340, R23 ;  /* 0x0000334019157816 */ /* 0x000fc80000000017 */
[----:B------:R-:W-:Y:S02]  /*6a1c0*/  PRMT R28, R21, 0x5410, R20 ;  /* 0x00005410151c7816 */ /* 0x000fe40000000014 */
[----:B------:R-:W-:Y:S02]  /*6a1d0*/  PRMT R20, R26, 0x3340, R0 ;  /* 0x000033401a147816 */ /* 0x000fe40000000000 */
[----:B------:R-:W-:Y:S02]  /*6a1e0*/  LOP3.LUT R24, R46, 0xffff, RZ, 0xc0, !PT ;  /* 0x0000ffff2e187812 */ /* 0x000fe400078ec0ff */
[----:B------:R-:W-:-:S04]  /*6a1f0*/  LOP3.LUT R22, R47, 0xffff, RZ, 0xc0, !PT ;  /* 0x0000ffff2f167812 */ /* 0x000fc800078ec0ff */
[----:B------:R-:W-:-:S04]  /*6a200*/  PRMT R21, R24, 0x3340, R22 ;  /* 0x0000334018157816 */ /* 0x000fc80000000016 */
[----:B------:R-:W-:Y:S01]  /*6a210*/  PRMT R20, R21, 0x5410, R20 ;  /* 0x0000541015147816 */ /* 0x000fe20000000014 */
[----:B------:R-:W-:Y:S01]  /*6a220*/  STL [R1+0x174], R28 ;  /* 0x0001741c01007387 */ /* 0x000fe20000100800 */
[----:B------:R-:W-:-:S03]  /*6a230*/  SHF.R.U32.HI R21, RZ, 0x8, R25 ;  /* 0x00000008ff157819 */ /* 0x000fc60000011619 */
[----:B------:R0:W-:Y:S01]  /*6a240*/  STL [R1+0x178], R20 ;  /* 0x0001781401007387 */ /* 0x0001e20000100800 */
[----:B------:R-:W-:Y:S02]  /*6a250*/  IADD3 R30, P6, R57, R10, RZ ;  /* 0x0000000a391e7210 */ /* 0x000fe40007fde0ff */
[----:B------:R-:W-:Y:S02]  /*6a260*/  LOP3.LUT R21, R21, 0xffff, RZ, 0xc0, !PT ;  /* 0x0000ffff15157812 */ /* 0x000fe400078ec0ff */
[----:B0-----:R-:W-:Y:S01]  /*6a270*/  SHF.R.U32.HI R20, RZ, 0x8, R23 ;  /* 0x00000008ff147819 */ /* 0x001fe20000011617 */
[----:B------:R-:W-:-:S03]  /*6a280*/  IMAD.X R31, R19, 0x1, R9, P6 ;  /* 0x00000001131f7824 */ /* 0x000fc600030e0609 */
[----:B------:R-:W-:Y:S02]  /*6a290*/  LOP3.LUT R20, R20, 0xffff, RZ, 0xc0, !PT ;  /* 0x0000ffff14147812 */ /* 0x000fe400078ec0ff */
[----:B------:R-:W-:Y:S02]  /*6a2a0*/  SHF.R.U32.HI R24, RZ, 0x8, R24 ;  /* 0x00000008ff187819 */ /* 0x000fe40000011618 */
[----:B------:R-:W-:Y:S02]  /*6a2b0*/  SHF.R.U32.HI R22, RZ, 0x8, R22 ;  /* 0x00000008ff167819 */ /* 0x000fe40000011616 */
[----:B------:R-:W-:Y:S01]  /*6a2c0*/  PRMT R20, R21, 0x3340, R20 ;  /* 0x0000334015147816 */ /* 0x000fe20000000014 */
[----:B------:R-:W-:Y:S01]  /*6a2d0*/  STL.64 [R1+0x4c8], R30 ;  /* 0x0004c81e01007387 */ /* 0x000fe20000100a00 */
[----:B------:R-:W-:Y:S02]  /*6a2e0*/  SHF.R.U32.HI R45, RZ, 0x8, R37 ;  /* 0x00000008ff2d7819 */ /* 0x000fe40000011625 */
[----:B------:R-:W-:Y:S01]  /*6a2f0*/  LOP3.LUT R23, R24, 0xffff, RZ, 0xc0, !PT ;  /* 0x0000ffff18177812 */ /* 0x000fe200078ec0ff */
[----:B------:R-:W2:Y:S01]  /*6a300*/  LDL.LU R37, [R1+0x7e8] ;  /* 0x0007e80001257983 */ /* 0x000ea20000300800 */
[----:B------:R-:W-:-:S03]  /*6a310*/  LOP3.LUT R22, R22, 0xffff, RZ, 0xc0, !PT ;  /* 0x0000ffff16167812 */ /* 0x000fc600078ec0ff */
[----:B------:R0:W-:Y:S01]  /*6a320*/  STL [R1+0xe0], R20 ;  /* 0x0000e01401007387 */ /* 0x0001e20000100800 */
[----:B------:R-:W-:Y:S02]  /*6a330*/  PRMT R22, R23, 0x3340, R22 ;  /* 0x0000334017167816 */ /* 0x000fe40000000016 */
[----:B------:R-:W-:Y:S02]  /*6a340*/  SHF.R.U32.HI R46, RZ, 0x8, R26 ;  /* 0x00000008ff2e7819 */ /* 0x000fe4000001161a */
[----:B------:R-:W-:Y:S02]  /*6a350*/  SHF.R.U32.HI R47, RZ, 0x8, R27 ;  /* 0x00000008ff2f7819 */ /* 0x000fe4000001161b */
[----:B0-----:R-:W-:Y:S01]  /*6a360*/  IADD3 R20, P6, R57, R12, RZ ;  /* 0x0000000c39147210 */ /* 0x001fe20007fde0ff */
[----:B------:R2:W-:Y:S01]  /*6a370*/  STL [R1+0xd4], R22 ;  /* 0x0000d41601007387 */ /* 0x0005e20000100800 */
[----:B------:R-:W-:Y:S02]  /*6a380*/  LOP3.LUT R46, R46, 0xffff, RZ, 0xc0, !PT ;  /* 0x0000ffff2e2e7812 */ /* 0x000fe400078ec0ff */
[----:B------:R-:W-:Y:S01]  /*6a390*/  LOP3.LUT R47, R47, 0xffff, RZ, 0xc0, !PT ;  /* 0x0000ffff2f2f7812 */ /* 0x000fe200078ec0ff */
[----:B------:R-:W-:Y:S01]  /*6a3a0*/  IMAD.X R21, R19, 0x1, R11, P6 ;  /* 0x0000000113157824 */ /* 0x000fe200030e060b */
[----:B------:R-:W-:-:S02]  /*6a3b0*/  PRMT R46, R46, 0x3340, R0 ;  /* 0x000033402e2e7816 */ /* 0x000fc40000000000 */
[----:B------:R-:W-:Y:S02]  /*6a3c0*/  PRMT R47, R47, 0x3340, R0 ;  /* 0x000033402f2f7816 */ /* 0x000fe40000000000 */
[----:B------:R0:W-:Y:S01]  /*6a3d0*/  STL.64 [R1+0x4c0], R20 ;  /* 0x0004c01401007387 */ /* 0x0001e20000100a00 */
[----:B------:R-:W-:-:S03]  /*6a3e0*/  IADD3 R26, P6, R57, R14, RZ ;  /* 0x0000000e391a7210 */ /* 0x000fc60007fde0ff */
[----:B------:R-:W-:Y:S04]  /*6a3f0*/  STL.64 [R1+0x2cd0], R46 ;  /* 0x002cd02e01007387 */ /* 0x000fe80000100a00 */
[----:B------:R-:W2:Y:S04]  /*6a400*/  LDL.LU R38, [R1+0x2658] ;  /* 0x0026580001267983 */ /* 0x000ea80000300800 */
[----:B------:R-:W2:Y:S01]  /*6a410*/  LDL.LU R31, [R1+0x25a4] ;  /* 0x0025a400011f7983 */ /* 0x000ea20000300800 */
[----:B------:R-:W-:Y:S01]  /*6a420*/  IMAD.X R27, R19, 0x1, R13, P6 ;  /* 0x00000001131b7824 */ /* 0x000fe200030e060d */
[----:B------:R-:W-:-:S02]  /*6a430*/  LOP3.LUT R30, R3, 0xffff, RZ, 0xc0, !PT ;  /* 0x0000ffff031e7812 */ /* 0x000fc400078ec0ff */
[----:B---3--:R-:W-:Y:S02]  /*6a440*/  LOP3.LUT R23, R29, 0xffff, RZ, 0xc0, !PT ;  /* 0x0000ffff1d177812 */ /* 0x008fe400078ec0ff */
[----:B------:R-:W3:Y:S01]  /*6a450*/  LDL.LU R29, [R1+0x2604] ;  /* 0x00260400011d7983 */ /* 0x000ee20000300800 */
[----:B----4-:R-:W-:-:S03]  /*6a460*/  LOP3.LUT R24, R36, 0xffff, RZ, 0xc0, !PT ;  /* 0x0000ffff24187812 */ /* 0x010fc600078ec0ff */
[----:B------:R-:W4:Y:S01]  /*6a470*/  LDL.LU R36, [R1+0x262c] ;  /* 0x00262c0001247983 */ /* 0x000f220000300800 */
[----:B--2---:R-:W-:Y:S02]  /*6a480*/  LOP3.LUT R22, R35, 0xffff, RZ, 0xc0, !PT ;  /* 0x0000ffff23167812 */ /* 0x004fe400078ec0ff */
[----:B0-----:R-:W-:Y:S01]  /*6a490*/  PRMT R20, R24, 0x3340, R0 ;  /* 0x0000334018147816 */ /* 0x001fe20000000000 */
[----:B------:R-:W2:Y:S01]  /*6a4a0*/  LDL.LU R35, [R1+0x2580] ;  /* 0x0025800001237983 */ /* 0x000ea20000300800 */
[----:B------:R-:W-:-:S04]  /*6a4b0*/  PRMT R21, R23, 0x3340, R22 ;  /* 0x0000334017157816 */ /* 0x000fc80000000016 */
[----:B------:R-:W-:-:S05]  /*6a4c0*/  PRMT R20, R21, 0x5410, R20 ;  /* 0x0000541015147816 */ /* 0x000fca0000000014 */
        /* <DEDUP_REMOVED lines=12> */
[----:B------:R-:W4:Y:S04]  /*6a590*/  LDL.LU R3, [R1+0x2d50] ;  /* 0x002d500001037983 */ /* 0x000f280000300800 */
[----:B------:R-:W4:Y:S01]  /*6a5a0*/  LDL.LU R56, [R1+0x2d4c] ;  /* 0x002d4c0001387983 */ /* 0x000f220000300800 */
[----:B------:R-:W-:Y:S02]  /*6a5b0*/  LOP3.LUT R22, R37, 0xffff, RZ, 0xc0, !PT ;  /* 0x0000ffff25167812 */ /* 0x000fe400078ec0ff */
[----:B0-----:R-:W-:-:S02]  /*6a5c0*/  PRMT R19, R30, 0x3340, R0 ;  /* 0x000033401e137816 */ /* 0x001fc40000000000 */
[----:B------:R-:W-:-:S04]  /*6a5d0*/  PRMT R20, R22, 0x3340, R21 ;  /* 0x0000334016147816 */ /* 0x000fc80000000015 */
[----:B------:R-:W-:Y:S02]  /*6a5e0*/  PRMT R19, R20, 0x5410, R19 ;  /* 0x0000541014137816 */ /* 0x000fe40000000013 */
[----:B------:R-:W-:-:S03]  /*6a5f0*/  SHF.R.U32.HI R20, RZ, 0x8, R22 ;  /* 0x00000008ff147819 */ /* 0x000fc60000011616 */
[----:B------:R0:W-:Y:S01]  /*6a600*/  STL [R1+0x1ac], R19 ;  /* 0x0001ac1301007387 */ /* 0x0001e20000100800 */
[----:B------:R-:W-:Y:S02]  /*6a610*/  LOP3.LUT R20, R20, 0xffff, RZ, 0xc0, !PT ;  /* 0x0000ffff14147812 */ /* 0x000fe400078ec0ff */
[----:B0-----:R-:W-:-:S04]  /*6a620*/  SHF.R.U32.HI R19, RZ, 0x8, R21 ;  /* 0x00000008ff137819 */ /* 0x001fc80000011615 */
[----:B------:R-:W-:-:S04]  /*6a630*/  LOP3.LUT R19, R19, 0xffff, RZ, 0xc0, !PT ;  /* 0x0000ffff13137812 */ /* 0x000fc800078ec0ff */
[----:B------:R-:W-:-:S05]  /*6a640*/  PRMT R60, R20, 0x3340, R19 ;  /* 0x00003340143c7816 */ /* 0x000fca0000000013 */
[----:B------:R-:W-:Y:S01]  /*6a650*/  STL [R1+0x2c9c], R60 ;  /* 0x002c9c3c01007387 */ /* 0x000fe20000100800 */
[----:B------:R-:W-:Y:S02]  /*6a660*/  SHF.R.U32.HI R43, RZ, 0x8, R24 ;  /* 0x00000008ff2b7819 */ /* 0x000fe40000011618 */
[----:B------:R-:W-:Y:S02]  /*6a670*/  LOP3.LUT R24, R38, 0xffff, RZ, 0xc0, !PT ;  /* 0x0000ffff26187812 */ /* 0x000fe400078ec0ff */
[----:B------:R-:W-:-:S04]  /*6a680*/  LOP3.LUT R26, R31, 0xffff, RZ, 0xc0, !PT ;  /* 0x0000ffff1f1a7812 */ /* 0x000fc800078ec0ff */
[----:B------:R-:W-:Y:S02]  /*6a690*/  PRMT R19, R26, 0x3340, R0 ;  /* 0x000033401a137816 */ /* 0x000fe40000000000 */
[----:B---3--:R-:W-:-:S04]  /*6a6a0*/  LOP3.LUT R22, R29, 0xffff, RZ, 0xc0, !PT ;  /* 0x0000ffff1d167812 */ /* 0x008fc800078ec0ff */
[----:B------:R-:W-:-:S04]  /*6a6b0*/  PRMT R20, R24, 0x3340, R22 ;  /* 0x0000334018147816 */ /* 0x000fc80000000016 */
[----:B------:R-:W-:Y:S02]  /*6a6c0*/  PRMT R19, R20, 0x5410, R19 ;  /* 0x0000541014137816 */ /* 0x000fe40000000013 */
[----:B--2---:R-:W-:Y:S02]  /*6a6d0*/  LOP3.LUT R25, R35, 0xffff, RZ, 0xc0, !PT ;  /* 0x0000ffff23197812 */ /* 0x004fe400078ec0ff */
[----:B----4-:R-:W-:Y:S02]  /*6a6e0*/  LOP3.LUT R21, R56, 0xffff, RZ, 0xc0, !PT ;  /* 0x0000ffff38157812 */ /* 0x010fe400078ec0ff */
[----:B------:R-:W2:Y:S04]  /*6a6f0*/  LDL.LU R56, [R1+0x2d48] ;  /* 0x002d480001387983 */ /* 0x000ea80000300800 */
[----:B------:R-:W3:Y:S04]  /*6a700*/  LDL.LU R61, [R1+0x2550] ;  /* 0x00255000013d7983 */ /* 0x000ee80000300800 */
[----:B------:R-:W4:Y:S04]  /*6a710*/  LDL.LU R59, [R1+0x1ec] ;  /* 0x0001ec00013b7983 */ /* 0x000f280000300800 */
[----:B------:R0:W-:Y:S04]  /*6a720*/  STL [R1+0x164], R19 ;  /* 0x0001641301007387 */ /* 0x0001e80000100800 */
[----:B------:R-:W4:Y:S04]  /*6a730*/  LDL.LU R38, [R1+0x710] ;  /* 0x0007100001267983 */ /* 0x000f280000300800 */
[----:B------:R-:W4:Y:S04]  /*6a740*/  LDL.LU R31, [R1+0x2644] ;  /* 0x00264400011f7983 */ /* 0x000f280000300800 */
[----:B------:R-:W4:Y:S04]  /*6a750*/  LDL.LU R29, [R1+0x2594] ;  /* 0x00259400011d7983 */ /* 0x000f280000300800 */
[----:B------:R-:W4:Y:S01]  /*6a760*/  LDL.LU R35, [R1+0x25c4] ;  /* 0x0025c40001237983 */ /* 0x000f220000300800 */
[----:B------:R-:W-:-:S02]  /*6a770*/  LOP3.LUT R23, R36, 0xffff, RZ, 0xc0, !PT ;  /* 0x0000ffff24177812 */ /* 0x000fc400078ec0ff */
[----:B0-----:R-:W-:Y:S02]  /*6a780*/  PRMT R19, R25, 0x3340, R0 ;  /* 0x0000334019137816 */ /* 0x001fe40000000000 */
[----:B------:R-:W-:-:S04]  /*6a790*/  PRMT R20, R23, 0x3340, R21 ;  /* 0x0000334017147816 */ /* 0x000fc80000000015 */
[----:B------:R-:W-:Y:S02]  /*6a7a0*/  PRMT R20, R20, 0x5410, R19 ;  /* 0x0000541014147816 */ /* 0x000fe40000000013 */
[----:B------:R-:W-:-:S03]  /*6a7b0*/  SHF.R.U32.HI R24, RZ, 0x8, R24 ;  /* 0x00000008ff187819 */ /* 0x000fc60000011618 */
[----:B------:R0:W-:Y:S01]  /*6a7c0*/  STL [R1+0x14c], R20 ;  /* 0x00014c1401007387 */ /* 0x0001e20000100800 */
[----:B------:R-:W-:-:S04]  /*6a7d0*/  SHF.R.U32.HI R23, RZ, 0x8, R23 ;  /* 0x00000008ff177819 */ /* 0x000fc80000011617 */
[----:B------:R-:W-:Y:S02]  /*6a7e0*/  LOP3.LUT R23, R23, 0xffff, RZ, 0xc0, !PT ;  /* 0x0000ffff17177812 */ /* 0x000fe400078ec0ff */
[----:B0-----:R-:W-:Y:S02]  /*6a7f0*/  SHF.R.U32.HI R20, RZ, 0x8, R22 ;  /* 0x00000008ff147819 */ /* 0x001fe40000011616 */
[----:B------:R-:W-:Y:S02]  /*6a800*/  SHF.R.U32.HI R22, RZ, 0x8, R21 ;  /* 0x00000008ff167819 */ /* 0x000fe40000011615 */
[----:B------:R-:W-:Y:S02]  /*6a810*/  LOP3.LUT R21, R24, 0xffff, RZ, 0xc0, !PT ;  /* 0x0000ffff18157812 */ /* 0x000fe400078ec0ff */
[----:B------:R-:W-:Y:S02]  /*6a820*/  LOP3.LUT R20, R20, 0xffff, RZ, 0xc0, !PT ;  /* 0x0000ffff14147812 */ /* 0x000fe400078ec0ff */
[----:B------:R-:W-:-:S02]  /*6a830*/  LOP3.LUT R22, R22, 0xffff, RZ, 0xc0, !PT ;  /* 0x0000ffff16167812 */ /* 0x000fc400078ec0ff */
[----:B------:R-:W-:Y:S02]  /*6a840*/  PRMT R24, R21, 0x3340, R20 ;  /* 0x0000334015187816 */ /* 0x000fe40000000014 */
[----:B------:R-:W-:Y:S02]  /*6a850*/  PRMT R22, R23, 0x3340, R22 ;  /* 0x0000334017167816 */ /* 0x000fe40000000016 */
[----:B------:R-:W-:Y:S02]  /*6a860*/  SHF.R.U32.HI R40, RZ, 0x8, R25 ;  /* 0x00000008ff287819 */ /* 0x000fe40000011619 */
[----:B--2---:R-:W-:Y:S02]  /*6a870*/  SHF.R.S32.HI R19, RZ, 0x1f, R56 ;  /* 0x0000001fff137819 */ /* 0x004fe40000011438 */
[----:B------:R-:W-:-:S05]  /*6a880*/  IADD3 R36, P6, R56, R0, RZ ;  /* 0x0000000038247210 */ /* 0x000fca0007fde0ff */
[----:B------:R-:W-:-:S05]  /*6a890*/  IMAD.X R37, R19, 0x1, R18, P6 ;  /* 0x0000000113257824 */ /* 0x000fca00030e0612 */
[----:B------:R0:W-:Y:S04]  /*6a8a0*/  STL.64 [R1+0x478], R36 ;  /* 0x0004782401007387 */ /* 0x0001e80000100a00 */
[----:B------:R1:W-:Y:S01]  /*6a8b0*/  STL [R1+0xcc], R24 ;  /* 0x0000cc1801007387 */ /* 0x0003e20000100800 */
[----:B------:R-:W-:-:S03]  /*6a8c0*/  IADD3 R20, P6, R56, R4, RZ ;  /* 0x0000000438147210 */ /* 0x000fc60007fde0ff */
[----:B------:R2:W-:Y:S04]  /*6a8d0*/  STL [R1+0xa8], R22 ;  /* 0x0000a81601007387 */ /* 0x0005e80000100800 */
[----:B------:R-:W2:Y:S04]  /*6a8e0*/  LDL.LU R28, [R1+0x2558] ;  /* 0x00255800011c7983 */ /* 0x000ea80000300800 */
[----:B0-----:R-:W2:Y:S01]  /*6a8f0*/  LDL.LU R37, [R1+0x714] ;  /* 0x0007140001257983 */ /* 0x001ea20000300800 */
[----:B------:R-:W-:Y:S01]  /*6a900*/  IMAD.X R21, R19, 0x1, R17, P6 ;  /* 0x0000000113157824 */ /* 0x000fe200030e0611 */
[----:B------:R-:W-:-:S02]  /*6a910*/  SHF.R.U32.HI R36, RZ, 0x8, R26 ;  /* 0x00000008ff247819 */ /* 0x000fc4000001161a */
[----:B---3--:R-:W-:Y:S02]  /*6a920*/  LOP3.LUT R25, R61, 0xffff, RZ, 0xc0, !PT ;  /* 0x0000ffff3d197812 */ /* 0x008fe400078ec0ff */
[----:B----4-:R-:W-:Y:S02]  /*6a930*/  LOP3.LUT R26, R59, 0xffff, RZ, 0xc0, !PT ;  /* 0x0000ffff3b1a7812 */ /* 0x010fe400078ec0ff */
[----:B------:R-:W-:Y:S01]  /*6a940*/  LOP3.LUT R23, R38, 0xffff, RZ, 0xc0, !PT ;  /* 0x0000ffff26177812 */ /* 0x000fe200078ec0ff */
[----:B------:R0:W-:Y:S01]  /*6a950*/  STL.64 [R1+0x470], R20 ;  /* 0x0004701401007387 */ /* 0x0001e20000100a00 */
[----:B-1----:R-:W-:Y:S02]  /*6a960*/  LOP3.LUT R24, R31, 0xffff, RZ, 0xc0, !PT ;  /* 0x0000ffff1f187812 */ /* 0x002fe400078ec0ff */
[----:B------:R-:W-:Y:S02]  /*6a970*/  LOP3.LUT R29, R29, 0xffff, RZ, 0xc0, !PT ;  /* 0x0000ffff1d1d7812 */ /* 0x000fe400078ec0ff */
[----:B--2---:R-:W-:-:S02]  /*6a980*/  LOP3.LUT R22, R35, 0xffff, RZ, 0xc0, !PT ;  /* 0x0000ffff23167812 */ /* 0x004fc400078ec0ff */
[----:B0-----:R-:W-:Y:S02]  /*6a990*/  PRMT R20, R26, 0x3340, R0 ;  /* 0x000033401a147816 */ /* 0x001fe40000000000 */
[----:B------:R-:W-:-:S04]  /*6a9a0*/  PRMT R21, R25, 0x3340, R23 ;  /* 0x0000334019157816 */ /* 0x000fc80000000017 */
[----:B------:R-:W-:Y:S02]  /*6a9b0*/  PRMT R27, R21, 0x5410, R20 ;  /* 0x00005410151b7816 */ /* 0x000fe40000000014 */
[----:B------:R-:W-:Y:S02]  /*6a9c0*/  PRMT R20, R29, 0x3340, R0 ;  /* 0x000033401d147816 */ /* 0x000fe40000000000 */
[----:B------:R-:W-:-:S04]  /*6a9d0*/  PRMT R21, R24, 0x3340, R22 ;  /* 0x0000334018157816 */ /* 0x000fc80000000016 */
[----:B------:R-:W-:Y:S01]  /*6a9e0*/  PRMT R20, R21, 0x5410, R20 ;  /* 0x0000541015147816 */ /* 0x000fe20000000014 */
[----:B------:R-:W-:Y:S01]  /*6a9f0*/  STL [R1+0x148], R27 ;  /* 0x0001481b01007387 */ /* 0x000fe20000100800 */
[----:B------:R-:W-:-:S03]  /*6aa00*/  SHF.R.U32.HI R21, RZ, 0x8, R24 ;  /* 0x00000008ff157819 */ /* 0x000fc60000011618 */
[----:B------:R0:W-:Y:S01]  /*6aa10*/  STL [R1+0x18c], R20 ;  /* 0x00018c1401007387 */ /* 0x0001e20000100800 */
[----:B------:R-:W-:Y:S02]  /*6aa20*/  IADD3 R46, P6, R56, R6, RZ ;  /* 0x00000006382e7210 */ /* 0x000fe40007fde0ff */
[----:B------:R-:W-:Y:S01]  /*6aa30*/  SHF.R.U32.HI R25, RZ, 0x8, R25 ;  /* 0x00000008ff197819 */ /* 0x000fe20000011619 */
[----:B------:R-:W2:Y:S01]  /*6aa40*/  LDL.LU R38, [R1+0x2a00] ;  /* 0x002a000001267983 */ /* 0x000ea20000300800 */
[----:B------:R-:W-:-:S03]  /*6aa50*/  LOP3.LUT R21, R21, 0xffff, RZ, 0xc0, !PT ;  /* 0x0000ffff15157812 */ /* 0x000fc600078ec0ff */
[----:B------:R-:W3:Y:S01]  /*6aa60*/  LDL.LU R31, [R1+0x2a04] ;  /* 0x002a0400011f7983 */ /* 0x000ee20000300800 */
[----:B0-----:R-:W-:Y:S02]  /*6aa70*/  SHF.R.U32.HI R20, RZ, 0x8, R22 ;  /* 0x00000008ff147819 */ /* 0x001fe40000011616 */
[----:B------:R-:W-:Y:S02]  /*6aa80*/  SHF.R.U32.HI R22, RZ, 0x8, R23 ;  /* 0x00000008ff167819 */ /* 0x000fe40000011617 */
[----:B------:R-:W-:Y:S01]  /*6aa90*/  LOP3.LUT R20, R20, 0xffff, RZ, 0xc0, !PT ;  /* 0x0000ffff14147812 */ /* 0x000fe200078ec0ff */
[----:B------:R-:W-:Y:S01]  /*6aaa0*/  IMAD.X R47, R19, 0x1, R5, P6 ;  /* 0x00000001132f7824 */ /* 0x000fe200030e0605 */
[----:B------:R-:W-:Y:S02]  /*6aab0*/  LOP3.LUT R23, R25, 0xffff, RZ, 0xc0, !PT ;  /* 0x0000ffff19177812 */ /* 0x000fe400078ec0ff */
[----:B------:R-:W-:Y:S02]  /*6aac0*/  LOP3.LUT R22, R22, 0xffff, RZ, 0xc0, !PT ;  /* 0x0000ffff16167812 */ /* 0x000fe400078ec0ff */
[----:B------:R-:W-:-:S02]  /*6aad0*/  PRMT R21, R21, 0x3340, R20 ;  /* 0x0000334015157816 */ /* 0x000fc40000000014 */
[----:B------:R-:W-:Y:S01]  /*6aae0*/  PRMT R20, R23, 0x3340, R22 ;  /* 0x0000334017147816 */ /* 0x000fe20000000016 */
[----:B------:R-:W-:Y:S01]  /*6aaf0*/  STL.64 [R1+0x468], R46 ;  /* 0x0004682e01007387 */ /* 0x000fe20000100a00 */
[----:B------:R-:W-:-:S03]  /*6ab00*/  LOP3.LUT R22, R3, 0xffff, RZ, 0xc0, !PT ;  /* 0x0000ffff03167812 */ /* 0x000fc600078ec0ff */
[----:B------:R-:W4:Y:S04]  /*6ab10*/  LDL.LU R35, [R1+0x7f0] ;  /* 0x0007f00001237983 */ /* 0x000f280000300800 */
[----:B------:R-:W-:Y:S04]  /*6ab20*/  STL [R1+0xe4], R21 ;  /* 0x0000e41501007387 */ /* 0x000fe80000100800 */
[----:B------:R0:W-:Y:S04]  /*6ab30*/  STL [R1+0xc8], R20 ;  /* 0x0000c81401007387 */ /* 0x0001e80000100800 */
[----:B------:R-:W4:Y:S01]  /*6ab40*/  LDL.LU R3, [R1+0x2d44] ;  /* 0x002d440001037983 */ /* 0x000f220000300800 */
[----:B0-----:R-:W-:-:S02]  /*6ab50*/  PRMT R20, R22, 0x3340, R0 ;  /* 0x0000334016147816 */ /* 0x001fc40000000000 */
[----:B------:R-:W-:-:S05]  /*6ab60*/  IADD3 R46, P6, R56, R8, RZ ;  /* 0x00000008382e7210 */ /* 0x000fca0007fde0ff */
[----:B------:R-:W-:Y:S01]  /*6ab70*/  IMAD.X R47, R19, 0x1, R7, P6 ;  /* 0x00000001132f7824 */ /* 0x000fe200030e0607 */
[----:B------:R-:W-:Y:S02]  /*6ab80*/  LOP3.LUT R24, R28, 0xffff, RZ, 0xc0, !PT ;  /* 0x0000ffff1c187812 */ /* 0x000fe400078ec0ff */
[----:B------:R-:W-:-:S04]  /*6ab90*/  LOP3.LUT R23, R37, 0xffff, RZ, 0xc0, !PT ;  /* 0x0000ffff25177812 */ /* 0x000fc800078ec0ff */
[----:B------:R-:W-:-:S04]  /*6aba0*/  PRMT R21, R24, 0x3340, R23 ;  /* 0x0000334018157816 */ /* 0x000fc80000000017 */
[----:B------:R-:W-:Y:S02]  /*6abb0*/  PRMT R20, R21, 0x5410, R20 ;  /* 0x0000541015147816 */ /* 0x000fe40000000014 */
[----:B------:R-:W-:-:S03]  /*6abc0*/  SHF.R.U32.HI R21, RZ, 0x8, R24 ;  /* 0x00000008ff157819 */ /* 0x000fc60000011618 */
[----:B------:R0:W-:Y:S01]  /*6abd0*/  STL [R1+0x12c], R20 ;  /* 0x00012c1401007387 */ /* 0x0001e20000100800 */
[----:B------:R-:W-:Y:S02]  /*6abe0*/  LOP3.LUT R21, R21, 0xffff, RZ, 0xc0, !PT ;  /* 0x0000ffff15157812 */ /* 0x000fe400078ec0ff */
[----:B0-----:R-:W-:-:S04]  /*6abf0*/  SHF.R.U32.HI R20, RZ, 0x8, R23 ;  /* 0x00000008ff147819 */ /* 0x001fc80000011617 */
[----:B------:R-:W-:-:S04]  /*6ac00*/  LOP3.LUT R20, R20, 0xffff, RZ, 0xc0, !PT ;  /* 0x0000ffff14147812 */ /* 0x000fc800078ec0ff */
[----:B------:R-:W-:Y:S01]  /*6ac10*/  PRMT R20, R21, 0x3340, R20 ;  /* 0x0000334015147816 */ /* 0x000fe20000000014 */
[----:B------:R-:W-:Y:S01]  /*6ac20*/  STL.64 [R1+0x458], R46 ;  /* 0x0004582e01007387 */ /* 0x000fe20000100a00 */
[----:B------:R-:W-:-:S03]  /*6ac30*/  SHF.R.U32.HI R28, RZ, 0x8, R22 ;  /* 0x00000008ff1c7819 */ /* 0x000fc60000011616 */
[----:B------:R3:W-:Y:S01]  /*6ac40*/  STL [R1+0xac], R20 ;  /* 0x0000ac1401007387 */ /* 0x0007e20000100800 */
[----:B------:R-:W-:Y:S02]  /*6ac50*/  IADD3 R22, P6, R56, R10, RZ ;  /* 0x0000000a38167210 */ /* 0x000fe40007fde0ff */
[----:B--2---:R-:W-:Y:S02]  /*6ac60*/  SHF.R.U32.HI R21, RZ, 0x8, R38 ;  /* 0x00000008ff157819 */ /* 0x004fe40000011626 */
[----:B---3--:R-:W-:Y:S02]  /*6ac70*/  SHF.R.U32.HI R20, RZ, 0x8, R31 ;  /* 0x00000008ff147819 */ /* 0x008fe4000001161f */
[----:B------:R-:W-:Y:S02]  /*6ac80*/  LOP3.LUT R21, R21, 0xffff, RZ, 0xc0, !PT ;  /* 0x0000ffff15157812 */ /* 0x000fe400078ec0ff */
[----:B------:R-:W-:Y:S01]  /*6ac90*/  LOP3.LUT R20, R20, 0xffff, RZ, 0xc0, !PT ;  /* 0x0000ffff14147812 */ /* 0x000fe200078ec0ff */
[----:B------:R-:W-:-:S03]  /*6aca0*/  IMAD.X R23, R19, 0x1, R9, P6 ;  /* 0x0000000113177824 */ /* 0x000fc600030e0609 */
[----:B------:R-:W-:Y:S02]  /*6acb0*/  PRMT R20, R21, 0x3340, R20 ;  /* 0x0000334015147816 */ /* 0x000fe40000000014 */
[----:B------:R0:W-:Y:S04]  /*6acc0*/  STL.64 [R1+0x460], R22 ;  /* 0x0004601601007387 */ /* 0x0001e80000100a00 */
[----:B------:R-:W2:Y:S04]  /*6acd0*/  LDL.LU R31, [R1+0x2a10] ;  /* 0x002a1000011f7983 */ /* 0x000ea80000300800 */
[----:B------:R1:W-:Y:S01]  /*6ace0*/  STL [R1+0xc4], R20 ;  /* 0x0000c41401007387 */ /* 0x0003e20000100800 */
[----:B0-----:R-:W-:-:S03]  /*6acf0*/  LOP3.LUT R22, R55, 0xffff, RZ, 0xc0, !PT ;  /* 0x0000ffff37167812 */ /* 0x001fc600078ec0ff */
[----:B------:R-:W3:Y:S01]  /*6ad00*/  LDL.LU R55, [R1+0x2d40] ;  /* 0x002d400001377983 */ /* 0x000ee20000300800 */
[----:B----4-:R-:W-:-:S03]  /*6ad10*/  LOP3.LUT R23, R3, 0xffff, RZ, 0xc0, !PT ;  /* 0x0000ffff03177812 */ /* 0x010fc600078ec0ff */
[----:B------:R-:W4:Y:S01]  /*6ad20*/  LDL.LU R3, [R1+0x2d3c] ;  /* 0x002d3c0001037983 */ /* 0x000f220000300800 */
[----:B------:R-:W-:Y:S02]  /*6ad30*/  LOP3.LUT R24, R35, 0xffff, RZ, 0xc0, !PT ;  /* 0x0000ffff23187812 */ /* 0x000fe400078ec0ff */
[----:B-1----:R-:W-:Y:S02]  /*6ad40*/  PRMT R20, R22, 0x3340, R0 ;  /* 0x0000334016147816 */ /* 0x002fe40000000000 */
[----:B------:R-:W-:-:S04]  /*6ad50*/  PRMT R21, R24, 0x3340, R23 ;  /* 0x0000334018157816 */ /* 0x000fc80000000017 */
[----:B------:R-:W-:-:S05]  /*6ad60*/  PRMT R20, R21, 0x5410, R20 ;  /* 0x0000541015147816 */ /* 0x000fca0000000014 */
[----:B------:R0:W-:Y:S04]  /*6ad70*/  STL [R1+0x10c], R20 ;  /* 0x00010c1401007387 */ /* 0x0001e80000100800 */
[----:B------:R-:W2:Y:S04]  /*6ad80*/  LDL.LU R61, [R1+0x2a0c] ;  /* 0x002a0c00013d7983 */ /* 0x000ea80000300800 */
[----:B------:R-:W2:Y:S01]  /*6ad90*/  LDL.LU R35, [R1+0x2a08] ;  /* 0x002a080001237983 */ /* 0x000ea20000300800 */
[----:B------:R-:W-:Y:S02]  /*6ada0*/  SHF.R.U32.HI R27, RZ, 0x8, R26 ;  /* 0x00000008ff1b7819 */ /* 0x000fe4000001161a */
[----:B------:R-:W-:-:S02]  /*6adb0*/  SHF.R.U32.HI R26, RZ, 0x8, R22 ;  /* 0x00000008ff1a7819 */ /* 0x000fc40000011616 */
[----:B------:R-:W-:Y:S02]  /*6adc0*/  SHF.R.U32.HI R21, RZ, 0x8, R24 ;  /* 0x00000008ff157819 */ /* 0x000fe40000011618 */
[----:B0-----:R-:W-:Y:S02]  /*6add0*/  SHF.R.U32.HI R20, RZ, 0x8, R23 ;  /* 0x00000008ff147819 */ /* 0x001fe40000011617 */
[----:B------:R-:W-:Y:S02]  /*6ade0*/  IADD3 R46, P6, R56, R12, RZ ;  /* 0x0000000c382e7210 */ /* 0x000fe40007fde0ff */
[----:B------:R-:W-:Y:S02]  /*6adf0*/  LOP3.LUT R27, R27, 0xffff, RZ, 0xc0, !PT ;  /* 0x0000ffff1b1b7812 */ /* 0x000fe400078ec0ff */
[----:B------:R-:W-:Y:S02]  /*6ae00*/  LOP3.LUT R26, R26, 0xffff, RZ, 0xc0, !PT ;  /* 0x0000ffff1a1a7812 */ /* 0x000fe400078ec0ff */
[----:B------:R-:W-:-:S02]  /*6ae10*/  LOP3.LUT R21, R21, 0xffff, RZ, 0xc0, !PT ;  /* 0x0000ffff15157812 */ /* 0x000fc400078ec0ff */
[----:B------:R-:W-:Y:S01]  /*6ae20*/  LOP3.LUT R20, R20, 0xffff, RZ, 0xc0, !PT ;  /* 0x0000ffff14147812 */ /* 0x000fe200078ec0ff */
[----:B------:R-:W-:Y:S01]  /*6ae30*/  IMAD.X R47, R19, 0x1, R11, P6 ;  /* 0x00000001132f7824 */ /* 0x000fe200030e060b */
[--C-:B------:R-:W-:Y:S02]  /*6ae40*/  PRMT R27, R27, 0x3340, R0.reuse ;  /* 0x000033401b1b7816 */ /* 0x100fe40000000000 */
[----:B------:R-:W-:Y:S02]  /*6ae50*/  PRMT R26, R26, 0x3340, R0 ;  /* 0x000033401a1a7816 */ /* 0x000fe40000000000 */
[----:B------:R-:W-:Y:S02]  /*6ae60*/  PRMT R20, R21, 0x3340, R20 ;  /* 0x0000334015147816 */ /* 0x000fe40000000014 */
[----:B------:R-:W-:Y:S01]  /*6ae70*/  IADD3 R22, P6, R56, R14, RZ ;  /* 0x0000000e38167210 */ /* 0x000fe20007fde0ff */
[----:B------:R-:W-:Y:S04]  /*6ae80*/  STL.64 [R1+0x438], R46 ;  /* 0x0004382e01007387 */ /* 0x000fe80000100a00 */
[----:B------:R-:W-:Y:S01]  /*6ae90*/  STL.64 [R1+0x2cb8], R26 ;  /* 0x002cb81a01007387 */ /* 0x000fe20000100a00 */
[----:B------:R-:W-:-:S03]  /*6aea0*/  IMAD.X R23, R19, 0x1, R13, P6 ;  /* 0x0000000113177824 */ /* 0x000fc600030e060d */
[----:B------:R0:W-:Y:S04]  /*6aeb0*/  STL [R1+0xb4], R20 ;  /* 0x0000b41401007387 */ /* 0x0001e80000100800 */
[----:B------:R-:W2:Y:S04]  /*6aec0*/  LDL.LU R50, [R1+0x2a1c] ;  /* 0x002a1c0001327983 */ /* 0x000ea80000300800 */
[----:B------:R-:W2:Y:S01]  /*6aed0*/  LDL.LU R51, [R1+0x2a18] ;  /* 0x002a180001337983 */ /* 0x000ea20000300800 */
[----:B0-----:R-:W-:-:S03]  /*6aee0*/  IADD3 R20, P6, R56, R16, RZ ;  /* 0x0000001038147210 */ /* 0x001fc60007fde0ff */
[----:B------:R-:W-:Y:S02]  /*6aef0*/  STL.64 [R1+0x450], R22 ;  /* 0x0004501601007387 */ /* 0x000fe40000100a00 */
[----:B------:R-:W-:Y:S02]  /*6af00*/  IMAD.X R21, R19, 0x1, R15, P6 ;  /* 0x0000000113157824 */ /* 0x000fe400030e060f */
[----:B------:R-:W2:Y:S01]  /*6af10*/  LDL.LU R59, [R1+0x2a20] ;  /* 0x002a2000013b7983 */ /* 0x000ea20000300800 */
[----:B------:R-:W-:-:S03]  /*6af20*/  LOP3.LUT R25, R54, 0xffff, RZ, 0xc0, !PT ;  /* 0x0000ffff36197812 */ /* 0x000fc600078ec0ff */
[----:B------:R3:W-:Y:S01]  /*6af30*/  STL.64 [R1+0x430], R20 ;  /* 0x0004301401007387 */ /* 0x0007e20000100a00 */
[----:B------:R-:W-:Y:S02]  /*6af40*/  PRMT R19, R25, 0x3340, R0 ;  /* 0x0000334019137816 */ /* 0x000fe40000000000 */
[----:B---3--:R-:W-:Y:S02]  /*6af50*/  LOP3.LUT R21, R55, 0xffff, RZ, 0xc0, !PT ;  /* 0x0000ffff37157812 */ /* 0x008fe400078ec0ff */
[----:B----4-:R-:W-:Y:S02]  /*6af60*/  LOP3.LUT R22, R3, 0xffff, RZ, 0xc0, !PT ;  /* 0x0000ffff03167812 */ /* 0x010fe400078ec0ff */
[----:B------:R-:W3:Y:S04]  /*6af70*/  LDL.LU R3, [R1+0x2d38] ;  /* 0x002d380001037983 */ /* 0x000ee80000300800 */
[----:B------:R-:W4:Y:S04]  /*6af80*/  LDL.LU R54, [R1+0x2d34] ;  /* 0x002d340001367983 */ /* 0x000f280000300800 */
[----:B------:R-:W3:Y:S01]  /*6af90*/  LDL.LU R55, [R1+0x2d30] ;  /* 0x002d300001377983 */ /* 0x000ee20000300800 */
[----:B--2---:R-:W-:-:S03]  /*6afa0*/  SHF.R.U32.HI R23, RZ, 0x8, R31 ;  /* 0x00000008ff177819 */ /* 0x004fc6000001161f */
[----:B------:R-:W2:Y:S04]  /*6afb0*/  LDL.LU R37, [R1+0x2a14] ;  /* 0x002a140001257983 */ /* 0x000ea80000300800 */
[----:B------:R-:W4:Y:S01]  /*6afc0*/  LDL.LU R38, [R1+0x2a28] ;  /* 0x002a280001267983 */ /* 0x000f220000300800 */
[----:B------:R-:W-:-:S03]  /*6afd0*/  PRMT R20, R22, 0x3340, R21 ;  /* 0x0000334016147816 */ /* 0x000fc60000000015 */
[----:B------:R-:W2:Y:S01]  /*6afe0*/  LDL.LU R31, [R1+0x2a24] ;  /* 0x002a2400011f7983 */ /* 0x000ea20000300800 */
[----:B------:R-:W-:Y:S02]  /*6aff0*/  PRMT R24, R20, 0x5410, R19 ;  /* 0x0000541014187816 */ /* 0x000fe40000000013 */
[----:B------:R-:W-:Y:S02]  /*6b000*/  SHF.R.U32.HI R19, RZ, 0x8, R21 ;  /* 0x00000008ff137819 */ /* 0x000fe40000011615 */
[----:B------:R-:W-:Y:S01]  /*6b010*/  SHF.R.U32.HI R21, RZ, 0x8, R35 ;  /* 0x00000008ff157819 */ /* 0x000fe20000011623 */
[----:B------:R-:W-:Y:S04]  /*6b020*/  STL [R1+0x168], R24 ;  /* 0x0001681801007387 */ /* 0x000fe80000100800 */
[----:B------:R-:W2:Y:S01]  /*6b030*/  LDL.LU R35, [R1+0x2a2c] ;  /* 0x002a2c0001237983 */ /* 0x000ea20000300800 */
[----:B------:R-:W-:-:S02]  /*6b040*/  SHF.R.U32.HI R20, RZ, 0x8, R22 ;  /* 0x00000008ff147819 */ /* 0x000fc40000011616 */
[----:B------:R-:W-:Y:S02]  /*6b050*/  SHF.R.U32.HI R22, RZ, 0x8, R61 ;  /* 0x00000008ff167819 */ /* 0x000fe4000001163d */
[----:B------:R-:W-:Y:S02]  /*6b060*/  LOP3.LUT R20, R20, 0xffff, RZ, 0xc0, !PT ;  /* 0x0000ffff14147812 */ /* 0x000fe400078ec0ff */
[----:B------:R-:W-:Y:S02]  /*6b070*/  LOP3.LUT R19, R19, 0xffff, RZ, 0xc0, !PT ;  /* 0x0000ffff13137812 */ /* 0x000fe400078ec0ff */
[----:B------:R-:W-:Y:S02]  /*6b080*/  LOP3.LUT R22, R22, 0xffff, RZ, 0xc0, !PT ;  /* 0x0000ffff16167812 */ /* 0x000fe400078ec0ff */
[----:B------:R-:W-:Y:S02]  /*6b090*/  LOP3.LUT R21, R21, 0xffff, RZ, 0xc0, !PT ;  /* 0x0000ffff15157812 */ /* 0x000fe400078ec0ff */
[----:B------:R-:W-:-:S02]  /*6b0a0*/  PRMT R61, R20, 0x3340, R19 ;  /* 0x00003340143d7816 */ /* 0x000fc40000000013 */
[----:B------:R-:W-:-:S05]  /*6b0b0*/  PRMT R20, R22, 0x3340, R21 ;  /* 0x0000334016147816 */ /* 0x000fca0000000015 */
[----:B------:R0:W-:Y:S01]  /*6b0c0*/  STL [R1+0xb8], R20 ;  /* 0x0000b81401007387 */ /* 0x0001e20000100800 */
[----:B------:R-:W-:Y:S02]  /*6b0d0*/  LOP3.LUT R23, R23, 0xffff, RZ, 0xc0, !PT ;  /* 0x0000ffff17177812 */ /* 0x000fe400078ec0ff */
[----:B------:R-:W-:Y:S02]  /*6b0e0*/  SHF.R.U32.HI R21, RZ, 0x8, R50 ;  /* 0x00000008ff157819 */ /* 0x000fe40000011632 */
[----:B0-----:R-:W-:Y:S02]  /*6b0f0*/  SHF.R.U32.HI R20, RZ, 0x8, R51 ;  /* 0x00000008ff147819 */ /* 0x001fe40000011633 */
[----:B------:R-:W-:Y:S02]  /*6b100*/  LOP3.LUT R21, R21, 0xffff, RZ, 0xc0, !PT ;  /* 0x0000ffff15157812 */ /* 0x000fe400078ec0ff */
[----:B------:R-:W-:Y:S02]  /*6b110*/  SHF.R.U32.HI R22, RZ, 0x8, R59 ;  /* 0x00000008ff167819 */ /* 0x000fe4000001163b */
[----:B------:R-:W-:-:S02]  /*6b120*/  LOP3.LUT R20, R20, 0xffff, RZ, 0xc0, !PT ;  /* 0x0000ffff14147812 */ /* 0x000fc400078ec0ff */
[----:B------:R-:W-:Y:S02]  /*6b130*/  LOP3.LUT R22, R22, 0xffff, RZ, 0xc0, !PT ;  /* 0x0000ffff16167812 */ /* 0x000fe400078ec0ff */
[--C-:B------:R-:W-:Y:S02]  /*6b140*/  PRMT R23, R23, 0x3340, R0.reuse ;  /* 0x0000334017177816 */ /* 0x100fe40000000000 */
[----:B------:R-:W-:Y:S02]  /*6b150*/  PRMT R22, R22, 0x3340, R0 ;  /* 0x0000334016167816 */ /* 0x000fe40000000000 */
[----:B------:R-:W-:Y:S02]  /*6b160*/  PRMT R20, R21, 0x3340, R20 ;  /* 0x0000334015147816 */ /* 0x000fe40000000014 */
[----:B---3--:R-:W-:Y:S02]  /*6b170*/  SHF.R.S32.HI R19, RZ, 0x1f, R55 ;  /* 0x0000001fff137819 */ /* 0x008fe40000011437 */
[----:B------:R-:W-:-:S05]  /*6b180*/  IADD3 R26, P6, R55, R0, RZ ;  /* 0x00000000371a7210 */ /* 0x000fca0007fde0ff */
[----:B------:R-:W-:Y:S01]  /*6b190*/  IMAD.X R27, R19, 0x1, R18, P6 ;  /* 0x00000001131b7824 */ /* 0x000fe200030e0612 */
[----:B----4-:R-:W-:-:S04]  /*6b1a0*/  SHF.R.U32.HI R24, RZ, 0x8, R38 ;  /* 0x00000008ff187819 */ /* 0x010fc80000011626 */
[----:B------:R0:W-:Y:S04]  /*6b1b0*/  STL.64 [R1+0x428], R26 ;  /* 0x0004281a01007387 */ /* 0x0001e80000100a00 */
[----:B------:R-:W-:Y:S04]  /*6b1c0*/  STL.64 [R1+0x2cb0], R22 ;  /* 0x002cb01601007387 */ /* 0x000fe80000100a00 */
[----:B------:R2:W-:Y:S01]  /*6b1d0*/  STL [R1+0xb0], R20 ;  /* 0x0000b01401007387 */ /* 0x0005e20000100800 */
[----:B------:R-:W-:Y:S02]  /*6b1e0*/  LOP3.LUT R24, R24, 0xffff, RZ, 0xc0, !PT ;  /* 0x0000ffff18187812 */ /* 0x000fe400078ec0ff */
[----:B0-----:R-:W-:-:S02]  /*6b1f0*/  IADD3 R26, P6, R55, R4, RZ ;  /* 0x00000004371a7210 */ /* 0x001fc40007fde0ff */
[----:B--2---:R-:W-:-:S03]  /*6b200*/  SHF.R.U32.HI R20, RZ, 0x8, R31 ;  /* 0x00000008ff147819 */ /* 0x004fc6000001161f */
[----:B------:R-:W-:Y:S01]  /*6b210*/  IMAD.X R27, R19, 0x1, R17, P6 ;  /* 0x00000001131b7824 */ /* 0x000fe200030e0611 */
[----:B------:R-:W-:-:S04]  /*6b220*/  LOP3.LUT R20, R20, 0xffff, RZ, 0xc0, !PT ;  /* 0x0000ffff14147812 */ /* 0x000fc800078ec0ff */
[----:B------:R-:W-:Y:S01]  /*6b230*/  PRMT R60, R24, 0x3340, R20 ;  /* 0x00003340183c7816 */ /* 0x000fe20000000014 */
[----:B------:R-:W-:Y:S01]  /*6b240*/  STL.64 [R1+0x420], R26 ;  /* 0x0004201a01007387 */ /* 0x000fe20000100a00 */
[----:B------:R-:W-:-:S03]  /*6b250*/  SHF.R.U32.HI R20, RZ, 0x8, R35 ;  /* 0x00000008ff147819 */ /* 0x000fc60000011623 */
[----:B------:R-:W-:Y:S04]  /*6b260*/  STL.64 [R1+0x2ca0], R60 ;  /* 0x002ca03c01007387 */ /* 0x000fe80000100a00 */
[----:B------:R-:W2:Y:S01]  /*6b270*/  LDL.LU R35, [R1+0x26a0] ;  /* 0x0026a00001237983 */ /* 0x000ea20000300800 */
[----:B------:R-:W-:Y:S02]  /*6b280*/  IADD3 R22, P6, R55, R6, RZ ;  /* 0x0000000637167210 */ /* 0x000fe40007fde0ff */
[----:B------:R-:W-:-:S03]  /*6b290*/  SHF.R.U32.HI R24, RZ, 0x8, R25 ;  /* 0x00000008ff187819 */ /* 0x000fc60000011619 */
[----:B------:R-:W-:Y:S01]  /*6b2a0*/  IMAD.X R23, R19, 0x1, R5, P6 ;  /* 0x0000000113177824 */ /* 0x000fe200030e0605 */
[----:B------:R-:W-:Y:S02]  /*6b2b0*/  LOP3.LUT R25, R20, 0xffff, RZ, 0xc0, !PT ;  /* 0x0000ffff14197812 */ /* 0x000fe400078ec0ff */
[----:B------:R-:W-:Y:S02]  /*6b2c0*/  LOP3.LUT R24, R24, 0xffff, RZ, 0xc0, !PT ;  /* 0x0000ffff18187812 */ /* 0x000fe400078ec0ff */
[----:B------:R0:W-:Y:S01]  /*6b2d0*/  STL.64 [R1+0x448], R22 ;  /* 0x0004481601007387 */ /* 0x0001e20000100a00 */
[--C-:B------:R-:W-:Y:S02]  /*6b2e0*/  PRMT R25, R25, 0x3340, R0.reuse ;  /* 0x0000334019197816 */ /* 0x100fe40000000000 */
[----:B------:R-:W-:Y:S02]  /*6b2f0*/  PRMT R24, R24, 0x3340, R0 ;  /* 0x0000334018187816 */ /* 0x000fe40000000000 */
[----:B------:R-:W-:-:S02]  /*6b300*/  SHF.R.U32.HI R31, RZ, 0x8, R29 ;  /* 0x00000008ff1f7819 */ /* 0x000fc4000001161d */
[----:B0-----:R-:W-:Y:S02]  /*6b310*/  IADD3 R22, P6, R55, R8, RZ ;  /* 0x0000000837167210 */ /* 0x001fe40007fde0ff */
[----:B------:R-:W-:-:S03]  /*6b320*/  SHF.R.U32.HI R30, RZ, 0x8, R30 ;  /* 0x00000008ff1e7819 */ /* 0x000fc6000001161e */
[----:B------:R-:W-:Y:S01]  /*6b330*/  IMAD.X R23, R19, 0x1, R7, P6 ;  /* 0x0000000113177824 */ /* 0x000fe200030e0607 */
[----:B------:R-:W-:Y:S01]  /*6b340*/  STL.64 [R1+0x2ca8], R24 ;  /* 0x002ca81801007387 */ /* 0x000fe20000100a00 */
[----:B------:R-:W-:Y:S02]  /*6b350*/  LOP3.LUT R31, R31, 0xffff, RZ, 0xc0, !PT ;  /* 0x0000ffff1f1f7812 */ /* 0x000fe400078ec0ff */
[----:B------:R-:W-:Y:S01]  /*6b360*/  LOP3.LUT R30, R30, 0xffff, RZ, 0xc0, !PT ;  /* 0x0000ffff1e1e7812 */ /* 0x000fe200078ec0ff */
[----:B------:R0:W-:Y:S01]  /*6b370*/  STL.64 [R1+0x440], R22 ;  /* 0x0004401601007387 */ /* 0x0001e20000100a00 */
[--C-:B------:R-:W-:Y:S02]  /*6b380*/  PRMT R31, R31, 0x3340, R0.reuse ;  /* 0x000033401f1f7816 */ /* 0x100fe40000000000 */
[----:B------:R-:W-:Y:S02]  /*6b390*/  PRMT R30, R30, 0x3340, R0 ;  /* 0x000033401e1e7816 */ /* 0x000fe40000000000 */
[----:B------:R-:W-:-:S02]  /*6b3a0*/  SHF.R.U32.HI R29, RZ, 0x8, R32 ;  /* 0x00000008ff1d7819 */ /* 0x000fc40000011620 */
[----:B0-----:R-:W-:Y:S01]  /*6b3b0*/  IADD3 R22, P6, R55, R10, RZ ;  /* 0x0000000a37167210 */ /* 0x001fe20007fde0ff */
[----:B------:R-:W-:Y:S04]  /*6b3c0*/  STL.64 [R1+0x2cc0], R30 ;  /* 0x002cc01e01007387 */ /* 0x000fe80000100a00 */
[----:B------:R-:W-:Y:S01]  /*6b3d0*/  IMAD.X R23, R19, 0x1, R9, P6 ;  /* 0x0000000113177824 */ /* 0x000fe200030e0609 */
[----:B------:R-:W-:Y:S02]  /*6b3e0*/  LOP3.LUT R28, R28, 0xffff, RZ, 0xc0, !PT ;  /* 0x0000ffff1c1c7812 */ /* 0x000fe400078ec0ff */
[----:B------:R-:W-:Y:S02]  /*6b3f0*/  LOP3.LUT R29, R29, 0xffff, RZ, 0xc0, !PT ;  /* 0x0000ffff1d1d7812 */ /* 0x000fe400078ec0ff */
[----:B------:R0:W-:Y:S01]  /*6b400*/  STL.64 [R1+0x490], R22 ;  /* 0x0004901601007387 */ /* 0x0001e20000100a00 */
[----:B------:R-:W-:-:S02]  /*6b410*/  PRMT R28, R28, 0x3340, R0 ;  /* 0x000033401c1c7816 */ /* 0x000fc40000000000 */
[----:B------:R-:W-:Y:S02]  /*6b420*/  PRMT R29, R29, 0x3340, R0 ;  /* 0x000033401d1d7816 */ /* 0x000fe40000000000 */
[----:B0-----:R-:W-:-:S03]  /*6b430*/  IADD3 R22, P6, R55, R12, RZ ;  /* 0x0000000c37167210 */ /* 0x001fc60007fde0ff */
[----:B------:R-:W-:Y:S02]  /*6b440*/  STL.64 [R1+0x2cc8], R28 ;  /* 0x002cc81c01007387 */ /* 0x000fe40000100a00 */
[----:B------:R-:W-:Y:S02]  /*6b450*/  IMAD.X R23, R19, 0x1, R11, P6 ;  /* 0x0000000113177824 */ /* 0x000fe400030e060b */
[----:B------:R-:W3:Y:S01]  /*6b460*/  LDL.LU R50, [R1+0x26a4] ;  /* 0x0026a40001327983 */ /* 0x000ee20000300800 */
[----:B------:R-:W-:-:S03]  /*6b470*/  LOP3.LUT R38, R3, 0xffff, RZ, 0xc0, !PT ;  /* 0x0000ffff03267812 */ /* 0x000fc600078ec0ff */
[----:B------:R-:W4:Y:S04]  /*6b480*/  LDL.LU R51, [R1+0x25c8] ;  /* 0x0025c80001337983 */ /* 0x000f280000300800 */
[----:B------:R0:W-:Y:S04]  /*6b490*/  STL.64 [R1+0x488], R22 ;  /* 0x0004881601007387 */ /* 0x0001e80000100a00 */
[----:B------:R-:W4:Y:S01]  /*6b4a0*/  LDL.LU R3, [R1+0x2d2c] ;  /* 0x002d2c0001037983 */ /* 0x000f220000300800 */
[----:B------:R-:W-:Y:S02]  /*6b4b0*/  SHF.R.U32.HI R21, RZ, 0x8, R37 ;  /* 0x00000008ff157819 */ /* 0x000fe40000011625 */
[----:B--2---:R-:W-:-:S02]  /*6b4c0*/  LOP3.LUT R37, R35, 0xffff, RZ, 0xc0, !PT ;  /* 0x0000ffff23257812 */ /* 0x004fc400078ec0ff */
[----:B------:R-:W-:Y:S02]  /*6b4d0*/  LOP3.LUT R35, R54, 0xffff, RZ, 0xc0, !PT ;  /* 0x0000ffff36237812 */ /* 0x000fe400078ec0ff */
[----:B------:R-:W2:Y:S01]  /*6b4e0*/  LDL.LU R54, [R1+0x2d28] ;  /* 0x002d280001367983 */ /* 0x000ea20000300800 */
[----:B------:R-:W-:Y:S02]  /*6b4f0*/  PRMT R20, R38, 0x3340, R0 ;  /* 0x0000334026147816 */ /* 0x000fe40000000000 */
[----:B------:R-:W-:Y:S02]  /*6b500*/  PRMT R32, R37, 0x3340, R35 ;  /* 0x0000334025207816 */ /* 0x000fe40000000023 */
[----:B0-----:R-:W-:Y:S02]  /*6b510*/  IADD3 R22, P6, R55, R14, RZ ;  /* 0x0000000e37167210 */ /* 0x001fe40007fde0ff */
[----:B------:R-:W-:-:S03]  /*6b520*/  PRMT R20, R32, 0x5410, R20 ;  /* 0x0000541020147816 */ /* 0x000fc60000000014 */
[----:B------:R-:W-:Y:S02]  /*6b530*/  IMAD.X R23, R19, 0x1, R13, P6 ;  /* 0x0000000113177824 */ /* 0x000fe400030e060d */
[----:B------:R0:W-:Y:S04]  /*6b540*/  STL [R1+0x16c], R20 ;  /* 0x00016c1401007387 */ /* 0x0001e80000100800 */
[----:B------:R1:W-:Y:S01]  /*6b550*/  STL.64 [R1+0x4a8], R22 ;  /* 0x0004a81601007387 */ /* 0x0003e20000100a00 */
[----:B0-----:R-:W-:Y:S02]  /*6b560*/  SHF.R.U32.HI R20, RZ, 0x8, R37 ;  /* 0x00000008ff147819 */ /* 0x001fe40000011625 */
[----:B-1----:R-:W-:-:S05]  /*6b570*/  IADD3 R22, P6, R55, R16, RZ ;  /* 0x0000001037167210 */ /* 0x002fca0007fde0ff */
[----:B------:R-:W-:Y:S01]  /*6b580*/  IMAD.X R23, R19, 0x1, R15, P6 ;  /* 0x0000000113177824 */ /* 0x000fe200030e060f */
[----:B------:R-:W-:Y:S02]  /*6b590*/  SHF.R.U32.HI R19, RZ, 0x8, R35 ;  /* 0x00000008ff137819 */ /* 0x000fe40000011623 */
[----:B------:R-:W-:Y:S02]  /*6b5a0*/  LOP3.LUT R20, R20, 0xffff, RZ, 0xc0, !PT ;  /* 0x0000ffff14147812 */ /* 0x000fe400078ec0ff */
[----:B------:R-:W-:Y:S01]  /*6b5b0*/  LOP3.LUT R19, R19, 0xffff, RZ, 0xc0, !PT ;  /* 0x0000ffff13137812 */ /* 0x000fe200078ec0ff */
[----:B------:R-:W-:-:S03]  /*6b5c0*/  IMAD.MOV.U32 R59, RZ, RZ, R2 ;  /* 0x000000ffff3b7224 */ /* 0x000fc600078e0002 */
[----:B------:R-:W-:Y:S02]  /*6b5d0*/  PRMT R2, R20, 0x3340, R19 ;  /* 0x0000334014027816 */ /* 0x000fe40000000013 */
[----:B------:R-:W-:Y:S02]  /*6b5e0*/  SHF.R.U32.HI R20, RZ, 0x8, R38 ;  /* 0x00000008ff147819 */ /* 0x000fe40000011626 */
[----:B------:R-:W-:Y:S02]  /*6b5f0*/  LOP3.LUT R21, R21, 0xffff, RZ, 0xc0, !PT ;  /* 0x0000ffff15157812 */ /* 0x000fe400078ec0ff */
[----:B------:R-:W-:Y:S02]  /*6b600*/  SHF.R.U32.HI R35, RZ, 0x8, R41 ;  /* 0x00000008ff237819 */ /* 0x000fe40000011629 */
[----:B------:R-:W-:Y:S02]  /*6b610*/  LOP3.LUT R20, R20, 0xffff, RZ, 0xc0, !PT ;  /* 0x0000ffff14147812 */ /* 0x000fe400078ec0ff */
[----:B------:R-:W-:-:S02]  /*6b620*/  SHF.R.U32.HI R34, RZ, 0x8, R34 ;  /* 0x00000008ff227819 */ /* 0x000fc40000011622 */
[--C-:B------:R-:W-:Y:S02]  /*6b630*/  PRMT R21, R21, 0x3340, R0.reuse ;  /* 0x0000334015157816 */ /* 0x100fe40000000000 */
[----:B------:R-:W-:Y:S02]  /*6b640*/  PRMT R20, R20, 0x3340, R0 ;  /* 0x0000334014147816 */ /* 0x000fe40000000000 */
[----:B------:R-:W-:Y:S02]  /*6b650*/  LOP3.LUT R34, R34, 0xffff, RZ, 0xc0, !PT ;  /* 0x0000ffff22227812 */ /* 0x000fe400078ec0ff */
[----:B------:R-:W-:Y:S01]  /*6b660*/  LOP3.LUT R35, R35, 0xffff, RZ, 0xc0, !PT ;  /* 0x0000ffff23237812 */ /* 0x000fe200078ec0ff */
[----:B------:R-:W-:Y:S01]  /*6b670*/  STL.64 [R1+0x498], R22 ;  /* 0x0004981601007387 */ /* 0x000fe20000100a00 */
[----:B---3--:R-:W-:Y:S02]  /*6b680*/  LOP3.LUT R41, R50, 0xffff, RZ, 0xc0, !PT ;  /* 0x0000ffff32297812 */ /* 0x008fe400078ec0ff */
[----:B----4-:R-:W-:-:S04]  /*6b690*/  LOP3.LUT R37, R51, 0xffff, RZ, 0xc0, !PT ;  /* 0x0000ffff33257812 */ /* 0x010fc800078ec0ff */
[----:B------:R-:W-:Y:S02]  /*6b6a0*/  PRMT R19, R37, 0x3340, R0 ;  /* 0x0000334025137816 */ /* 0x000fe40000000000 */
[----:B------:R-:W-:-:S04]  /*6b6b0*/  LOP3.LUT R38, R3, 0xffff, RZ, 0xc0, !PT ;  /* 0x0000ffff03267812 */ /* 0x000fc800078ec0ff */
[----:B------:R-:W-:Y:S01]  /*6b6c0*/  PRMT R32, R41, 0x3340, R38 ;  /* 0x0000334029207816 */ /* 0x000fe20000000026 */
[----:B------:R-:W-:Y:S01]  /*6b6d0*/  STL.64 [R1+0x2cf0], R20 ;  /* 0x002cf01401007387 */ /* 0x000fe20000100a00 */
[--C-:B------:R-:W-:Y:S02]  /*6b6e0*/  PRMT R34, R34, 0x3340, R0.reuse ;  /* 0x0000334022227816 */ /* 0x100fe40000000000 */
[----:B------:R-:W-:Y:S02]  /*6b6f0*/  PRMT R3, R32, 0x5410, R19 ;  /* 0x0000541020037816 */ /* 0x000fe40000000013 */
[----:B------:R-:W-:Y:S02]  /*6b700*/  PRMT R35, R35, 0x3340, R0 ;  /* 0x0000334023237816 */ /* 0x000fe40000000000 */
[----:B------:R-:W-:Y:S02]  /*6b710*/  SHF.R.U32.HI R41, RZ, 0x8, R41 ;  /* 0x00000008ff297819 */ /* 0x000fe40000011629 */
[----:B------:R-:W-:Y:S01]  /*6b720*/  SHF.R.U32.HI R32, RZ, 0x8, R38 ;  /* 0x00000008ff207819 */ /* 0x000fe20000011626 */
[----:B------:R-:W-:Y:S01]  /*6b730*/  STL.64 [R1+0x2d00], R34 ;  /* 0x002d002201007387 */ /* 0x000fe20000100a00 */
[----:B------:R-:W-:-:S02]  /*6b740*/  SHF.R.U32.HI R38, RZ, 0x8, R37 ;  /* 0x00000008ff267819 */ /* 0x000fc40000011625 */
[----:B------:R-:W-:Y:S01]  /*6b750*/  LOP3.LUT R37, R41, 0xffff, RZ, 0xc0, !PT ;  /* 0x0000ffff29257812 */ /* 0x000fe200078ec0ff */
[----:B------:R0:W-:Y:S01]  /*6b760*/  STL [R1+0x19c], R3 ;  /* 0x00019c0301007387 */ /* 0x0001e20000100800 */
[----:B------:R-:W-:-:S03]  /*6b770*/  LOP3.LUT R32, R32, 0xffff, RZ, 0xc0, !PT ;  /* 0x0000ffff20207812 */ /* 0x000fc600078ec0ff */
[----:B------:R-:W3:Y:S04]  /*6b780*/  LDL.LU R27, [R1+0x30c] ;  /* 0x00030c00011b7983 */ /* 0x000ee80000300800 */
[----:B------:R-:W4:Y:S01]  /*6b790*/  LDL.LU R57, [R1+0x310] ;  /* 0x0003100001397983 */ /* 0x000f220000300800 */
[----:B0-----:R-:W-:-:S03]  /*6b7a0*/  PRMT R3, R37, 0x3340, R32 ;  /* 0x0000334025037816 */ /* 0x001fc60000000020 */
[----:B------:R-:W3:Y:S01]  /*6b7b0*/  LDL.LU R46, [R1+0x88] ;  /* 0x00008800012e7983 */ /* 0x000ee20000300800 */
[----:B------:R-:W-:Y:S02]  /*6b7c0*/  LOP3.LUT R38, R38, 0xffff, RZ, 0xc0, !PT ;  /* 0x0000ffff26267812 */ /* 0x000fe400078ec0ff */
[----:B------:R-:W-:Y:S02]  /*6b7d0*/  SHF.R.U32.HI R37, RZ, 0x8, R44 ;  /* 0x00000008ff257819 */ /* 0x000fe4000001162c */
[----:B------:R-:W-:Y:S02]  /*6b7e0*/  PRMT R32, R38, 0x3340, R0 ;  /* 0x0000334026207816 */ /* 0x000fe40000000000 */
[----:B------:R-:W-:Y:S02]  /*6b7f0*/  SHF.R.U32.HI R38, RZ, 0x8, R42 ;  /* 0x00000008ff267819 */ /* 0x000fe4000001162a */
[----:B------:R-:W-:Y:S02]  /*6b800*/  SHF.R.U32.HI R42, RZ, 0x8, R53 ;  /* 0x00000008ff2a7819 */ /* 0x000fe40000011635 */
[----:B------:R-:W-:-:S02]  /*6b810*/  SHF.R.U32.HI R41, RZ, 0x8, R49 ;  /* 0x00000008ff297819 */ /* 0x000fc40000011631 */
[----:B--2---:R-:W-:Y:S02]  /*6b820*/  SHF.R.S32.HI R19, RZ, 0x1f, R54 ;  /* 0x0000001fff137819 */ /* 0x004fe40000011436 */
[----:B------:R-:W-:-:S05]  /*6b830*/  IADD3 R20, P6, R54, R0, RZ ;  /* 0x0000000036147210 */ /* 0x000fca0007fde0ff */
[----:B------:R-:W-:-:S05]  /*6b840*/  IMAD.X R21, R19, 0x1, R18, P6 ;  /* 0x0000000113157824 */ /* 0x000fca00030e0612 */
[----:B------:R0:W-:Y:S04]  /*6b850*/  STL.64 [R1+0x4a0], R20 ;  /* 0x0004a01401007387 */ /* 0x0001e80000100a00 */
[----:B------:R-:W3:Y:S04]  /*6b860*/  LDL.LU R50, [R1+0x21c] ;  /* 0x00021c0001327983 */ /* 0x000ee80000300800 */
[----:B------:R-:W2:Y:S01]  /*6b870*/  LDL.LU R51, [R1+0x244] ;  /* 0x0002440001337983 */ /* 0x000ea20000300800 */
[----:B0-----:R-:W-:-:S03]  /*6b880*/  IADD3 R20, P6, R54, R4, RZ ;  /* 0x0000000436147210 */ /* 0x001fc60007fde0ff */
[----:B------:R0:W-:Y:S02]  /*6b890*/  STL.64 [R1+0x2d10], R2 ;  /* 0x002d100201007387 */ /* 0x0001e40000100a00 */
[----:B------:R-:W-:Y:S02]  /*6b8a0*/  IMAD.X R21, R19, 0x1, R17, P6 ;  /* 0x0000000113157824 */ /* 0x000fe400030e0611 */
[----:B------:R-:W2:Y:S04]  /*6b8b0*/  LDL.LU R47, [R1+0x84] ;  /* 0x00008400012f7983 */ /* 0x000ea80000300800 */
[----:B------:R-:W2:Y:S01]  /*6b8c0*/  LDL.LU R48, [R1+0x218] ;  /* 0x0002180001307983 */ /* 0x000ea20000300800 */
[----:B0-----:R-:W-:-:S03]  /*6b8d0*/  IADD3 R2, P6, R54, R6, RZ ;  /* 0x0000000636027210 */ /* 0x001fc60007fde0ff */
[----:B------:R-:W2:Y:S02]  /*6b8e0*/  LDL.LU R58, [R1+0x7c] ;  /* 0x00007c00013a7983 */ /* 0x000ea40000300800 */
[----:B------:R-:W-:Y:S02]  /*6b8f0*/  IMAD.X R3, R19, 0x1, R5, P6 ;  /* 0x0000000113037824 */ /* 0x000fe400030e0605 */
[----:B------:R-:W-:Y:S04]  /*6b900*/  STL.64 [R1+0x4e0], R20 ;  /* 0x0004e01401007387 */ /* 0x000fe80000100a00 */
[----:B------:R-:W2:Y:S04]  /*6b910*/  LDL.LU R44, [R1+0x2d24] ;  /* 0x002d2400012c7983 */ /* 0x000ea80000300800 */
[----:B------:R-:W2:Y:S04]  /*6b920*/  LDL.LU R53, [R1+0x2d20] ;  /* 0x002d200001357983 */ /* 0x000ea80000300800 */
[----:B------:R0:W-:Y:S04]  /*6b930*/  STL.64 [R1+0x4d8], R2 ;  /* 0x0004d80201007387 */ /* 0x0001e80000100a00 */
[----:B------:R-:W2:Y:S01]  /*6b940*/  LDL.LU R49, [R1+0x2d1c] ;  /* 0x002d1c0001317983 */ /* 0x000ea20000300800 */
[----:B0-----:R-:W-:-:S05]  /*6b950*/  IADD3 R2, P6, R54, R8, RZ ;  /* 0x0000000836027210 */ /* 0x001fca0007fde0ff */
[----:B------:R-:W-:-:S05]  /*6b960*/  IMAD.X R3, R19, 0x1, R7, P6 ;  /* 0x0000000113037824 */ /* 0x000fca00030e0607 */
[----:B------:R0:W-:Y:S01]  /*6b970*/  STL.64 [R1+0x4d0], R2 ;  /* 0x0004d00201007387 */ /* 0x0001e20000100a00 */
[----:B------:R-:W-:Y:S02]  /*6b980*/  LOP3.LUT R45, R45, 0xffff, RZ, 0xc0, !PT ;  /* 0x0000ffff2d2d7812 */ /* 0x000fe400078ec0ff */
[----:B0-----:R-:W-:-:S05]  /*6b990*/  IADD3 R2, P6, R54, R10, RZ ;  /* 0x0000000a36027210 */ /* 0x001fca0007fde0ff */
[----:B------:R-:W-:Y:S01]  /*6b9a0*/  IMAD.X R3, R19, 0x1, R9, P6 ;  /* 0x0000000113037824 */ /* 0x000fe200030e0609 */
[----:B------:R-:W-:Y:S02]  /*6b9b0*/  IADD3 R20, P6, R54, R12, RZ ;  /* 0x0000000c36147210 */ /* 0x000fe40007fde0ff */
[----:B------:R-:W-:Y:S02]  /*6b9c0*/  PRMT R45, R45, 0x3340, R0 ;  /* 0x000033402d2d7816 */ /* 0x000fe40000000000 */
[----:B------:R0:W-:Y:S01]  /*6b9d0*/  STL.64 [R1+0x528], R2 ;  /* 0x0005280201007387 */ /* 0x0001e20000100a00 */
[----:B------:R-:W-:Y:S01]  /*6b9e0*/  IMAD.X R21, R19, 0x1, R11, P6 ;  /* 0x0000000113157824 */ /* 0x000fe200030e060b */
[----:B----4-:R-:W-:Y:S02]  /*6b9f0*/  PRMT R45, R57, 0x5410, R45 ;  /* 0x00005410392d7816 */ /* 0x010fe4000000002d */
[----:B0-----:R-:W4:Y:S04]  /*6ba00*/  LDL.LU R2, [R1+0x10] ;  /* 0x0000100001027983 */ /* 0x001f280000300800 */
[----:B------:R-:W4:Y:S01]  /*6ba10*/  LDL.LU R3, [R1+0x1e4] ;  /* 0x0001e40001037983 */ /* 0x000f220000300800 */
[----:B---3--:R-:W-:-:S03]  /*6ba20*/  PRMT R55, R50, 0x5410, R46 ;  /* 0x0000541032377816 */ /* 0x008fc6000000002e */
[----:B------:R-:W3:Y:S01]  /*6ba30*/  LDL.LU R50, [R1+0x8] ;  /* 0x0000080001327983 */ /* 0x000ee20000300800 */
[----:B--2---:R-:W-:Y:S02]  /*6ba40*/  PRMT R57, R53, 0x5410, R58 ;  /* 0x0000541035397816 */ /* 0x004fe4000000003a */
[----:B------:R-:W-:Y:S02]  /*6ba50*/  PRMT R49, R51, 0x5410, R49 ;  /* 0x0000541033317816 */ /* 0x000fe40000000031 */
[----:B------:R-:W3:Y:S04]  /*6ba60*/  LDL.LU R51, [R1+0x1f0] ;  /* 0x0001f00001337983 */ /* 0x000ee80000300800 */
[----:B------:R-:W2:Y:S04]  /*6ba70*/  LDL.LU R53, [R1+0x2d18] ;  /* 0x002d180001357983 */ /* 0x000ea80000300800 */
[----:B------:R0:W-:Y:S01]  /*6ba80*/  STL.64 [R1+0x520], R20 ;  /* 0x0005201401007387 */ /* 0x0001e20000100a00 */
[----:B------:R-:W-:-:S03]  /*6ba90*/  PRMT R44, R27, 0x5410, R44 ;  /* 0x000054101b2c7816 */ /* 0x000fc6000000002c */
[----:B------:R-:W2:Y:S04]  /*6baa0*/  LDL.LU R34, [R1+0x14] ;  /* 0x0000140001227983 */ /* 0x000ea80000300800 */
[----:B------:R-:W2:Y:S01]  /*6bab0*/  LDL.LU R35, [R1+0x1e0] ;  /* 0x0001e00001237983 */ /* 0x000ea20000300800 */
[----:B0-----:R-:W-:-:S03]  /*6bac0*/  IADD3 R20, P6, R54, R14, RZ ;  /* 0x0000000e36147210 */ /* 0x001fc60007fde0ff */
[----:B------:R-:W2:Y:S02]  /*6bad0*/  LDL.LU R26, [R1+0x28] ;  /* 0x00002800011a7983 */ /* 0x000ea40000300800 */
[----:B------:R-:W-:Y:S02]  /*6bae0*/  IMAD.X R21, R19, 0x1, R13, P6 ;  /* 0x0000000113157824 */ /* 0x000fe400030e060d */
[----:B------:R-:W2:Y:S04]  /*6baf0*/  LDL.LU R27, [R1+0x1d4] ;  /* 0x0001d400011b7983 */ /* 0x000ea80000300800 */
[----:B------:R0:W-:Y:S01]  /*6bb00*/  STL.64 [R1+0x518], R20 ;  /* 0x0005181401007387 */ /* 0x0001e20000100a00 */
[----:B------:R-:W-:-:S03]  /*6bb10*/  IADD3 R46, P6, R54, R16, RZ ;  /* 0x00000010362e7210 */ /* 0x000fc60007fde0ff */
        /* <DEDUP_REMOVED lines=8> */
[----:B------:R-:W-:-:S03]  /*6bba0*/  PRMT R56, R48, 0x5410, R47 ;  /* 0x0000541030387816 */ /* 0x000fc6000000002f */
[----:B------:R-:W2:Y:S01]  /*6bbb0*/  LDL.LU R60, [R1+0x5c] ;  /* 0x00005c00013c7983 */ /* 0x000ea20000300800 */
[----:B------:R-:W-:-:S03]  /*6bbc0*/  IMAD.X R47, R19, 0x1, R15, P6 ;  /* 0x00000001132f7824 */ /* 0x000fc600030e060f */
[----:B------:R-:W2:Y:S04]  /*6bbd0*/  LDL.LU R61, [R1+0x154] ;  /* 0x00015400013d7983 */ /* 0x000ea80000300800 */
[----:B------:R-:W2:Y:S04]  /*6bbe0*/  LDL.LU R22, [R1+0x60] ;  /* 0x0000600001167983 */ /* 0x000ea80000300800 */
[----:B------:R-:W2:Y:S04]  /*6bbf0*/  LDL.LU R23, [R1+0x150] ;  /* 0x0001500001177983 */ /* 0x000ea80000300800 */
[----:B------:R-:W2:Y:S04]  /*6bc00*/  LDL.LU R54, [R1+0x210] ;  /* 0x0002100001367983 */ /* 0x000ea80000300800 */
[----:B------:R-:W2:Y:S04]  /*6bc10*/  LDL.LU R19, [R1+0x80] ;  /* 0x0000800001137983 */ /* 0x000ea80000300800 */
[----:B------:R0:W-:Y:S01]  /*6bc20*/  STL.64 [R1+0x560], R46 ;  /* 0x0005602e01007387 */ /* 0x0001e20000100a00 */
[----:B----4-:R-:W-:-:S03]  /*6bc30*/  PRMT R3, R3, 0x5410, R2 ;  /* 0x0000541003037816 */ /* 0x010fc60000000002 */
[----:B0-----:R-:W4:Y:S04]  /*6bc40*/  LDL.LU R46, [R1+0x74] ;  /* 0x00007400012e7983 */ /* 0x001f280000300800 */
[----:B------:R-:W4:Y:S04]  /*6bc50*/  LDL.LU R47, [R1+0x13c] ;  /* 0x00013c00012f7983 */ /* 0x000f280000300800 */
[----:B------:R-:W4:Y:S04]  /*6bc60*/  LDL.LU R48, [R1+0x70] ;  /* 0x0000700001307983 */ /* 0x000f280000300800 */
[----:B------:R-:W4:Y:S01]  /*6bc70*/  LDL.LU R58, [R1+0x140] ;  /* 0x00014000013a7983 */ /* 0x000f220000300800 */
[----:B---3--:R-:W-:-:S03]  /*6bc80*/  PRMT R2, R51, 0x5410, R50 ;  /* 0x0000541033027816 */ /* 0x008fc60000000032 */
[----:B------:R-:W3:Y:S04]  /*6bc90*/  LDL.LU R50, [R1+0x78] ;  /* 0x0000780001327983 */ /* 0x000ee80000300800 */
[----:B------:R-:W-:Y:S04]  /*6bca0*/  STL [R1+0x10], R3 ;  /* 0x0000100301007387 */ /* 0x000fe80000100800 */
[----:B------:R-:W3:Y:S04]  /*6bcb0*/  LDL.LU R51, [R1+0x138] ;  /* 0x0001380001337983 */ /* 0x000ee80000300800 */
[----:B------:R0:W-:Y:S01]  /*6bcc0*/  STL [R1+0x8], R2 ;  /* 0x0000080201007387 */ /* 0x0001e20000100800 */
[----:B--2---:R-:W-:-:S02]  /*6bcd0*/  PRMT R35, R35, 0x5410, R34 ;  /* 0x0000541023237816 */ /* 0x004fc40000000022 */
[----:B0-----:R-:W-:Y:S02]  /*6bce0*/  IADD3 R2, P6, R53, R0, RZ ;  /* 0x0000000035027210 */ /* 0x001fe40007fde0ff */
[----:B------:R-:W-:Y:S02]  /*6bcf0*/  PRMT R34, R27, 0x5410, R26 ;  /* 0x000054101b227816 */ /* 0x000fe4000000001a */
[----:B------:R-:W-:Y:S02]  /*6bd00*/  PRMT R54, R54, 0x5410, R19 ;  /* 0x0000541036367816 */ /* 0x000fe40000000013 */
[----:B------:R-:W-:-:S05]  /*6bd10*/  SHF.R.S32.HI R19, RZ, 0x1f, R53 ;  /* 0x0000001fff137819 */ /* 0x000fca0000011435 */
[----:B------:R-:W-:Y:S01]  /*6bd20*/  IMAD.X R3, R19, 0x1, R18, P6 ;  /* 0x0000000113037824 */ /* 0x000fe200030e0612 */
[----:B------:R-:W-:-:S04]  /*6bd30*/  IADD3 R26, P6, R53, R4, RZ ;  /* 0x00000004351a7210 */ /* 0x000fc80007fde0ff */
[----:B------:R0:W-:Y:S01]  /*6bd40*/  STL.64 [R1+0x548], R2 ;  /* 0x0005480201007387 */ /* 0x0001e20000100a00 */
[----:B------:R-:W-:-:S03]  /*6bd50*/  IMAD.X R27, R19, 0x1, R17, P6 ;  /* 0x00000001131b7824 */ /* 0x000fc600030e0611 */
[----:B0-----:R-:W2:Y:S04]  /*6bd60*/  LDL.LU.64 R2, [R1+0x2d10] ;  /* 0x002d100001027983 */ /* 0x001ea80000300a00 */
[----:B------:R-:W-:Y:S04]  /*6bd70*/  STL [R1+0x14], R35 ;  /* 0x0000142301007387 */ /* 0x000fe80000100800 */
[----:B------:R-:W-:Y:S04]  /*6bd80*/  STL [R1+0x28], R34 ;  /* 0x0000282201007387 */ /* 0x000fe80000100800 */
[----:B------:R0:W-:Y:S04]  /*6bd90*/  STL.64 [R1+0x540], R26 ;  /* 0x0005401a01007387 */ /* 0x0001e80000100a00 */
[----:B0-----:R-:W2:Y:S04]  /*6bda0*/  LDL.LU R26, [R1+0x68] ;  /* 0x00006800011a7983 */ /* 0x001ea80000300800 */
[----:B------:R-:W2:Y:S01]  /*6bdb0*/  LDL.LU R27, [R1+0x124] ;  /* 0x00012400011b7983 */ /* 0x000ea20000300800 */
[----:B------:R-:W-:-:S02]  /*6bdc0*/  PRMT R34, R21, 0x5410, R20 ;  /* 0x0000541015227816 */ /* 0x000fc40000000014 */
[----:B------:R-:W-:Y:S02]  /*6bdd0*/  IADD3 R20, P6, R53, R6, RZ ;  /* 0x0000000635147210 */ /* 0x000fe40007fde0ff */
[----:B------:R-:W-:-:S03]  /*6bde0*/  PRMT R28, R29, 0x5410, R28 ;  /* 0x000054101d1c7816 */ /* 0x000fc6000000001c */
[----:B------:R-:W-:Y:S01]  /*6bdf0*/  IMAD.X R21, R19, 0x1, R5, P6 ;  /* 0x0000000113157824 */ /* 0x000fe200030e0605 */
[----:B------:R-:W-:Y:S04]  /*6be00*/  STL [R1+0x40], R34 ;  /* 0x0000402201007387 */ /* 0x000fe80000100800 */
[----:B------:R0:W-:Y:S04]  /*6be10*/  STL [R1+0x34], R28 ;  /* 0x0000341c01007387 */ /* 0x0001e80000100800 */
[----:B------:R1:W-:Y:S01]  /*6be20*/  STL.64 [R1+0x538], R20 ;  /* 0x0005381401007387 */ /* 0x0003e20000100a00 */
[----:B------:R-:W-:-:S02]  /*6be30*/  PRMT R24, R25, 0x5410, R24 ;  /* 0x0000541019187816 */ /* 0x000fc40000000018 */
[----:B0-----:R-:W-:Y:S02]  /*6be40*/  PRMT R28, R31, 0x5410, R30 ;  /* 0x000054101f1c7816 */ /* 0x001fe4000000001e */
[----:B-1----:R-:W-:-:S03]  /*6be50*/  IADD3 R20, P6, R53, R8, RZ ;  /* 0x0000000835147210 */ /* 0x002fc60007fde0ff */
[----:B------:R-:W-:Y:S02]  /*6be60*/  STL [R1+0x50], R28 ;  /* 0x0000501c01007387 */ /* 0x000fe40000100800 */
[----:B------:R-:W-:Y:S02]  /*6be70*/  IMAD.X R21, R19, 0x1, R7, P6 ;  /* 0x0000000113157824 */ /* 0x000fe400030e0607 */
[----:B------:R0:W-:Y:S01]  /*6be80*/  STL [R1+0x44], R24 ;  /* 0x0000441801007387 */ /* 0x0001e20000100800 */
[----:B------:R-:W-:-:S03]  /*6be90*/  PRMT R22, R23, 0x5410, R22 ;  /* 0x0000541017167816 */ /* 0x000fc60000000016 */
[----:B------:R1:W-:Y:S01]  /*6bea0*/  STL.64 [R1+0x5a8], R20 ;  /* 0x0005a81401007387 */ /* 0x0003e20000100a00 */
[----:B0-----:R-:W-:Y:S02]  /*6beb0*/  PRMT R24, R61, 0x5410, R60 ;  /* 0x000054103d187816 */ /* 0x001fe4000000003c */
[----:B-1----:R-:W-:-:S03]  /*6bec0*/  IADD3 R20, P6, R53, R10, RZ ;  /* 0x0000000a35147210 */ /* 0x002fc60007fde0ff */
[----:B------:R-:W-:Y:S02]  /*6bed0*/  STL [R1+0x5c], R24 ;  /* 0x00005c1801007387 */ /* 0x000fe40000100800 */
[----:B------:R-:W-:Y:S02]  /*6bee0*/  IMAD.X R21, R19, 0x1, R9, P6 ;  /* 0x0000000113157824 */ /* 0x000fe400030e0609 */
[----:B------:R0:W-:Y:S04]  /*6bef0*/  STL [R1+0x60], R22 ;  /* 0x0000601601007387 */ /* 0x0001e80000100800 */
[----:B0-----:R-:W2:Y:S04]  /*6bf00*/  LDL.LU R22, [R1+0x6c] ;  /* 0x00006c0001167983 */ /* 0x001ea80000300800 */
[----:B------:R-:W2:Y:S04]  /*6bf10*/  LDL.LU R23, [R1+0x128] ;  /* 0x0001280001177983 */ /* 0x000ea80000300800 */
[----:B------:R4:W-:Y:S04]  /*6bf20*/  STL.64 [R1+0x5a0], R20 ;  /* 0x0005a01401007387 */ /* 0x0009e80000100a00 */
[----:B------:R-:W2:Y:S01]  /*6bf30*/  LDL.LU R34, [R1+0x54] ;  /* 0x0000540001227983 */ /* 0x000ea20000300800 */
[----:B----4-:R-:W-:-:S02]  /*6bf40*/  PRMT R21, R47, 0x5410, R46 ;  /* 0x000054102f157816 */ /* 0x010fc4000000002e */
[----:B------:R-:W-:-:S03]  /*6bf50*/  PRMT R20, R58, 0x5410, R48 ;  /* 0x000054103a147816 */ /* 0x000fc60000000030 */
[----:B------:R-:W-:Y:S04]  /*6bf60*/  STL [R1+0x74], R21 ;  /* 0x0000741501007387 */ /* 0x000fe80000100800 */
[----:B------:R-:W4:Y:S04]  /*6bf70*/  LDL.LU R35, [R1+0x114] ;  /* 0x0001140001237983 */ /* 0x000f280000300800 */
[----:B------:R0:W-:Y:S02]  /*6bf80*/  STL [R1+0x70], R20 ;  /* 0x0000701401007387 */ /* 0x0001e40000100800 */
[----:B0-----:R-:W-:-:S05]  /*6bf90*/  IADD3 R20, P6, R53, R12, RZ ;  /* 0x0000000c35147210 */ /* 0x001fca0007fde0ff */
[----:B------:R-:W-:-:S05]  /*6bfa0*/  IMAD.X R21, R19, 0x1, R11, P6 ;  /* 0x0000000113157824 */ /* 0x000fca00030e060b */
[----:B------:R3:W-:Y:S04]  /*6bfb0*/  STL.64 [R1+0x598], R20 ;  /* 0x0005981401007387 */ /* 0x0007e80000100a00 */
[----:B------:R-:W4:Y:S04]  /*6bfc0*/  LDL.LU R48, [R1+0x58] ;  /* 0x0000580001307983 */ /* 0x000f280000300800 */
[----:B------:R-:W4:Y:S01]  /*6bfd0*/  LDL.LU R46, [R1+0x11c] ;  /* 0x00011c00012e7983 */ /* 0x000f220000300800 */
[----:B------:R-:W-:Y:S01]  /*6bfe0*/  IMAD.MOV.U32 R47, RZ, RZ, R59 ;  /* 0x000000ffff2f7224 */ /* 0x000fe200078e003b */
[----:B---3--:R-:W-:-:S05]  /*6bff0*/  PRMT R20, R51, 0x5410, R50 ;  /* 0x0000541033147816 */ /* 0x008fca0000000032 */
        /* <DEDUP_REMOVED lines=8> */
[----:B------:R-:W3:Y:S01]  /*6c080*/  LDL.LU R29, [R1+0x8c] ;  /* 0x00008c00011d7983 */ /* 0x000ee20000300800 */
[----:B--2---:R-:W-:-:S05]  /*6c090*/  PRMT R24, R27, 0x5410, R26 ;  /* 0x000054101b187816 */ /* 0x004fca000000001a */
[----:B------:R0:W-:Y:S04]  /*6c0a0*/  STL [R1+0x68], R24 ;  /* 0x0000681801007387 */ /* 0x0001e80000100800 */
[----:B------:R-:W2:Y:S04]  /*6c0b0*/  LDL.LU R30, [R1+0x20] ;  /* 0x00002000011e7983 */ /* 0x000ea80000300800 */
[----:B------:R-:W2:Y:S01]  /*6c0c0*/  LDL.LU R31, [R1+0x90] ;  /* 0x00009000011f7983 */ /* 0x000ea20000300800 */
[----:B0-----:R-:W-:-:S05]  /*6c0d0*/  IADD3 R24, P6, R53, R14, RZ ;  /* 0x0000000e35187210 */ /* 0x001fca0007fde0ff */
[----:B------:R-:W-:Y:S01]  /*6c0e0*/  IMAD.X R25, R19, 0x1, R13, P6 ;  /* 0x0000000113197824 */ /* 0x000fe200030e060d */
[----:B------:R-:W-:-:S04]  /*6c0f0*/  IADD3 R60, P6, R53, R16, RZ ;  /* 0x00000010353c7210 */ /* 0x000fc80007fde0ff */
[----:B------:R0:W-:Y:S01]  /*6c100*/  STL.64 [R1+0x590], R24 ;  /* 0x0005901801007387 */ /* 0x0001e20000100a00 */
[----:B------:R-:W-:-:S03]  /*6c110*/  IMAD.X R61, R19, 0x1, R15, P6 ;  /* 0x00000001133d7824 */ /* 0x000fc600030e060f */
[----:B0-----:R-:W2:Y:S04]  /*6c120*/  LDL.LU R24, [R1+0x24] ;  /* 0x0000240001187983 */ /* 0x001ea80000300800 */
[----:B------:R-:W2:Y:S04]  /*6c130*/  LDL.LU R25, [R1+0xfc] ;  /* 0x0000fc0001197983 */ /* 0x000ea80000300800 */
[----:B------:R-:W2:Y:S04]  /*6c140*/  LDL.LU R26, [R1+0xc] ;  /* 0x00000c00011a7983 */ /* 0x000ea80000300800 */
[----:B------:R-:W2:Y:S04]  /*6c150*/  LDL.LU R27, [R1+0x98] ;  /* 0x00009800011b7983 */ /* 0x000ea80000300800 */
[----:B------:R-:W4:Y:S04]  /*6c160*/  LDL.LU R19, [R1+0x120] ;  /* 0x0001200001137983 */ /* 0x000f280000300800 */
[----:B------:R0:W-:Y:S04]  /*6c170*/  STL.64 [R1+0x578], R60 ;  /* 0x0005783c01007387 */ /* 0x0001e80000100a00 */
[----:B0-----:R-:W2:Y:S01]  /*6c180*/  LDL.LU R60, [R1+0x4] ;  /* 0x00000400013c7983 */ /* 0x001ea20000300800 */
[----:B------:R-:W-:-:S03]  /*6c190*/  PRMT R53, R23, 0x5410, R22 ;  /* 0x0000541017357816 */ /* 0x000fc60000000016 */
[----:B------:R-:W2:Y:S04]  /*6c1a0*/  LDL.LU R61, [R1+0x94] ;  /* 0x00009400013d7983 */ /* 0x000ea80000300800 */
[----:B------:R-:W2:Y:S04]  /*6c1b0*/  LDL.LU R22, [R1] ;  /* 0x0000000001167983 */ /* 0x000ea80000300800 */
[----:B------:R-:W2:Y:S01]  /*6c1c0*/  LDL.LU R23, [R1+0xf8] ;  /* 0x0000f80001177983 */ /* 0x000ea20000300800 */
[----:B----4-:R-:W-:-:S03]  /*6c1d0*/  PRMT R19, R19, 0x5410, R52 ;  /* 0x0000541013137816 */ /* 0x010fc60000000034 */
[----:B------:R-:W4:Y:S01]  /*6c1e0*/  LDL.LU R52, [R1+0x2d08] ;  /* 0x002d080001347983 */ /* 0x000f220000300800 */
[----:B------:R-:W-:-:S03]  /*6c1f0*/  PRMT R35, R35, 0x5410, R34 ;  /* 0x0000541023237816 */ /* 0x000fc60000000022 */
[----:B------:R4:W-:Y:S04]  /*6c200*/  STL [R1+0x6c], R19 ;  /* 0x00006c1301007387 */ /* 0x0009e80000100800 */
[----:B------:R0:W-:Y:S01]  /*6c210*/  STL [R1+0x54], R35 ;  /* 0x0000542301007387 */ /* 0x0001e20000100800 */
[----:B------:R-:W-:Y:S02]  /*6c220*/  PRMT R46, R46, 0x5410, R48 ;  /* 0x000054102e2e7816 */ /* 0x000fe40000000030 */
[----:B---3--:R-:W-:Y:S02]  /*6c230*/  PRMT R21, R21, 0x5410, R20 ;  /* 0x0000541015157816 */ /* 0x008fe40000000014 */
[----:B------:R-:W-:Y:S02]  /*6c240*/  PRMT R59, R59, 0x5410, R58 ;  /* 0x000054103b3b7816 */ /* 0x000fe4000000003a */
[----:B------:R-:W-:-:S02]  /*6c250*/  PRMT R51, R51, 0x5410, R50 ;  /* 0x0000541033337816 */ /* 0x000fc40000000032 */
[----:B------:R-:W-:Y:S02]  /*6c260*/  PRMT R29, R29, 0x5410, R28 ;  /* 0x000054101d1d7816 */ /* 0x000fe4000000001c */
[----:B--2---:R-:W-:Y:S02]  /*6c270*/  PRMT R31, R31, 0x5410, R30 ;  /* 0x000054101f1f7816 */ /* 0x004fe4000000001e */
[----:B----4-:R-:W-:Y:S02]  /*6c280*/  SHF.R.S32.HI R19, RZ, 0x1f, R52 ;  /* 0x0000001fff137819 */ /* 0x010fe40000011434 */
[----:B------:R-:W-:-:S05]  /*6c290*/  IADD3 R34, P6, R52, R0, RZ ;  /* 0x0000000034227210 */ /* 0x000fca0007fde0ff */
[----:B0-----:R-:W-:Y:S01]  /*6c2a0*/  IMAD.X R35, R19, 0x1, R18, P6 ;  /* 0x0000000113237824 */ /* 0x001fe200030e0612 */
[----:B------:R-:W-:-:S04]  /*6c2b0*/  IADD3 R20, P6, R52, R4, RZ ;  /* 0x0000000434147210 */ /* 0x000fc80007fde0ff */
[----:B------:R0:W-:Y:S04]  /*6c2c0*/  STL.64 [R1+0x5c8], R34 ;  /* 0x0005c82201007387 */ /* 0x0001e80000100a00 */
[----:B0-----:R-:W2:Y:S04]  /*6c2d0*/  LDL.LU.64 R34, [R1+0x2d00] ;  /* 0x002d000001227983 */ /* 0x001ea80000300a00 */
[----:B------:R-:W3:Y:S04]  /*6c2e0*/  LDL.LU R48, [R1+0x2cf8] ;  /* 0x002cf80001307983 */ /* 0x000ee80000300800 */
[----:B------:R0:W-:Y:S04]  /*6c2f0*/  STL [R1+0x58], R46 ;  /* 0x0000582e01007387 */ /* 0x0001e80000100800 */
[----:B0-----:R-:W4:Y:S04]  /*6c300*/  LDL.LU R46, [R1+0xf0] ;  /* 0x0000f000012e7983 */ /* 0x001f280000300800 */
[----:B------:R0:W-:Y:S02]  /*6c310*/  STL [R1+0x7c], R21 ;  /* 0x00007c1501007387 */ /* 0x0001e40000100800 */
        /* <DEDUP_REMOVED lines=8> */
[----:B0-----:R-:W-:-:S05]  /*6c3a0*/  IMAD.X R51, R19, 0x1, R5, P6 ;  /* 0x0000000113337824 */ /* 0x001fca00030e0605 */
[----:B------:R0:W-:Y:S04]  /*6c3b0*/  STL.64 [R1+0x5d0], R50 ;  /* 0x0005d03201007387 */ /* 0x0001e80000100a00 */
[----:B0-----:R-:W2:Y:S01]  /*6c3c0*/  LDL.LU.64 R50, [R1+0x2ce0] ;  /* 0x002ce00001327983 */ /* 0x001ea20000300a00 */
[----:B------:R-:W-:-:S03]  /*6c3d0*/  IADD3 R30, P6, R52, R8, RZ ;  /* 0x00000008341e7210 */ /* 0x000fc60007fde0ff */
[----:B------:R-:W3:Y:S04]  /*6c3e0*/  LDL.LU R28, [R1+0x9c] ;  /* 0x00009c00011c7983 */ /* 0x000ee80000300800 */
[----:B------:R0:W-:Y:S01]  /*6c3f0*/  STL [R1+0x8c], R29 ;  /* 0x00008c1d01007387 */ /* 0x0001e20000100800 */
[----:B------:R-:W-:-:S03]  /*6c400*/  PRMT R24, R25, 0x5410, R24 ;  /* 0x0000541019187816 */ /* 0x000fc60000000018 */
[----:B0-----:R-:W3:Y:S04]  /*6c410*/  LDL.LU R29, [R1+0xd4] ;  /* 0x0000d400011d7983 */ /* 0x001ee80000300800 */
[----:B------:R0:W-:Y:S02]  /*6c420*/  STL [R1+0x90], R31 ;  /* 0x0000901f01007387 */ /* 0x0001e40000100800 */
[----:B0-----:R-:W-:-:S05]  /*6c430*/  IMAD.X R31, R19, 0x1, R7, P6 ;  /* 0x00000001131f7824 */ /* 0x001fca00030e0607 */
[----:B------:R0:W-:Y:S04]  /*6c440*/  STL.64 [R1+0x5b8], R30 ;  /* 0x0005b81e01007387 */ /* 0x0001e80000100a00 */
[----:B0-----:R-:W3:Y:S04]  /*6c450*/  LDL.LU R30, [R1+0xe0] ;  /* 0x0000e000011e7983 */ /* 0x001ee80000300800 */
[----:B------:R-:W3:Y:S04]  /*6c460*/  LDL.LU R31, [R1+0xd0] ;  /* 0x0000d000011f7983 */ /* 0x000ee80000300800 */
[----:B------:R0:W-:Y:S02]  /*6c470*/  STL [R1+0x30], R24 ;  /* 0x0000301801007387 */ /* 0x0001e40000100800 */
[----:B0-----:R-:W-:-:S02]  /*6c480*/  PRMT R24, R27, 0x5410, R26 ;  /* 0x000054101b187816 */ /* 0x001fc4000000001a */
[----:B------:R-:W3:Y:S04]  /*6c490*/  LDL.LU R26, [R1+0xa8] ;  /* 0x0000a800011a7983 */ /* 0x000ee80000300800 */
[----:B------:R-:W3:Y:S04]  /*6c4a0*/  LDL.LU R27, [R1+0xcc] ;  /* 0x0000cc00011b7983 */ /* 0x000ee80000300800 */
[----:B------:R0:W-:Y:S02]  /*6c4b0*/  STL [R1+0xc], R24 ;  /* 0x00000c1801007387 */ /* 0x0001e40000100800 */
[----:B0-----:R-:W-:-:S05]  /*6c4c0*/  IADD3 R24, P6, R52, R10, RZ ;  /* 0x0000000a34187210 */ /* 0x001fca0007fde0ff */
[----:B------:R-:W-:-:S05]  /*6c4d0*/  IMAD.X R25, R19, 0x1, R9, P6 ;  /* 0x0000000113197824 */ /* 0x000fca00030e0609 */
[----:B------:R0:W-:Y:S02]  /*6c4e0*/  STL.64 [R1+0x600], R24 ;  /* 0x0006001801007387 */ /* 0x0001e40000100a00 */
[----:B0-----:R-:W-:Y:S02]  /*6c4f0*/  PRMT R25, R61, 0x5410, R60 ;  /* 0x000054103d197816 */ /* 0x001fe4000000003c */
[----:B------:R-:W-:Y:S02]  /*6c500*/  PRMT R24, R23, 0x5410, R22 ;  /* 0x0000541017187816 */ /* 0x000fe40000000016 */
[----:B------:R-:W3:Y:S04]  /*6c510*/  LDL.LU R22, [R1+0xac] ;  /* 0x0000ac0001167983 */ /* 0x000ee80000300800 */
[----:B------:R-:W-:Y:S04]  /*6c520*/  STL [R1+0x98], R25 ;  /* 0x0000981901007387 */ /* 0x000fe80000100800 */
[----:B------:R-:W3:Y:S04]  /*6c530*/  LDL.LU R23, [R1+0xc8] ;  /* 0x0000c80001177983 */ /* 0x000ee80000300800 */
[----:B------:R0:W-:Y:S02]  /*6c540*/  STL [R1+0x94], R24 ;  /* 0x0000941801007387 */ /* 0x0001e40000100800 */
[----:B0-----:R-:W-:-:S05]  /*6c550*/  IADD3 R24, P6, R52, R12, RZ ;  /* 0x0000000c34187210 */ /* 0x001fca0007fde0ff */
[----:B------:R-:W-:Y:S02]  /*6c560*/  IMAD.X R25, R19, 0x1, R11, P6 ;  /* 0x0000000113197824 */ /* 0x000fe400030e060b */
[----:B------:R-:W-:-:S03]  /*6c570*/  IMAD.MOV.U32 R61, RZ, RZ, R47 ;  /* 0x000000ffff3d7224 */ /* 0x000fc600078e002f */
[----:B------:R0:W-:Y:S04]  /*6c580*/  STL.64 [R1+0x638], R24 ;  /* 0x0006381801007387 */ /* 0x0001e80000100a00 */
[----:B0-----:R-:W3:Y:S04]  /*6c590*/  LDL.LU R24, [R1+0xb4] ;  /* 0x0000b40001187983 */ /* 0x001ee80000300800 */
[----:B------:R-:W3:Y:S01]  /*6c5a0*/  LDL.LU R25, [R1+0xc4] ;  /* 0x0000c40001197983 */ /* 0x000ee20000300800 */
[----:B----4-:R-:W-:Y:S02]  /*6c5b0*/  PRMT R59, R46, 0x5410, R59 ;  /* 0x000054102e3b7816 */ /* 0x010fe4000000003b */
[----:B------:R-:W-:-:S05]  /*6c5c0*/  IADD3 R46, P6, R52, R14, RZ ;  /* 0x0000000e342e7210 */ /* 0x000fca0007fde0ff */
[----:B------:R-:W-:Y:S01]  /*6c5d0*/  IMAD.X R47, R19, 0x1, R13, P6 ;  /* 0x00000001132f7824 */ /* 0x000fe200030e060d */
[----:B--2---:R-:W-:Y:S02]  /*6c5e0*/  PRMT R50, R51, 0x5410, R50 ;  /* 0x0000541033327816 */ /* 0x004fe40000000032 */
[----:B------:R-:W2:Y:S04]  /*6c5f0*/  LDL.LU R51, [R1+0x2cd8] ;  /* 0x002cd80001337983 */ /* 0x000ea80000300800 */
[----:B------:R-:W4:Y:S04]  /*6c600*/  LDL.LU R60, [R1+0xb8] ;  /* 0x0000b800013c7983 */ /* 0x000f280000300800 */
[----:B------:R0:W-:Y:S02]  /*6c610*/  STL.64 [R1+0x630], R46 ;  /* 0x0006302e01007387 */ /* 0x0001e40000100a00 */
[----:B0-----:R-:W-:-:S02]  /*6c620*/  IADD3 R46, P6, R52, R16, RZ ;  /* 0x00000010342e7210 */ /* 0x001fc40007fde0ff */
[----:B------:R-:W4:Y:S03]  /*6c630*/  LDL.LU R52, [R1+0xb0] ;  /* 0x0000b00001347983 */ /* 0x000f260000300800 */
[----:B------:R-:W-:-:S05]  /*6c640*/  IMAD.X R47, R19, 0x1, R15, P6 ;  /* 0x00000001132f7824 */ /* 0x000fca00030e060f */
[----:B------:R0:W-:Y:S04]  /*6c650*/  STL.64 [R1+0x640], R46 ;  /* 0x0006402e01007387 */ /* 0x0001e80000100a00 */
[----:B0-----:R-:W4:Y:S04]  /*6c660*/  LDL.LU.64 R46, [R1+0x2cd0] ;  /* 0x002cd000012e7983 */ /* 0x001f280000300a00 */
[----:B------:R-:W2:Y:S01]  /*6c670*/  LDL.LU R19, [R1+0xec] ;  /* 0x0000ec0001137983 */ /* 0x000ea20000300800 */
[----:B------:R-:W-:Y:S02]  /*6c680*/  LOP3.LUT R43, R43, 0xffff, RZ, 0xc0, !PT ;  /* 0x0000ffff2b2b7812 */ /* 0x000fe400078ec0ff */
[----:B------:R-:W-:-:S02]  /*6c690*/  LOP3.LUT R40, R40, 0xffff, RZ, 0xc0, !PT ;  /* 0x0000ffff28287812 */ /* 0x000fc400078ec0ff */
[--C-:B------:R-:W-:Y:S02]  /*6c6a0*/  PRMT R43, R43, 0x3340, R0.reuse ;  /* 0x000033402b2b7816 */ /* 0x100fe40000000000 */
[----:B------:R-:W-:Y:S02]  /*6c6b0*/  LOP3.LUT R36, R36, 0xffff, RZ, 0xc0, !PT ;  /* 0x0000ffff24247812 */ /* 0x000fe400078ec0ff */
[--C-:B------:R-:W-:Y:S02]  /*6c6c0*/  PRMT R40, R40, 0x3340, R0.reuse ;  /* 0x0000334028287816 */ /* 0x100fe40000000000 */
[----:B---3--:R-:W-:Y:S02]  /*6c6d0*/  PRMT R43, R31, 0x5410, R43 ;  /* 0x000054101f2b7816 */ /* 0x008fe4000000002b */
[----:B------:R-:W-:Y:S02]  /*6c6e0*/  PRMT R36, R36, 0x3340, R0 ;  /* 0x0000334024247816 */ /* 0x000fe40000000000 */
[----:B------:R-:W-:-:S02]  /*6c6f0*/  PRMT R26, R26, 0x5410, R40 ;  /* 0x000054101a1a7816 */ /* 0x000fc40000000028 */
[----:B------:R-:W-:Y:S02]  /*6c700*/  PRMT R40, R27, 0x5410, R36 ;  /* 0x000054101b287816 */ /* 0x000fe40000000024 */
[----:B--2---:R-:W-:Y:S02]  /*6c710*/  PRMT R58, R19, 0x5410, R58 ;  /* 0x00005410133a7816 */ /* 0x004fe4000000003a */
[----:B------:R-:W-:Y:S02]  /*6c720*/  PRMT R19, R28, 0x5410, R48 ;  /* 0x000054101c137816 */ /* 0x000fe40000000030 */
[----:B------:R-:W2:Y:S01]  /*6c730*/  LDL.LU R48, [R1+0x18] ;  /* 0x0000180001307983 */ /* 0x000ea20000300800 */
[----:B------:R-:W-:-:S03]  /*6c740*/  IADD3 R28, P6, R51, R0, RZ ;  /* 0x00000000331c7210 */ /* 0x000fc60007fde0ff */
[----:B------:R0:W-:Y:S01]  /*6c750*/  STL [R1+0x9c], R19 ;  /* 0x00009c1301007387 */ /* 0x0001e20000100800 */
[----:B----4-:R-:W-:Y:S02]  /*6c760*/  PRMT R46, R29, 0x5410, R46 ;  /* 0x000054101d2e7816 */ /* 0x010fe4000000002e */
[----:B------:R-:W-:Y:S02]  /*6c770*/  PRMT R47, R30, 0x5410, R47 ;  /* 0x000054101e2f7816 */ /* 0x000fe4000000002f */
[----:B0-----:R-:W-:-:S05]  /*6c780*/  SHF.R.S32.HI R19, RZ, 0x1f, R51 ;  /* 0x0000001fff137819 */ /* 0x001fca0000011433 */
[----:B------:R-:W-:Y:S01]  /*6c790*/  IMAD.X R29, R19, 0x1, R18, P6 ;  /* 0x00000001131d7824 */ /* 0x000fe200030e0612 */
[----:B------:R-:W-:-:S05]  /*6c7a0*/  IADD3 R30, P6, R51, R4, RZ ;  /* 0x00000004331e7210 */ /* 0x000fca0007fde0ff */
[----:B------:R-:W-:Y:S01]  /*6c7b0*/  IMAD.X R31, R19, 0x1, R17, P6 ;  /* 0x00000001131f7824 */ /* 0x000fe200030e0611 */
[----:B------:R0:W-:Y:S04]  /*6c7c0*/  STL.64 [R1+0x628], R28 ;  /* 0x0006281c01007387 */ /* 0x0001e80000100a00 */
[----:B0-----:R-:W3:Y:S04]  /*6c7d0*/  LDL.LU.64 R28, [R1+0x2cc8] ;  /* 0x002cc800011c7983 */ /* 0x001ee80000300a00 */
[----:B------:R0:W-:Y:S04]  /*6c7e0*/  STL.64 [R1+0x650], R30 ;  /* 0x0006501e01007387 */ /* 0x0001e80000100a00 */
[----:B0-----:R-:W4:Y:S04]  /*6c7f0*/  LDL.LU.64 R30, [R1+0x2cc0] ;  /* 0x002cc000011e7983 */ /* 0x001f280000300a00 */
[----:B------:R-:W2:Y:S04]  /*6c800*/  LDL.LU R36, [R1+0x104] ;  /* 0x0001040001247983 */ /* 0x000ea80000300800 */
[----:B------:R0:W-:Y:S02]  /*6c810*/  STL [R1+0xa8], R26 ;  /* 0x0000a81a01007387 */ /* 0x0001e40000100800 */
[----:B0-----:R-:W-:-:S05]  /*6c820*/  IADD3 R26, P6, R51, R6, RZ ;  /* 0x00000006331a7210 */ /* 0x001fca0007fde0ff */
[----:B------:R-:W-:-:S05]  /*6c830*/  IMAD.X R27, R19, 0x1, R5, P6 ;  /* 0x00000001131b7824 */ /* 0x000fca00030e0605 */
[----:B------:R0:W-:Y:S04]  /*6c840*/  STL.64 [R1+0x648], R26 ;  /* 0x0006481a01007387 */ /* 0x0001e80000100a00 */
[----:B0-----:R-:W4:Y:S01]  /*6c850*/  LDL.LU.64 R26, [R1+0x2cb8] ;  /* 0x002cb800011a7983 */ /* 0x001f220000300a00 */
[----:B---3--:R-:W-:Y:S02]  /*6c860*/  PRMT R28, R22, 0x5410, R28 ;  /* 0x00005410161c7816 */ /* 0x008fe4000000001c */
[----:B------:R-:W-:-:S03]  /*6c870*/  IADD3 R22, P6, R51, R8, RZ ;  /* 0x0000000833167210 */ /* 0x000fc60007fde0ff */
[----:B------:R-:W-:Y:S01]  /*6c880*/  STL [R1+0xac], R28 ;  /* 0x0000ac1c01007387 */ /* 0x000fe20000100800 */
[----:B----4-:R-:W-:Y:S01]  /*6c890*/  PRMT R27, R23, 0x5410, R27 ;  /* 0x00005410171b7816 */ /* 0x010fe2000000001b */
[----:B------:R-:W-:-:S05]  /*6c8a0*/  IMAD.X R23, R19, 0x1, R7, P6 ;  /* 0x0000000113177824 */ /* 0x000fca00030e0607 */
[----:B------:R0:W-:Y:S04]  /*6c8b0*/  STL.64 [R1+0x680], R22 ;  /* 0x0006801601007387 */ /* 0x0001e80000100a00 */
[----:B0-----:R-:W3:Y:S01]  /*6c8c0*/  LDL.LU.64 R22, [R1+0x2cb0] ;  /* 0x002cb00001167983 */ /* 0x001ee20000300a00 */
[----:B------:R-:W-:Y:S02]  /*6c8d0*/  PRMT R26, R24, 0x5410, R26 ;  /* 0x00005410181a7816 */ /* 0x000fe4000000001a */
[----:B------:R-:W-:Y:S02]  /*6c8e0*/  IADD3 R24, P6, R51, R10, RZ ;  /* 0x0000000a33187210 */ /* 0x000fe40007fde0ff */
[----:B---3--:R-:W-:-:S03]  /*6c8f0*/  PRMT R23, R25, 0x5410, R23 ;  /* 0x0000541019177816 */ /* 0x008fc60000000017 */
[----:B------:R-:W-:Y:S01]  /*6c900*/  IMAD.X R25, R19, 0x1, R9, P6 ;  /* 0x0000000113197824 */ /* 0x000fe200030e0609 */
[----:B------:R-:W-:Y:S02]  /*6c910*/  PRMT R28, R52, 0x5410, R22 ;  /* 0x00005410341c7816 */ /* 0x000fe40000000016 */
[----:B------:R-:W-:Y:S02]  /*6c920*/  PRMT R22, R60, 0x5410, R21 ;  /* 0x000054103c167816 */ /* 0x000fe40000000015 */
[----:B------:R-:W-:Y:S01]  /*6c930*/  IADD3 R60, P6, R51, R12, RZ ;  /* 0x0000000c333c7210 */ /* 0x000fe20007fde0ff */
[----:B------:R-:W-:Y:S01]  /*6c940*/  IMAD.MOV.U32 R52, RZ, RZ, R61 ;  /* 0x000000ffff347224 */ /* 0x000fe200078e003d */
[----:B------:R0:W-:Y:S03]  /*6c950*/  STL.64 [R1+0x678], R24 ;  /* 0x0006781801007387 */ /* 0x0001e60000100a00 */
[----:B------:R-:W-:Y:S01]  /*6c960*/  IMAD.X R61, R19, 0x1, R11, P6 ;  /* 0x00000001133d7824 */ /* 0x000fe200030e060b */
[----:B0-----:R-:W3:Y:S04]  /*6c970*/  LDL.LU.64 R24, [R1+0x2ca8] ;  /* 0x002ca80001187983 */ /* 0x001ee80000300a00 */
[----:B------:R-:W4:Y:S04]  /*6c980*/  LDL.LU R21, [R1+0xe4] ;  /* 0x0000e40001157983 */ /* 0x000f280000300800 */
[----:B------:R-:W-:Y:S04]  /*6c990*/  STL [R1+0xb4], R28 ;  /* 0x0000b41c01007387 */ /* 0x000fe80000100800 */
[----:B------:R0:W-:Y:S04]  /*6c9a0*/  STL.64 [R1+0x6b0], R60 ;  /* 0x0006b03c01007387 */ /* 0x0001e80000100a00 */
[----:B0-----:R-:W3:Y:S02]  /*6c9b0*/  LDL.LU.64 R60, [R1+0x2ca0] ;  /* 0x002ca000013c7983 */ /* 0x001ee40000300a00 */
[----:B---3--:R-:W-:-:S02]  /*6c9c0*/  PRMT R25, R60, 0x5410, R25 ;  /* 0x000054103c197816 */ /* 0x008fc40000000019 */
[----:B------:R-:W3:Y:S01]  /*6c9d0*/  LDL.LU R60, [R1+0x2c9c] ;  /* 0x002c9c00013c7983 */ /* 0x000ee20000300800 */
[----:B------:R-:W-:-:S03]  /*6c9e0*/  PRMT R28, R61, 0x5410, R24 ;  /* 0x000054103d1c7816 */ /* 0x000fc60000000018 */
[----:B------:R-:W3:Y:S01]  /*6c9f0*/  LDL.LU R61, [R1+0x2c98] ;  /* 0x002c9800013d7983 */ /* 0x000ee20000300800 */
[----:B------:R-:W-:-:S03]  /*6ca00*/  IADD3 R24, P6, R51, R14, RZ ;  /* 0x0000000e33187210 */ /* 0x000fc60007fde0ff */
[----:B------:R0:W-:Y:S04]  /*6ca10*/  STL [R1+0xb0], R25 ;  /* 0x0000b01901007387 */ /* 0x0001e80000100800 */
[----:B------:R1:W-:Y:S01]  /*6ca20*/  STL [R1+0xb8], R28 ;  /* 0x0000b81c01007387 */ /* 0x0003e20000100800 */
[----:B0-----:R-:W-:-:S05]  /*6ca30*/  IMAD.X R25, R19, 0x1, R13, P6 ;  /* 0x0000000113197824 */ /* 0x001fca00030e060d */
[----:B------:R0:W-:Y:S04]  /*6ca40*/  STL.64 [R1+0x6a8], R24 ;  /* 0x0006a81801007387 */ /* 0x0001e80000100a00 */
[----:B-1----:R-:W3:Y:S01]  /*6ca50*/  LDL.LU R28, [R1+0x1c0] ;  /* 0x0001c000011c7983 */ /* 0x002ee20000300800 */
[----:B0-----:R-:W-:-:S05]  /*6ca60*/  IADD3 R24, P6, R51, R16, RZ ;  /* 0x0000001033187210 */ /* 0x001fca0007fde0ff */
[----:B------:R-:W-:-:S05]  /*6ca70*/  IMAD.X R25, R19, 0x1, R15, P6 ;  /* 0x0000000113197824 */ /* 0x000fca00030e060f */
[----:B------:R3:W-:Y:S01]  /*6ca80*/  STL.64 [R1+0x6c0], R24 ;  /* 0x0006c01801007387 */ /* 0x0007e20000100a00 */
[----:B----4-:R-:W-:Y:S02]  /*6ca90*/  PRMT R51, R21, 0x5410, R31 ;  /* 0x0000541015337816 */ /* 0x010fe4000000001f */
[----:B--2---:R-:W-:Y:S02]  /*6caa0*/  PRMT R21, R36, 0x5410, R29 ;  /* 0x0000541024157816 */ /* 0x004fe4000000001d */
[----:B---3--:R-:W-:Y:S02]  /*6cab0*/  PRMT R24, R60, 0x5410, R30 ;  /* 0x000054103c187816 */ /* 0x008fe4000000001e */
[----:B------:R-:W2:Y:S04]  /*6cac0*/  LDL.LU R60, [R1+0x2c94] ;  /* 0x002c9400013c7983 */ /* 0x000ea80000300800 */
[----:B------:R-:W-:Y:S04]  /*6cad0*/  STL [R1+0xbc], R24 ;  /* 0x0000bc1801007387 */ /* 0x000fe80000100800 */
[----:B------:R0:W-:Y:S04]  /*6cae0*/  STL [R1+0xc0], R21 ;  /* 0x0000c01501007387 */ /* 0x0001e80000100800 */
[----:B------:R-:W3:Y:S01]  /*6caf0*/  LDL.LU R36, [R1+0x214] ;  /* 0x0002140001247983 */ /* 0x000ee20000300800 */
[----:B0-----:R-:W-:-:S03]  /*6cb00*/  PRMT R21, R61, 0x5410, R34 ;  /* 0x000054103d157816 */ /* 0x001fc60000000022 */
[----:B------:R-:W4:Y:S01]  /*6cb10*/  LDL.LU R61, [R1+0x2c90] ;  /* 0x002c9000013d7983 */ /* 0x000f220000300800 */
[----:B------:R-:W-:Y:S02]  /*6cb20*/  SHF.R.U32.HI R33, RZ, 0x8, R33 ;  /* 0x00000008ff217819 */ /* 0x000fe40000011621 */
[----:B------:R-:W-:Y:S02]  /*6cb30*/  SHF.R.S32.HI R19, RZ, 0x1f, R48 ;  /* 0x0000001fff137819 */ /* 0x000fe40000011430 */
[----:B------:R-:W-:Y:S02]  /*6cb40*/  IADD3 R24, P6, R48, R0, RZ ;  /* 0x0000000030187210 */ /* 0x000fe40007fde0ff */
[----:B------:R-:W-:-:S03]  /*6cb50*/  LOP3.LUT R33, R33, 0xffff, RZ, 0xc0, !PT ;  /* 0x0000ffff21217812 */ /* 0x000fc600078ec0ff */
[----:B------:R-:W-:Y:S01]  /*6cb60*/  IMAD.X R25, R19, 0x1, R18, P6 ;  /* 0x0000000113197824 */ /* 0x000fe200030e0612 */
[----:B------:R-:W-:-:S04]  /*6cb70*/  PRMT R33, R33, 0x3340, R0 ;  /* 0x0000334021217816 */ /* 0x000fc80000000000 */
[----:B------:R2:W-:Y:S01]  /*6cb80*/  STL.64 [R1+0x6a0], R24 ;  /* 0x0006a01801007387 */ /* 0x0005e20000100a00 */
[----:B------:R-:W-:-:S04]  /*6cb90*/  SHF.R.U32.HI R39, RZ, 0x8, R39 ;  /* 0x00000008ff277819 */ /* 0x000fc80000011627 */
[----:B------:R-:W-:-:S04]  /*6cba0*/  LOP3.LUT R39, R39, 0xffff, RZ, 0xc0, !PT ;  /* 0x0000ffff27277812 */ /* 0x000fc800078ec0ff */
[----:B------:R-:W-:Y:S02]  /*6cbb0*/  PRMT R39, R39, 0x3340, R0 ;  /* 0x0000334027277816 */ /* 0x000fe40000000000 */
[----:B--2---:R-:W-:Y:S02]  /*6cbc0*/  PRMT R24, R60, 0x5410, R33 ;  /* 0x000054103c187816 */ /* 0x004fe40000000021 */
[----:B------:R-:W2:Y:S04]  /*6cbd0*/  LDL.LU R60, [R1+0x2c8c] ;  /* 0x002c8c00013c7983 */ /* 0x000ea80000300800 */
[----:B------:R0:W-:Y:S04]  /*6cbe0*/  STL [R1+0xc4], R21 ;  /* 0x0000c41501007387 */ /* 0x0001e80000100800 */
[----:B------:R-:W2:Y:S04]  /*6cbf0*/  LDL.LU R33, [R1+0x324] ;  /* 0x0003240001217983 */ /* 0x000ea80000300800 */
[----:B0-----:R-:W2:Y:S04]  /*6cc00*/  LDL.LU R21, [R1+0x320] ;  /* 0x0003200001157983 */ /* 0x001ea80000300800 */
[----:B------:R0:W-:Y:S04]  /*6cc10*/  STL [R1+0xc8], R24 ;  /* 0x0000c81801007387 */ /* 0x0001e80000100800 */
[----:B------:R-:W2:Y:S01]  /*6cc20*/  LDL.LU R34, [R1+0x378] ;  /* 0x0003780001227983 */ /* 0x000ea20000300800 */
[----:B0-----:R-:W-:-:S05]  /*6cc30*/  IADD3 R24, P6, R48, R4, RZ ;  /* 0x0000000430187210 */ /* 0x001fca0007fde0ff */
[----:B------:R-:W-:-:S05]  /*6cc40*/  IMAD.X R25, R19, 0x1, R17, P6 ;  /* 0x0000000113197824 */ /* 0x000fca00030e0611 */
[----:B------:R4:W-:Y:S02]  /*6cc50*/  STL.64 [R1+0x6d8], R24 ;  /* 0x0006d81801007387 */ /* 0x0009e40000100a00 */
[----:B----4-:R-:W-:Y:S02]  /*6cc60*/  PRMT R24, R61, 0x5410, R39 ;  /* 0x000054103d187816 */ /* 0x010fe40000000027 */
[----:B------:R-:W4:Y:S01]  /*6cc70*/  LDL.LU R61, [R1+0x2c88] ;  /* 0x002c8800013d7983 */ /* 0x000f220000300800 */
[----:B------:R-:W-:-:S03]  /*6cc80*/  PRMT R2, R2, 0x5410, R20 ;  /* 0x0000541002027816 */ /* 0x000fc60000000014 */
[----:B------:R-:W4:Y:S04]  /*6cc90*/  LDL.LU R20, [R1+0x31c] ;  /* 0x00031c0001147983 */ /* 0x000f280000300800 */
[----:B------:R0:W-:Y:S04]  /*6cca0*/  STL [R1+0xcc], R24 ;  /* 0x0000cc1801007387 */ /* 0x0001e80000100800 */
[----:B------:R-:W4:Y:S01]  /*6ccb0*/  LDL.LU R39, [R1+0x36c] ;  /* 0x00036c0001277983 */ /* 0x000f220000300800 */
[----:B0-----:R-:W-:-:S05]  /*6ccc0*/  IADD3 R24, P6, R48, R6, RZ ;  /* 0x0000000630187210 */ /* 0x001fca0007fde0ff */
[----:B------:R-:W-:Y:S01]  /*6ccd0*/  IMAD.X R25, R19, 0x1, R5, P6 ;  /* 0x0000000113197824 */ /* 0x000fe200030e0605 */
[----:B------:R-:W-:-:S04]  /*6cce0*/  LOP3.LUT R38, R38, 0xffff, RZ, 0xc0, !PT ;  /* 0x0000ffff26267812 */ /* 0x000fc800078ec0ff */
[----:B------:R0:W-:Y:S01]  /*6ccf0*/  STL.64 [R1+0x6d0], R24 ;  /* 0x0006d01801007387 */ /* 0x0001e20000100a00 */
[----:B------:R-:W-:-:S03]  /*6cd00*/  PRMT R3, R3, 0x5410, R32 ;  /* 0x0000541003037816 */ /* 0x000fc60000000020 */
[----:B------:R-:W4:Y:S01]  /*6cd10*/  LDL.LU R29, [R1+0x134] ;  /* 0x00013400011d7983 */ /* 0x000f220000300800 */
[----:B------:R-:W-:-:S03]  /*6cd20*/  PRMT R38, R38, 0x3340, R0 ;  /* 0x0000334026267816 */ /* 0x000fc60000000000 */
[----:B------:R-:W4:Y:S01]  /*6cd30*/  LDL.LU R30, [R1+0x35c] ;  /* 0x00035c00011e7983 */ /* 0x000f220000300800 */
[----:B0-----:R-:W-:-:S03]  /*6cd40*/  IADD3 R24, P6, R48, R8, RZ ;  /* 0x0000000830187210 */ /* 0x001fc60007fde0ff */
[----:B------:R-:W4:Y:S02]  /*6cd50*/  LDL.LU R31, [R1+0x1c] ;  /* 0x00001c00011f7983 */ /* 0x000f240000300800 */
[----:B------:R-:W-:Y:S02]  /*6cd60*/  IMAD.X R25, R19, 0x1, R7, P6 ;  /* 0x0000000113197824 */ /* 0x000fe400030e0607 */
[----:B------:R0:W-:Y:S04]  /*6cd70*/  STL.64 [R1+0x2c78], R2 ;  /* 0x002c780201007387 */ /* 0x0001e80000100a00 */
[----:B------:R1:W-:Y:S01]  /*6cd80*/  STL.64 [R1+0x6f8], R24 ;  /* 0x0006f81801007387 */ /* 0x0003e20000100a00 */
[----:B0-----:R-:W-:-:S03]  /*6cd90*/  PRMT R2, R28, 0x5410, R38 ;  /* 0x000054101c027816 */ /* 0x001fc60000000026 */
[----:B-1----:R-:W4:Y:S04]  /*6cda0*/  LDL.LU R24, [R1+0x130] ;  /* 0x0001300001187983 */ /* 0x002f280000300800 */
[----:B------:R-:W4:Y:S04]  /*6cdb0*/  LDL.LU R25, [R1+0x25f0] ;  /* 0x0025f00001197983 */ /* 0x000f280000300800 */
[----:B------:R0:W-:Y:S01]  /*6cdc0*/  STL [R1+0xdc], R2 ;  /* 0x0000dc0201007387 */ /* 0x0001e20000100800 */
[----:B------:R-:W-:-:S03]  /*6cdd0*/  LOP3.LUT R37, R37, 0xffff, RZ, 0xc0, !PT ;  /* 0x0000ffff25257812 */ /* 0x000fc600078ec0ff */
[----:B------:R-:W4:Y:S01]  /*6cde0*/  LDL.LU R28, [R1+0x368] ;  /* 0x00036800011c7983 */ /* 0x000f220000300800 */
[----:B------:R-:W-:Y:S02]  /*6cdf0*/  PRMT R37, R37, 0x3340, R0 ;  /* 0x0000334025257816 */ /* 0x000fe40000000000 */
[----:B------:R-:W-:-:S04]  /*6ce00*/  LOP3.LUT R42, R42, 0xffff, RZ, 0xc0, !PT ;  /* 0x0000ffff2a2a7812 */ /* 0x000fc800078ec0ff */
[----:B------:R-:W-:-:S04]  /*6ce10*/  PRMT R42, R42, 0x3340, R0 ;  /* 0x000033402a2a7816 */ /* 0x000fc80000000000 */
[----:B---3--:R-:W-:Y:S02]  /*6ce20*/  PRMT R42, R36, 0x5410, R42 ;  /* 0x00005410242a7816 */ /* 0x008fe4000000002a */
[----:B--2---:R-:W-:Y:S02]  /*6ce30*/  PRMT R60, R60, 0x5410, R35 ;  /* 0x000054103c3c7816 */ /* 0x004fe40000000023 */
[----:B----4-:R-:W-:-:S05]  /*6ce40*/  PRMT R61, R61, 0x5410, R37 ;  /* 0x000054103d3d7816 */ /* 0x010fca0000000025 */
[----:B------:R-:W-:Y:S04]  /*6ce50*/  STL.64 [R1+0x2c80], R60 ;  /* 0x002c803c01007387 */ /* 0x000fe80000100a00 */
[----:B------:R-:W2:Y:S01]  /*6ce60*/  LDL.LU R36, [R1+0x358] ;  /* 0x0003580001247983 */ /* 0x000ea20000300800 */
[----:B0-----:R-:W-:-:S05]  /*6ce70*/  IADD3 R2, P6, R48, R10, RZ ;  /* 0x0000000a30027210 */ /* 0x001fca0007fde0ff */
[----:B------:R-:W-:Y:S01]  /*6ce80*/  IMAD.X R3, R19, 0x1, R9, P6 ;  /* 0x0000000113037824 */ /* 0x000fe200030e0609 */
[----:B------:R-:W-:-:S04]  /*6ce90*/  LOP3.LUT R41, R41, 0xffff, RZ, 0xc0, !PT ;  /* 0x0000ffff29297812 */ /* 0x000fc800078ec0ff */
[----:B------:R0:W-:Y:S01]  /*6cea0*/  STL.64 [R1+0x6f0], R2 ;  /* 0x0006f00201007387 */ /* 0x0001e20000100a00 */
[----:B------:R-:W-:-:S04]  /*6ceb0*/  PRMT R41, R41, 0x3340, R0 ;  /* 0x0000334029297816 */ /* 0x000fc80000000000 */
[----:B------:R-:W-:Y:S02]  /*6cec0*/  PRMT R41, R20, 0x5410, R41 ;  /* 0x0000541014297816 */ /* 0x000fe40000000029 */
[----:B0-----:R-:W-:Y:S02]  /*6ced0*/  IADD3 R2, P6, R48, R12, RZ ;  /* 0x0000000c30027210 */ /* 0x001fe40007fde0ff */
[----:B------:R-:W-:-:S03]  /*6cee0*/  LOP3.LUT R20, R33, 0xffff, RZ, 0xc0, !PT ;  /* 0x0000ffff21147812 */ /* 0x000fc600078ec0ff */
[----:B------:R-:W-:-:S05]  /*6cef0*/  IMAD.X R3, R19, 0x1, R11, P6 ;  /* 0x0000000113037824 */ /* 0x000fca00030e060b */
[----:B------:R0:W-:Y:S04]  /*6cf00*/  STL.64 [R1+0x720], R2 ;  /* 0x0007200201007387 */ /* 0x0001e80000100a00 */
[----:B------:R-:W3:Y:S04]  /*6cf10*/  LDL.LU R35, [R1+0x25f8] ;  /* 0x0025f80001237983 */ /* 0x000ee80000300800 */
[----:B------:R-:W4:Y:S01]  /*6cf20*/  LDL.LU R33, [R1+0x25d4] ;  /* 0x0025d40001217983 */ /* 0x000f220000300800 */
[----:B0-----:R-:W-:-:S05]  /*6cf30*/  PRMT R2, R34, 0x4210, R20 ;  /* 0x0000421022027816 */ /* 0x001fca0000000014 */
[----:B------:R0:W-:Y:S01]  /*6cf40*/  STL [R1+0x260], R2 ;  /* 0x0002600201007387 */ /* 0x0001e20000100800 */
[----:B------:R-:W-:-:S03]  /*6cf50*/  LOP3.LUT R21, R21, 0xffff, RZ, 0xc0, !PT ;  /* 0x0000ffff15157812 */ /* 0x000fc600078ec0ff */
[----:B------:R-:W4:Y:S01]  /*6cf60*/  LDL.LU R34, [R1+0x348] ;  /* 0x0003480001227983 */ /* 0x000f220000300800 */
[----:B0-----:R-:W-:-:S05]  /*6cf70*/  PRMT R2, R44, 0x5210, R20 ;  /* 0x000052102c027816 */ /* 0x001fca0000000014 */
[----:B------:R0:W-:Y:S01]  /*6cf80*/  STL [R1+0x210], R2 ;  /* 0x0002100201007387 */ /* 0x0001e20000100800 */
[--C-:B------:R-:W-:Y:S02]  /*6cf90*/  PRMT R32, R39, 0x4210, R21.reuse ;  /* 0x0000421027207816 */ /* 0x100fe40000000015 */
[----:B------:R-:W-:Y:S02]  /*6cfa0*/  PRMT R20, R45, 0x5210, R21 ;  /* 0x000052102d147816 */ /* 0x000fe40000000015 */
[C---:B0-----:R-:W-:Y:S01]  /*6cfb0*/  IADD3 R2, P6, R48.reuse, R14, RZ ;  /* 0x0000000e30027210 */ /* 0x041fe20007fde0ff */
[----:B------:R-:W-:Y:S04]  /*6cfc0*/  STL [R1+0x264], R32 ;  /* 0x0002642001007387 */ /* 0x000fe80000100800 */
[----:B------:R-:W-:Y:S01]  /*6cfd0*/  IMAD.X R3, R19, 0x1, R13, P6 ;  /* 0x0000000113037824 */ /* 0x000fe200030e060d */
[----:B------:R-:W-:Y:S04]  /*6cfe0*/  STL [R1+0x214], R20 ;  /* 0x0002141401007387 */ /* 0x000fe80000100800 */
[----:B------:R0:W-:Y:S02]  /*6cff0*/  STL.64 [R1+0x718], R2 ;  /* 0x0007180201007387 */ /* 0x0001e40000100a00 */
[----:B0-----:R-:W-:-:S02]  /*6d000*/  IADD3 R2, P6, R48, R16, RZ ;  /* 0x0000001030027210 */ /* 0x001fc40007fde0ff */
[----:B------:R-:W4:Y:S03]  /*6d010*/  LDL.LU R48, [R1+0x33c] ;  /* 0x00033c0001307983 */ /* 0x000f260000300800 */
[----:B------:R-:W-:Y:S01]  /*6d020*/  IMAD.X R3, R19, 0x1, R15, P6 ;  /* 0x0000000113037824 */ /* 0x000fe200030e060f */
[----:B------:R-:W-:-:S04]  /*6d030*/  LOP3.LUT R19, R29, 0xffff, RZ, 0xc0, !PT ;  /* 0x0000ffff1d137812 */ /* 0x000fc800078ec0ff */
[----:B------:R0:W-:Y:S02]  /*6d040*/  STL.64 [R1+0x738], R2 ;  /* 0x0007380201007387 */ /* 0x0001e40000100a00 */
[--C-:B0-----:R-:W-:Y:S02]  /*6d050*/  PRMT R3, R30, 0x4210, R19.reuse ;  /* 0x000042101e037816 */ /* 0x101fe40000000013 */
[----:B------:R-:W-:-:S03]  /*6d060*/  PRMT R2, R49, 0x5210, R19 ;  /* 0x0000521031027816 */ /* 0x000fc60000000013 */
[----:B------:R0:W-:Y:S01]  /*6d070*/  STL [R1+0x268], R3 ;  /* 0x0002680301007387 */ /* 0x0001e20000100800 */
[----:B------:R-:W-:-:S03]  /*6d080*/  LOP3.LUT R19, R24, 0xffff, RZ, 0xc0, !PT ;  /* 0x0000ffff18137812 */ /* 0x000fc600078ec0ff */
[----:B------:R-:W4:Y:S04]  /*6d090*/  LDL.LU R39, [R1+0x334] ;  /* 0x0003340001277983 */ /* 0x000f280000300800 */
[----:B------:R1:W-:Y:S04]  /*6d0a0*/  STL [R1+0x218], R2 ;  /* 0x0002180201007387 */ /* 0x0003e80000100800 */
[----:B------:R-:W4:Y:S01]  /*6d0b0*/  LDL.LU R29, [R1+0x330] ;  /* 0x00033000011d7983 */ /* 0x000f220000300800 */
[----:B0-----:R-:W-:-:S03]  /*6d0c0*/  PRMT R3, R55, 0x5210, R19 ;  /* 0x0000521037037816 */ /* 0x001fc60000000013 */
[----:B------:R-:W4:Y:S01]  /*6d0d0*/  LDL.LU R30, [R1+0x338] ;  /* 0x00033800011e7983 */ /* 0x000f220000300800 */
[----:B-1----:R-:W-:-:S03]  /*6d0e0*/  PRMT R2, R28, 0x4210, R19 ;  /* 0x000042101c027816 */ /* 0x002fc60000000013 */
[----:B------:R-:W4:Y:S01]  /*6d0f0*/  LDL.LU R24, [R1+0x8] ;  /* 0x0000080001187983 */ /* 0x000f220000300800 */
[----:B------:R-:W-:-:S03]  /*6d100*/  LOP3.LUT R20, R25, 0xffff, RZ, 0xc0, !PT ;  /* 0x0000ffff19147812 */ /* 0x000fc600078ec0ff */
[----:B------:R-:W4:Y:S04]  /*6d110*/  LDL.LU R25, [R1+0x32c] ;  /* 0x00032c0001197983 */ /* 0x000f280000300800 */
[----:B------:R2:W-:Y:S04]  /*6d120*/  STL [R1+0x26c], R2 ;  /* 0x00026c0201007387 */ /* 0x0005e80000100800 */
[----:B------:R-:W-:Y:S04]  /*6d130*/  STL [R1+0x21c], R3 ;  /* 0x00021c0301007387 */ /* 0x000fe80000100800 */
[----:B------:R-:W4:Y:S01]  /*6d140*/  LDL.LU R28, [R1+0x10] ;  /* 0x00001000011c7983 */ /* 0x000f220000300800 */
[----:B--2---:R-:W-:-:S02]  /*6d150*/  PRMT R2, R36, 0x4210, R20 ;  /* 0x0000421024027816 */ /* 0x004fc40000000014 */
[----:B------:R-:W-:-:S03]  /*6d160*/  PRMT R20, R56, 0x5210, R20 ;  /* 0x0000521038147816 */ /* 0x000fc60000000014 */
[----:B------:R0:W-:Y:S04]  /*6d170*/  STL [R1+0x250], R2 ;  /* 0x0002500201007387 */ /* 0x0001e80000100800 */
[----:B------:R3:W-:Y:S04]  /*6d180*/  STL [R1+0x200], R20 ;  /* 0x0002001401007387 */ /* 0x0007e80000100800 */
[----:B------:R-:W2:Y:S01]  /*6d190*/  LDL.LU R36, [R1+0x1b8] ;  /* 0x0001b80001247983 */ /* 0x000ea20000300800 */
[----:B------:R-:W-:Y:S02]  /*6d1a0*/  SHF.R.S32.HI R19, RZ, 0x1f, R31 ;  /* 0x0000001fff137819 */ /* 0x000fe4000001141f */
[----:B0-----:R-:W-:-:S05]  /*6d1b0*/  IADD3 R2, P6, R31, R0, RZ ;  /* 0x000000001f027210 */ /* 0x001fca0007fde0ff */
[----:B------:R-:W-:-:S05]  /*6d1c0*/  IMAD.X R3, R19, 0x1, R18, P6 ;  /* 0x0000000113037824 */ /* 0x000fca00030e0612 */
[----:B------:R0:W-:Y:S04]  /*6d1d0*/  STL.64 [R1+0x710], R2 ;  /* 0x0007100201007387 */ /* 0x0001e80000100a00 */
[----:B------:R-:W2:Y:S04]  /*6d1e0*/  LDL.LU R61, [R1+0x2608] ;  /* 0x00260800013d7983 */ /* 0x000ea80000300800 */
[----:B------:R-:W2:Y:S01]  /*6d1f0*/  LDL.LU R37, [R1+0x328] ;  /* 0x0003280001257983 */ /* 0x000ea20000300800 */
[----:B---3--:R-:W-:Y:S02]  /*6d200*/  LOP3.LUT R20, R35, 0xffff, RZ, 0xc0, !PT ;  /* 0x0000ffff23147812 */ /* 0x008fe400078ec0ff */
[----:B----4-:R-:W-:-:S02]  /*6d210*/  LOP3.LUT R21, R33, 0xffff, RZ, 0xc0, !PT ;  /* 0x0000ffff21157812 */ /* 0x010fc400078ec0ff */
[--C-:B------:R-:W-:Y:S02]  /*6d220*/  PRMT R32, R54, 0x5210, R20.reuse ;  /* 0x0000521036207816 */ /* 0x100fe40000000014 */
[----:B0-----:R-:W-:-:S05]  /*6d230*/  PRMT R2, R34, 0x4210, R20 ;  /* 0x0000421022027816 */ /* 0x001fca0000000014 */
[----:B------:R0:W-:Y:S04]  /*6d240*/  STL [R1+0x254], R2 ;  /* 0x0002540201007387 */ /* 0x0001e80000100800 */
[----:B------:R-:W3:Y:S04]  /*6d250*/  LDL.LU R38, [R1+0x14] ;  /* 0x0000140001267983 */ /* 0x000ee80000300800 */
[----:B0-----:R-:W4:Y:S04]  /*6d260*/  LDL.LU R2, [R1+0x318] ;  /* 0x0003180001027983 */ /* 0x001f280000300800 */
[----:B------:R-:W4:Y:S04]  /*6d270*/  LDL.LU R33, [R1+0x28] ;  /* 0x0000280001217983 */ /* 0x000f280000300800 */
[----:B------:R-:W-:Y:S04]  /*6d280*/  STL [R1+0x204], R32 ;  /* 0x0002042001007387 */ /* 0x000fe80000100800 */
[----:B------:R-:W4:Y:S01]  /*6d290*/  LDL.LU R34, [R1+0x2610] ;  /* 0x0026100001227983 */ /* 0x000f220000300800 */
[----:B------:R-:W-:-:S02]  /*6d2a0*/  PRMT R3, R57, 0x5210, R21 ;  /* 0x0000521039037816 */ /* 0x000fc40000000015 */
[----:B------:R-:W-:-:S05]  /*6d2b0*/  PRMT R20, R48, 0x4210, R21 ;  /* 0x0000421030147816 */ /* 0x000fca0000000015 */
[----:B------:R0:W-:Y:S01]  /*6d2c0*/  STL [R1+0x258], R20 ;  /* 0x0002581401007387 */ /* 0x0001e20000100800 */
[----:B------:R-:W-:Y:S01]  /*6d2d0*/  IMAD.MOV.U32 R48, RZ, RZ, R52 ;  /* 0x000000ffff307224 */ /* 0x000fe200078e0034 */
[----:B0-----:R-:W-:Y:S02]  /*6d2e0*/  IADD3 R20, P6, R31, R4, RZ ;  /* 0x000000041f147210 */ /* 0x001fe40007fde0ff */
[----:B------:R0:W-:Y:S03]  /*6d2f0*/  STL [R1+0x208], R3 ;  /* 0x0002080301007387 */ /* 0x0001e60000100800 */
[----:B------:R-:W-:Y:S01]  /*6d300*/  IMAD.X R21, R19, 0x1, R17, P6 ;  /* 0x0000000113157824 */ /* 0x000fe200030e0611 */
[----:B------:R-:W4:Y:S04]  /*6d310*/  LDL.LU R52, [R1+0x25d8] ;  /* 0x0025d80001347983 */ /* 0x000f280000300800 */
[----:B------:R1:W-:Y:S04]  /*6d320*/  STL.64 [R1+0x750], R20 ;  /* 0x0007501401007387 */ /* 0x0003e80000100a00 */
[----:B0-----:R-:W4:Y:S01]  /*6d330*/  LDL.LU R3, [R1+0x314] ;  /* 0x0003140001037983 */ /* 0x001f220000300800 */
[----:B-1----:R-:W-:-:S02]  /*6d340*/  LOP3.LUT R20, R39, 0xffff, RZ, 0xc0, !PT ;  /* 0x0000ffff27147812 */ /* 0x002fc400078ec0ff */
[----:B------:R-:W-:Y:S02]  /*6d350*/  LOP3.LUT R21, R29, 0xffff, RZ, 0xc0, !PT ;  /* 0x0000ffff1d157812 */ /* 0x000fe400078ec0ff */
[--C-:B------:R-:W-:Y:S02]  /*6d360*/  PRMT R29, R30, 0x4210, R20.reuse ;  /* 0x000042101e1d7816 */ /* 0x100fe40000000014 */
[----:B------:R-:W-:-:S03]  /*6d370*/  PRMT R20, R24, 0x5210, R20 ;  /* 0x0000521018147816 */ /* 0x000fc60000000014 */
[----:B------:R-:W-:Y:S04]  /*6d380*/  STL [R1+0x240], R29 ;  /* 0x0002401d01007387 */ /* 0x000fe80000100800 */
[----:B------:R-:W4:Y:S01]  /*6d390*/  LDL.LU R32, [R1+0x34] ;  /* 0x0000340001207983 */ /* 0x000f220000300800 */
[----:B------:R-:W-:-:S03]  /*6d3a0*/  PRMT R24, R25, 0x4210, R21 ;  /* 0x0000421019187816 */ /* 0x000fc60000000015 */
[----:B------:R0:W-:Y:S04]  /*6d3b0*/  STL [R1+0x1e0], R20 ;  /* 0x0001e01401007387 */ /* 0x0001e80000100800 */
[----:B------:R-:W4:Y:S04]  /*6d3c0*/  LDL.LU R35, [R1+0x300] ;  /* 0x0003000001237983 */ /* 0x000f280000300800 */
[----:B------:R-:W4:Y:S01]  /*6d3d0*/  LDL.LU R39, [R1+0x40] ;  /* 0x0000400001277983 */ /* 0x000f220000300800 */
[----:B0-----:R-:W-:Y:S02]  /*6d3e0*/  PRMT R20, R28, 0x5210, R21 ;  /* 0x000052101c147816 */ /* 0x001fe40000000015 */
[----:B------:R-:W-:Y:S01]  /*6d3f0*/  IADD3 R28, P6, R31, R6, RZ ;  /* 0x000000061f1c7210 */ /* 0x000fe20007fde0ff */
[----:B------:R0:W-:Y:S04]  /*6d400*/  STL [R1+0x244], R24 ;  /* 0x0002441801007387 */ /* 0x0001e80000100800 */
[----:B------:R-:W-:Y:S01]  /*6d410*/  IMAD.X R29, R19, 0x1, R5, P6 ;  /* 0x00000001131d7824 */ /* 0x000fe200030e0605 */
[----:B0-----:R-:W4:Y:S04]  /*6d420*/  LDL.LU R24, [R1+0x344] ;  /* 0x0003440001187983 */ /* 0x001f280000300800 */
[----:B------:R-:W4:Y:S04]  /*6d430*/  LDL.LU R25, [R1+0x340] ;  /* 0x0003400001197983 */ /* 0x000f280000300800 */
[----:B------:R-:W-:Y:S04]  /*6d440*/  STL [R1+0x1e4], R20 ;  /* 0x0001e41401007387 */ /* 0x000fe80000100800 */
[----:B------:R0:W-:Y:S04]  /*6d450*/  STL.64 [R1+0x748], R28 ;  /* 0x0007481c01007387 */ /* 0x0001e80000100a00 */
[----:B0-----:R-:W4:Y:S04]  /*6d460*/  LDL.LU R29, [R1+0x2e4] ;  /* 0x0002e400011d7983 */ /* 0x001f280000300800 */
[----:B------:R-:W4:Y:S04]  /*6d470*/  LDL.LU R30, [R1+0x44] ;  /* 0x00004400011e7983 */ /* 0x000f280000300800 */
[----:B------:R-:W4:Y:S01]  /*6d480*/  LDL.LU R28, [R1+0x2dc] ;  /* 0x0002dc00011c7983 */ /* 0x000f220000300800 */
[----:B--2---:R-:W-:-:S03]  /*6d490*/  LOP3.LUT R20, R36, 0xffff, RZ, 0xc0, !PT ;  /* 0x0000ffff24147812 */ /* 0x004fc600078ec0ff */
[----:B------:R-:W2:Y:S01]  /*6d4a0*/  LDL.LU R36, [R1+0x50] ;  /* 0x0000500001247983 */ /* 0x000ea20000300800 */
[----:B------:R-:W-:Y:S02]  /*6d4b0*/  PRMT R44, R37, 0x4210, R20 ;  /* 0x00004210252c7816 */ /* 0x000fe40000000014 */
[----:B------:R-:W-:-:S03]  /*6d4c0*/  LOP3.LUT R21, R61, 0xffff, RZ, 0xc0, !PT ;  /* 0x0000ffff3d157812 */ /* 0x000fc600078ec0ff */
[----:B------:R0:W-:Y:S02]  /*6d4d0*/  STL [R1+0x248], R44 ;  /* 0x0002482c01007387 */ /* 0x0001e40000100800 */
[----:B0-----:R-:W-:-:S05]  /*6d4e0*/  IADD3 R44, P6, R31, R8, RZ ;  /* 0x000000081f2c7210 */ /* 0x001fca0007fde0ff */
[----:B------:R-:W-:Y:S01]  /*6d4f0*/  IMAD.X R45, R19, 0x1, R7, P6 ;  /* 0x00000001132d7824 */ /* 0x000fe200030e0607 */
[----:B---3--:R-:W-:Y:S02]  /*6d500*/  PRMT R37, R38, 0x5210, R20 ;  /* 0x0000521026257816 */ /* 0x008fe40000000014 */
[----:B----4-:R-:W-:-:S03]  /*6d510*/  PRMT R20, R2, 0x4210, R21 ;  /* 0x0000421002147816 */ /* 0x010fc60000000015 */
[----:B------:R-:W-:Y:S01]  /*6d520*/  STL [R1+0x1e8], R37 ;  /* 0x0001e82501007387 */ /* 0x000fe20000100800 */
[----:B------:R-:W-:-:S03]  /*6d530*/  PRMT R2, R33, 0x5210, R21 ;  /* 0x0000521021027816 */ /* 0x000fc60000000015 */
[----:B------:R0:W-:Y:S04]  /*6d540*/  STL [R1+0x230], R20 ;  /* 0x0002301401007387 */ /* 0x0001e80000100800 */
[----:B------:R1:W-:Y:S04]  /*6d550*/  STL [R1+0x1c0], R2 ;  /* 0x0001c00201007387 */ /* 0x0003e80000100800 */
[----:B------:R3:W-:Y:S01]  /*6d560*/  STL.64 [R1+0x770], R44 ;  /* 0x0007702c01007387 */ /* 0x0007e20000100a00 */
[----:B0-----:R-:W-:-:S03]  /*6d570*/  LOP3.LUT R20, R34, 0xffff, RZ, 0xc0, !PT ;  /* 0x0000ffff22147812 */ /* 0x001fc600078ec0ff */
[----:B------:R-:W4:Y:S04]  /*6d580*/  LDL.LU R37, [R1+0x1d0] ;  /* 0x0001d00001257983 */ /* 0x000f280000300800 */
[----:B------:R-:W4:Y:S04]  /*6d590*/  LDL.LU R38, [R1+0x2614] ;  /* 0x0026140001267983 */ /* 0x000f280000300800 */
[----:B-1----:R-:W4:Y:S04]  /*6d5a0*/  LDL.LU R2, [R1+0x228] ;  /* 0x0002280001027983 */ /* 0x002f280000300800 */
[----:B------:R-:W4:Y:S04]  /*6d5b0*/  LDL.LU R33, [R1+0x5c] ;  /* 0x00005c0001217983 */ /* 0x000f280000300800 */
[----:B------:R-:W4:Y:S01]  /*6d5c0*/  LDL.LU R34, [R1+0x2d4] ;  /* 0x0002d40001227983 */ /* 0x000f220000300800 */
[----:B------:R-:W-:-:S03]  /*6d5d0*/  LOP3.LUT R21, R52, 0xffff, RZ, 0xc0, !PT ;  /* 0x0000ffff34157812 */ /* 0x000fc600078ec0ff */
[----:B------:R-:W4:Y:S01]  /*6d5e0*/  LDL.LU R52, [R1+0x60] ;  /* 0x0000600001347983 */ /* 0x000f220000300800 */
[----:B---3--:R-:W-:-:S05]  /*6d5f0*/  PRMT R44, R3, 0x4210, R20 ;  /* 0x00004210032c7816 */ /* 0x008fca0000000014 */
[----:B------:R0:W-:Y:S02]  /*6d600*/  STL [R1+0x234], R44 ;  /* 0x0002342c01007387 */ /* 0x0001e40000100800 */
[----:B0-----:R-:W-:Y:S02]  /*6d610*/  IADD3 R44, P6, R31, R10, RZ ;  /* 0x0000000a1f2c7210 */ /* 0x001fe40007fde0ff */
[----:B------:R-:W-:Y:S02]  /*6d620*/  PRMT R3, R32, 0x5210, R20 ;  /* 0x0000521020037816 */ /* 0x000fe40000000014 */
[----:B------:R-:W-:Y:S02]  /*6d630*/  PRMT R20, R35, 0x4210, R21 ;  /* 0x0000421023147816 */ /* 0x000fe40000000015 */
[----:B------:R-:W3:Y:S04]  /*6d640*/  LDL.LU R35, [R1+0x2c] ;  /* 0x00002c0001237983 */ /* 0x000ee80000300800 */
[----:B------:R0:W-:Y:S01]  /*6d650*/  STL [R1+0x1c4], R3 ;  /* 0x0001c40301007387 */ /* 0x0001e20000100800 */
[----:B------:R-:W-:-:S03]  /*6d660*/  IMAD.X R45, R19, 0x1, R9, P6 ;  /* 0x00000001132d7824 */ /* 0x000fc600030e0609 */
[----:B------:R1:W-:Y:S01]  /*6d670*/  STL [R1+0x238], R20 ;  /* 0x0002381401007387 */ /* 0x0003e20000100800 */
[----:B0-----:R-:W-:Y:S02]  /*6d680*/  PRMT R3, R39, 0x5210, R21 ;  /* 0x0000521027037816 */ /* 0x001fe40000000015 */
[----:B-1----:R-:W-:-:S03]  /*6d690*/  LOP3.LUT R20, R24, 0xffff, RZ, 0xc0, !PT ;  /* 0x0000ffff18147812 */ /* 0x002fc600078ec0ff */
[----:B------:R0:W-:Y:S01]  /*6d6a0*/  STL [R1+0x1c8], R3 ;  /* 0x0001c80301007387 */ /* 0x0001e20000100800 */
[----:B------:R-:W-:-:S03]  /*6d6b0*/  LOP3.LUT R21, R25, 0xffff, RZ, 0xc0, !PT ;  /* 0x0000ffff19157812 */ /* 0x000fc600078ec0ff */
[----:B------:R-:W3:Y:S04]  /*6d6c0*/  LDL.LU R24, [R1+0x261c] ;  /* 0x00261c0001187983 */ /* 0x000ee80000300800 */
[----:B------:R-:W-:Y:S04]  /*6d6d0*/  STL.64 [R1+0x768], R44 ;  /* 0x0007682c01007387 */ /* 0x000fe80000100a00 */
[----:B------:R-:W3:Y:S01]  /*6d6e0*/  LDL.LU R25, [R1+0x1f4] ;  /* 0x0001f40001197983 */ /* 0x000ee20000300800 */
[--C-:B------:R-:W-:Y:S02]  /*6d6f0*/  PRMT R29, R29, 0x4210, R20.reuse ;  /* 0x000042101d1d7816 */ /* 0x100fe40000000014 */
[----:B0-----:R-:W-:-:S03]  /*6d700*/  PRMT R3, R30, 0x5210, R20 ;  /* 0x000052101e037816 */ /* 0x001fc60000000014 */
[----:B------:R-:W-:Y:S01]  /*6d710*/  STL [R1+0x220], R29 ;  /* 0x0002201d01007387 */ /* 0x000fe20000100800 */
[----:B------:R-:W-:-:S03]  /*6d720*/  PRMT R28, R28, 0x4210, R21 ;  /* 0x000042101c1c7816 */ /* 0x000fc60000000015 */
[----:B------:R0:W-:Y:S04]  /*6d730*/  STL [R1+0x1b0], R3 ;  /* 0x0001b00301007387 */ /* 0x0001e80000100800 */
[----:B0-----:R-:W3:Y:S04]  /*6d740*/  LDL.LU R3, [R1+0x70] ;  /* 0x0000700001037983 */ /* 0x001ee80000300800 */
[----:B------:R0:W-:Y:S04]  /*6d750*/  STL [R1+0x224], R28 ;  /* 0x0002241c01007387 */ /* 0x0001e80000100800 */
[----:B------:R-:W3:Y:S01]  /*6d760*/  LDL.LU R32, [R1+0x25f4] ;  /* 0x0025f40001207983 */ /* 0x000ee20000300800 */
[----:B--2---:R-:W-:-:S05]  /*6d770*/  PRMT R20, R36, 0x5210, R21 ;  /* 0x0000521024147816 */ /* 0x004fca0000000015 */
[----:B------:R-:W-:Y:S04]  /*6d780*/  STL [R1+0x1b4], R20 ;  /* 0x0001b41401007387 */ /* 0x000fe80000100800 */
[----:B------:R-:W2:Y:S04]  /*6d790*/  LDL.LU R39, [R1+0x350] ;  /* 0x0003500001277983 */ /* 0x000ea80000300800 */
[----:B------:R-:W2:Y:S04]  /*6d7a0*/  LDL.LU R29, [R1+0x1f8] ;  /* 0x0001f800011d7983 */ /* 0x000ea80000300800 */
[----:B------:R-:W2:Y:S04]  /*6d7b0*/  LDL.LU R30, [R1+0x74] ;  /* 0x00007400011e7983 */ /* 0x000ea80000300800 */
[----:B0-----:R-:W2:Y:S01]  /*6d7c0*/  LDL.LU R28, [R1+0x2c8] ;  /* 0x0002c800011c7983 */ /* 0x001ea20000300800 */
[----:B------:R-:W-:-:S03]  /*6d7d0*/  IMAD.MOV.U32 R36, RZ, RZ, R48 ;  /* 0x000000ffff247224 */ /* 0x000fc600078e0030 */
[----:B------:R-:W2:Y:S01]  /*6d7e0*/  LDL.LU R48, [R1+0x78] ;  /* 0x0000780001307983 */ /* 0x000ea20000300800 */
[----:B------:R-:W-:-:S05]  /*6d7f0*/  IADD3 R44, P6, R31, R12, RZ ;  /* 0x0000000c1f2c7210 */ /* 0x000fca0007fde0ff */
[----:B------:R-:W-:-:S05]  /*6d800*/  IMAD.X R45, R19, 0x1, R11, P6 ;  /* 0x00000001132d7824 */ /* 0x000fca00030e060b */
[----:B------:R0:W-:Y:S02]  /*6d810*/  STL.64 [R1+0x790], R44 ;  /* 0x0007902c01007387 */ /* 0x0001e40000100a00 */
[----:B0-----:R-:W-:-:S05]  /*6d820*/  IADD3 R44, P6, R31, R14, RZ ;  /* 0x0000000e1f2c7210 */ /* 0x001fca0007fde0ff */
[----:B------:R-:W-:Y:S01]  /*6d830*/  IMAD.X R45, R19, 0x1, R13, P6 ;  /* 0x00000001132d7824 */ /* 0x000fe200030e060d */
[----:B----4-:R-:W-:Y:S02]  /*6d840*/  LOP3.LUT R20, R37, 0xffff, RZ, 0xc0, !PT ;  /* 0x0000ffff25147812 */ /* 0x010fe400078ec0ff */
[----:B------:R-:W-:Y:S02]  /*6d850*/  LOP3.LUT R21, R38, 0xffff, RZ, 0xc0, !PT ;  /* 0x0000ffff26157812 */ /* 0x000fe400078ec0ff */
[--C-:B------:R-:W-:Y:S02]  /*6d860*/  PRMT R2, R2, 0x4210, R20.reuse ;  /* 0x0000421002027816 */ /* 0x100fe40000000014 */
[----:B------:R-:W-:-:S03]  /*6d870*/  PRMT R33, R33, 0x5210, R20 ;  /* 0x0000521021217816 */ /* 0x000fc60000000014 */
[----:B------:R-:W-:Y:S01]  /*6d880*/  STL [R1+0x228], R2 ;  /* 0x0002280201007387 */ /* 0x000fe20000100800 */
[----:B------:R-:W-:-:S03]  /*6d890*/  PRMT R20, R34, 0x4210, R21 ;  /* 0x0000421022147816 */ /* 0x000fc60000000015 */
[----:B------:R-:W-:Y:S04]  /*6d8a0*/  STL [R1+0x1b8], R33 ;  /* 0x0001b82101007387 */ /* 0x000fe80000100800 */
[----:B------:R0:W-:Y:S02]  /*6d8b0*/  STL [R1+0x1f0], R20 ;  /* 0x0001f01401007387 */ /* 0x0001e40000100800 */
[----:B0-----:R-:W-:Y:S02]  /*6d8c0*/  IADD3 R20, P6, R31, R16, RZ ;  /* 0x000000101f147210 */ /* 0x001fe40007fde0ff */
[----:B------:R-:W-:-:S03]  /*6d8d0*/  PRMT R2, R52, 0x5210, R21 ;  /* 0x0000521034027816 */ /* 0x000fc60000000015 */
[----:B------:R-:W-:Y:S02]  /*6d8e0*/  IMAD.X R21, R19, 0x1, R15, P6 ;  /* 0x0000000113157824 */ /* 0x000fe400030e060f */
[----:B------:R0:W-:Y:S04]  /*6d8f0*/  STL [R1+0x1a0], R2 ;  /* 0x0001a00201007387 */ /* 0x0001e80000100800 */
[----:B------:R-:W4:Y:S04]  /*6d900*/  LDL.LU R37, [R1+0x354] ;  /* 0x0003540001257983 */ /* 0x000f280000300800 */
[----:B------:R-:W4:Y:S04]  /*6d910*/  LDL.LU R38, [R1+0x2c0] ;  /* 0x0002c00001267983 */ /* 0x000f280000300800 */
[----:B------:R-:W4:Y:S04]  /*6d920*/  LDL.LU R52, [R1+0x2c4] ;  /* 0x0002c40001347983 */ /* 0x000f280000300800 */
[----:B------:R-:W-:Y:S04]  /*6d930*/  STL.64 [R1+0x788], R44 ;  /* 0x0007882c01007387 */ /* 0x000fe80000100a00 */
[----:B0-----:R-:W4:Y:S04]  /*6d940*/  LDL.LU R2, [R1+0x1d8] ;  /* 0x0001d80001027983 */ /* 0x001f280000300800 */
[----:B------:R-:W4:Y:S04]  /*6d950*/  LDL.LU R33, [R1+0x68] ;  /* 0x0000680001217983 */ /* 0x000f280000300800 */
[----:B------:R0:W-:Y:S04]  /*6d960*/  STL.64 [R1+0x7a0], R20 ;  /* 0x0007a01401007387 */ /* 0x0001e80000100a00 */
[----:B------:R-:W4:Y:S04]  /*6d970*/  LDL.LU R34, [R1+0x2630] ;  /* 0x0026300001227983 */ /* 0x000f280000300800 */
[----:B------:R-:W4:Y:S01]  /*6d980*/  LDL.LU R31, [R1+0x2628] ;  /* 0x00262800011f7983 */ /* 0x000f220000300800 */
[----:B---3--:R-:W-:-:S04]  /*6d990*/  LOP3.LUT R19, R24, 0xffff, RZ, 0xc0, !PT ;  /* 0x0000ffff18137812 */ /* 0x008fc800078ec0ff */
[----:B0-----:R-:W-:-:S05]  /*6d9a0*/  PRMT R20, R25, 0x4210, R19 ;  /* 0x0000421019147816 */ /* 0x001fca0000000013 */
[----:B------:R2:W-:Y:S04]  /*6d9b0*/  STL [R1+0x1f4], R20 ;  /* 0x0001f41401007387 */ /* 0x0005e80000100800 */
[----:B------:R-:W3:Y:S04]  /*6d9c0*/  LDL.LU R24, [R1+0x288] ;  /* 0x0002880001187983 */ /* 0x000ee80000300800 */
[----:B------:R-:W3:Y:S01]  /*6d9d0*/  LDL.LU R25, [R1+0x6c] ;  /* 0x00006c0001197983 */ /* 0x000ee20000300800 */
[----:B------:R-:W-:-:S05]  /*6d9e0*/  PRMT R3, R3, 0x5210, R19 ;  /* 0x0000521003037816 */ /* 0x000fca0000000013 */
[----:B------:R0:W-:Y:S01]  /*6d9f0*/  STL [R1+0x1a4], R3 ;  /* 0x0001a40301007387 */ /* 0x0001e20000100800 */
[----:B------:R-:W-:Y:S02]  /*6da00*/  LOP3.LUT R19, R32, 0xffff, RZ, 0xc0, !PT ;  /* 0x0000ffff20137812 */ /* 0x000fe400078ec0ff */
[----:B------:R-:W-:Y:S02]  /*6da10*/  IADD3 R44, P6, R35, R0, RZ ;  /* 0x00000000232c7210 */ /* 0x000fe40007fde0ff */
[----:B--2---:R-:W-:Y:S02]  /*6da20*/  LOP3.LUT R20, R39, 0xffff, RZ, 0xc0, !PT ;  /* 0x0000ffff27147812 */ /* 0x004fe400078ec0ff */
[--C-:B0-----:R-:W-:Y:S02]  /*6da30*/  PRMT R3, R29, 0x4210, R19.reuse ;  /* 0x000042101d037816 */ /* 0x101fe40000000013 */
[----:B------:R-:W-:-:S03]  /*6da40*/  PRMT R21, R30, 0x5210, R19 ;  /* 0x000052101e157816 */ /* 0x000fc60000000013 */
[----:B------:R0:W-:Y:S01]  /*6da50*/  STL [R1+0x1f8], R3 ;  /* 0x0001f80301007387 */ /* 0x0001e20000100800 */
[----:B------:R-:W-:-:S03]  /*6da60*/  PRMT R19, R28, 0x4210, R20 ;  /* 0x000042101c137816 */ /* 0x000fc60000000014 */
[----:B0-----:R-:W2:Y:S04]  /*6da70*/  LDL.LU R3, [R1+0x278] ;  /* 0x0002780001037983 */ /* 0x001ea80000300800 */
[----:B------:R-:W-:Y:S04]  /*6da80*/  STL [R1+0x1a8], R21 ;  /* 0x0001a81501007387 */ /* 0x000fe80000100800 */
[----:B------:R-:W2:Y:S01]  /*6da90*/  LDL.LU R28, [R1+0x54] ;  /* 0x00005400011c7983 */ /* 0x000ea20000300800 */
[----:B------:R-:W-:-:S03]  /*6daa0*/  PRMT R20, R48, 0x5210, R20 ;  /* 0x0000521030147816 */ /* 0x000fc60000000014 */
[----:B------:R0:W-:Y:S04]  /*6dab0*/  STL [R1+0x1d0], R19 ;  /* 0x0001d01301007387 */ /* 0x0001e80000100800 */
[----:B------:R-:W2:Y:S01]  /*6dac0*/  LDL.LU R48, [R1+0x260c] ;  /* 0x00260c0001307983 */ /* 0x000ea20000300800 */
[----:B0-----:R-:W-:-:S03]  /*6dad0*/  SHF.R.S32.HI R19, RZ, 0x1f, R35 ;  /* 0x0000001fff137819 */ /* 0x001fc60000011423 */
[----:B------:R-:W-:Y:S02]  /*6dae0*/  STL [R1+0x60], R20 ;  /* 0x0000601401007387 */ /* 0x000fe40000100800 */
[----:B------:R-:W-:Y:S02]  /*6daf0*/  IMAD.X R45, R19, 0x1, R18, P6 ;  /* 0x00000001132d7824 */ /* 0x000fe400030e0612 */
[----:B------:R-:W2:Y:S04]  /*6db00*/  LDL.LU R32, [R1+0x360] ;  /* 0x0003600001207983 */ /* 0x000ea80000300800 */
[----:B------:R-:W2:Y:S04]  /*6db10*/  LDL.LU R39, [R1+0x284] ;  /* 0x0002840001277983 */ /* 0x000ea80000300800 */
[----:B------:R-:W2:Y:S04]  /*6db20*/  LDL.LU R29, [R1+0x58] ;  /* 0x00005800011d7983 */ /* 0x000ea80000300800 */
[----:B------:R0:W-:Y:S04]  /*6db30*/  STL.64 [R1+0x780], R44 ;  /* 0x0007802c01007387 */ /* 0x0001e80000100a00 */
[----:B------:R-:W2:Y:S01]  /*6db40*/  LDL.LU R30, [R1+0x25c] ;  /* 0x00025c00011e7983 */ /* 0x000ea20000300800 */
[----:B0-----:R-:W-:-:S05]  /*6db50*/  IADD3 R44, P6, R35, R4, RZ ;  /* 0x00000004232c7210 */ /* 0x001fca0007fde0ff */
[----:B------:R-:W-:Y:S01]  /*6db60*/  IMAD.X R45, R19, 0x1, R17, P6 ;  /* 0x00000001132d7824 */ /* 0x000fe200030e0611 */
[----:B----4-:R-:W-:Y:S02]  /*6db70*/  LOP3.LUT R20, R37, 0xffff, RZ, 0xc0, !PT ;  /* 0x0000ffff25147812 */ /* 0x010fe400078ec0ff */
[----:B------:R-:W-:Y:S02]  /*6db80*/  LOP3.LUT R21, R38, 0xffff, RZ, 0xc0, !PT ;  /* 0x0000ffff26157812 */ /* 0x000fe400078ec0ff */
[--C-:B------:R-:W-:Y:S02]  /*6db90*/  PRMT R37, R53, 0x5210, R20.reuse ;  /* 0x0000521035257816 */ /* 0x100fe40000000014 */
[----:B------:R-:W-:Y:S02]  /*6dba0*/  PRMT R38, R52, 0x4210, R20 ;  /* 0x0000421034267816 */ /* 0x000fe40000000014 */
[----:B------:R-:W4:Y:S01]  /*6dbb0*/  LDL.LU R52, [R1+0x4c] ;  /* 0x00004c0001347983 */ /* 0x000f220000300800 */
[----:B------:R-:W-:-:S03]  /*6dbc0*/  PRMT R20, R2, 0x4210, R21 ;  /* 0x0000421002147816 */ /* 0x000fc60000000015 */
[----:B------:R-:W-:Y:S04]  /*6dbd0*/  STL [R1+0x1d4], R38 ;  /* 0x0001d42601007387 */ /* 0x000fe80000100800 */
[----:B------:R-:W-:Y:S01]  /*6dbe0*/  STL [R1+0x64], R37 ;  /* 0x0000642501007387 */ /* 0x000fe20000100800 */
[----:B------:R-:W-:-:S03]  /*6dbf0*/  PRMT R2, R33, 0x5210, R21 ;  /* 0x0000521021027816 */ /* 0x000fc60000000015 */
[----:B------:R0:W-:Y:S04]  /*6dc00*/  STL [R1+0x1d8], R20 ;  /* 0x0001d81401007387 */ /* 0x0001e80000100800 */
[----:B------:R1:W-:Y:S01]  /*6dc10*/  STL [R1+0x68], R2 ;  /* 0x0000680201007387 */ /* 0x0003e20000100800 */
[----:B0-----:R-:W-:-:S03]  /*6dc20*/  LOP3.LUT R20, R34, 0xffff, RZ, 0xc0, !PT ;  /* 0x0000ffff22147812 */ /* 0x001fc600078ec0ff */
[----:B------:R-:W-:Y:S01]  /*6dc30*/  STL.64 [R1+0x7c8], R44 ;  /* 0x0007c82c01007387 */ /* 0x000fe20000100a00 */
[----:B------:R-:W-:-:S03]  /*6dc40*/  LOP3.LUT R21, R31, 0xffff, RZ, 0xc0, !PT ;  /* 0x0000ffff1f157812 */ /* 0x000fc600078ec0ff */
[----:B------:R-:W4:Y:S01]  /*6dc50*/  LDL.LU R60, [R1+0x364] ;  /* 0x00036400013c7983 */ /* 0x000f220000300800 */
[--C-:B---3--:R-:W-:Y:S02]  /*6dc60*/  PRMT R24, R24, 0x4210, R20.reuse ;  /* 0x0000421018187816 */ /* 0x108fe40000000014 */
[----:B-1----:R-:W-:-:S03]  /*6dc70*/  PRMT R2, R25, 0x5210, R20 ;  /* 0x0000521019027816 */ /* 0x002fc60000000014 */
[----:B------:R0:W-:Y:S04]  /*6dc80*/  STL [R1+0x80], R24 ;  /* 0x0000801801007387 */ /* 0x0001e80000100800 */
[----:B------:R-:W3:Y:S04]  /*6dc90*/  LDL.LU R33, [R1+0x2cc] ;  /* 0x0002cc0001217983 */ /* 0x000ee80000300800 */
[----:B------:R1:W-:Y:S04]  /*6dca0*/  STL [R1+0x40], R2 ;  /* 0x0000400201007387 */ /* 0x0003e80000100800 */
[----:B------:R-:W3:Y:S04]  /*6dcb0*/  LDL.LU R34, [R1+0x274] ;  /* 0x0002740001227983 */ /* 0x000ee80000300800 */
[----:B------:R-:W3:Y:S04]  /*6dcc0*/  LDL.LU R31, [R1+0x7c] ;  /* 0x00007c00011f7983 */ /* 0x000ee80000300800 */
[----:B0-----:R-:W3:Y:S04]  /*6dcd0*/  LDL.LU R24, [R1+0x23c] ;  /* 0x00023c0001187983 */ /* 0x001ee80000300800 */
[----:B------:R-:W3:Y:S01]  /*6dce0*/  LDL.LU R25, [R1+0x38] ;  /* 0x0000380001197983 */ /* 0x000ee20000300800 */
[----:B--2---:R-:W-:-:S05]  /*6dcf0*/  PRMT R3, R3, 0x4210, R21 ;  /* 0x0000421003037816 */ /* 0x004fca0000000015 */
[----:B------:R-:W-:Y:S01]  /*6dd00*/  STL [R1+0x84], R3 ;  /* 0x0000840301007387 */ /* 0x000fe20000100800 */
[----:B-1----:R-:W-:-:S03]  /*6dd10*/  PRMT R2, R28, 0x5210, R21 ;  /* 0x000052101c027816 */ /* 0x002fc60000000015 */
[----:B------:R-:W2:Y:S04]  /*6dd20*/  LDL.LU R28, [R1+0x263c] ;  /* 0x00263c00011c7983 */ /* 0x000ea80000300800 */
[----:B------:R0:W-:Y:S01]  /*6dd30*/  STL [R1+0x44], R2 ;  /* 0x0000440201007387 */ /* 0x0001e20000100800 */
[----:B------:R-:W-:-:S03]  /*6dd40*/  LOP3.LUT R20, R48, 0xffff, RZ, 0xc0, !PT ;  /* 0x0000ffff30147812 */ /* 0x000fc600078ec0ff */
[----:B------:R-:W2:Y:S01]  /*6dd50*/  LDL.LU R48, [R1+0x2638] ;  /* 0x0026380001307983 */ /* 0x000ea20000300800 */
[----:B0-----:R-:W-:-:S05]  /*6dd60*/  IADD3 R2, P6, R35, R6, RZ ;  /* 0x0000000623027210 */ /* 0x001fca0007fde0ff */
[----:B------:R-:W-:Y:S01]  /*6dd70*/  IMAD.X R3, R19, 0x1, R5, P6 ;  /* 0x0000000113037824 */ /* 0x000fe200030e0605 */
[----:B------:R-:W-:Y:S02]  /*6dd80*/  LOP3.LUT R21, R32, 0xffff, RZ, 0xc0, !PT ;  /* 0x0000ffff20157812 */ /* 0x000fe400078ec0ff */
[--C-:B------:R-:W-:Y:S02]  /*6dd90*/  PRMT R32, R39, 0x4210, R20.reuse ;  /* 0x0000421027207816 */ /* 0x100fe40000000014 */
[----:B------:R0:W-:Y:S04]  /*6dda0*/  STL.64 [R1+0x7c0], R2 ;  /* 0x0007c00201007387 */ /* 0x0001e80000100a00 */
[----:B------:R-:W-:Y:S04]  /*6ddb0*/  STL [R1+0x88], R32 ;  /* 0x0000882001007387 */ /* 0x000fe80000100800 */
[----:B------:R-:W2:Y:S01]  /*6ddc0*/  LDL.LU R61, [R1+0x20c] ;  /* 0x00020c00013d7983 */ /* 0x000ea20000300800 */
[----:B0-----:R-:W-:-:S02]  /*6ddd0*/  PRMT R3, R29, 0x5210, R20 ;  /* 0x000052101d037816 */ /* 0x001fc40000000014 */
[----:B------:R-:W-:-:S03]  /*6dde0*/  PRMT R2, R30, 0x4210, R21 ;  /* 0x000042101e027816 */ /* 0x000fc60000000015 */
[----:B------:R-:W-:Y:S04]  /*6ddf0*/  STL [R1+0x48], R3 ;  /* 0x0000480301007387 */ /* 0x000fe80000100800 */
[----:B------:R-:W2:Y:S04]  /*6de00*/  LDL.LU R37, [R1+0x8c] ;  /* 0x00008c0001257983 */ /* 0x000ea80000300800 */
[----:B------:R0:W-:Y:S04]  /*6de10*/  STL [R1+0x70], R2 ;  /* 0x0000700201007387 */ /* 0x0001e80000100800 */
[----:B------:R-:W2:Y:S04]  /*6de20*/  LDL.LU R38, [R1+0x1bc] ;  /* 0x0001bc0001267983 */ /* 0x000ea80000300800 */
[----:B------:R-:W2:Y:S01]  /*6de30*/  LDL.LU R39, [R1+0x30] ;  /* 0x0000300001277983 */ /* 0x000ea20000300800 */
[----:B0-----:R-:W-:-:S05]  /*6de40*/  IADD3 R2, P6, R35, R8, RZ ;  /* 0x0000000823027210 */ /* 0x001fca0007fde0ff */
[----:B------:R-:W-:Y:S01]  /*6de50*/  IMAD.X R3, R19, 0x1, R7, P6 ;  /* 0x0000000113037824 */ /* 0x000fe200030e0607 */
[----:B----4-:R-:W-:-:S05]  /*6de60*/  PRMT R20, R52, 0x5210, R21 ;  /* 0x0000521034147816 */ /* 0x010fca0000000015 */
[----:B------:R-:W-:Y:S04]  /*6de70*/  STL [R1+0x20], R20 ;  /* 0x0000201401007387 */ /* 0x000fe80000100800 */
[----:B------:R0:W-:Y:S04]  /*6de80*/  STL.64 [R1+0x7f0], R2 ;  /* 0x0007f00201007387 */ /* 0x0001e80000100a00 */
[----:B0-----:R-:W4:Y:S04]  /*6de90*/  LDL.LU R2, [R1+0x2618] ;  /* 0x0026180001027983 */ /* 0x001f280000300800 */
[----:B------:R-:W4:Y:S04]  /*6dea0*/  LDL.LU R52, [R1+0x370] ;  /* 0x0003700001347983 */ /* 0x000f280000300800 */
[----:B------:R-:W4:Y:S04]  /*6deb0*/  LDL.LU R3, [R1+0x1cc] ;  /* 0x0001cc0001037983 */ /* 0x000f280000300800 */
[----:B------:R-:W4:Y:S04]  /*6dec0*/  LDL.LU R32, [R1+0x90] ;  /* 0x0000900001207983 */ /* 0x000f280000300800 */
[----:B------:R-:W4:Y:S01]  /*6ded0*/  LDL.LU R29, [R1+0x194] ;  /* 0x00019400011d7983 */ /* 0x000f220000300800 */
[----:B------:R-:W-:-:S03]  /*6dee0*/  LOP3.LUT R20, R60, 0xffff, RZ, 0xc0, !PT ;  /* 0x0000ffff3c147812 */ /* 0x000fc600078ec0ff */
[----:B------:R-:W4:Y:S01]  /*6def0*/  LDL.LU R30, [R1+0xc] ;  /* 0x00000c00011e7983 */ /* 0x000f220000300800 */
[----:B---3--:R-:W-:Y:S02]  /*6df00*/  LOP3.LUT R21, R33, 0xffff, RZ, 0xc0, !PT ;  /* 0x0000ffff21157812 */ /* 0x008fe400078ec0ff */
[--C-:B------:R-:W-:Y:S02]  /*6df10*/  PRMT R34, R34, 0x4210, R20.reuse ;  /* 0x0000421022227816 */ /* 0x100fe40000000014 */
[----:B------:R-:W-:Y:S02]  /*6df20*/  PRMT R33, R31, 0x5210, R20 ;  /* 0x000052101f217816 */ /* 0x000fe40000000014 */
[--C-:B------:R-:W-:Y:S02]  /*6df30*/  PRMT R31, R24, 0x4210, R21.reuse ;  /* 0x00004210181f7816 */ /* 0x100fe40000000015 */
[----:B------:R-:W-:Y:S02]  /*6df40*/  IADD3 R24, P6, R35, R10, RZ ;  /* 0x0000000a23187210 */ /* 0x000fe40007fde0ff */
[----:B------:R-:W-:Y:S01]  /*6df50*/  PRMT R20, R25, 0x5210, R21 ;  /* 0x0000521019147816 */ /* 0x000fe20000000015 */
[----:B------:R-:W-:Y:S02]  /*6df60*/  STL [R1+0x74], R34 ;  /* 0x0000742201007387 */ /* 0x000fe40000100800 */
[----:B------:R-:W-:-:S02]  /*6df70*/  IMAD.X R25, R19, 0x1, R9, P6 ;  /* 0x0000000113197824 */ /* 0x000fc400030e0609 */
[----:B------:R0:W-:Y:S04]  /*6df80*/  STL [R1+0x24], R33 ;  /* 0x0000242101007387 */ /* 0x0001e80000100800 */
[----:B------:R1:W-:Y:S04]  /*6df90*/  STL [R1+0x78], R31 ;  /* 0x0000781f01007387 */ /* 0x0003e80000100800 */
[----:B------:R-:W-:Y:S04]  /*6dfa0*/  STL [R1+0x28], R20 ;  /* 0x0000281401007387 */ /* 0x000fe80000100800 */
[----:B0-----:R-:W3:Y:S04]  /*6dfb0*/  LDL.LU R33, [R1+0x374] ;  /* 0x0003740001217983 */ /* 0x001ee80000300800 */
[----:B------:R0:W-:Y:S04]  /*6dfc0*/  STL.64 [R1+0x7e8], R24 ;  /* 0x0007e81801007387 */ /* 0x0001e80000100a00 */
[----:B-1----:R-:W3:Y:S01]  /*6dfd0*/  LDL.LU R31, [R1+0x198] ;  /* 0x00019800011f7983 */ /* 0x002ee20000300800 */
[----:B------:R-:W-:-:S03]  /*6dfe0*/  IMAD.MOV.U32 R34, RZ, RZ, R36 ;  /* 0x000000ffff227224 */ /* 0x000fc600078e0024 */
[----:B0-----:R-:W3:Y:S04]  /*6dff0*/  LDL.LU R24, [R1+0x94] ;  /* 0x0000940001187983 */ /* 0x001ee80000300800 */
[----:B------:R-:W3:Y:S01]  /*6e000*/  LDL.LU R25, [R1+0x2d0] ;  /* 0x0002d00001197983 */ /* 0x000ee20000300800 */
[----:B--2---:R-:W-:Y:S02]  /*6e010*/  LOP3.LUT R20, R28, 0xffff, RZ, 0xc0, !PT ;  /* 0x0000ffff1c147812 */ /* 0x004fe400078ec0ff */
[----:B------:R-:W-:Y:S02]  /*6e020*/  LOP3.LUT R21, R48, 0xffff, RZ, 0xc0, !PT ;  /* 0x0000ffff30157812 */ /* 0x000fe400078ec0ff */
[----:B------:R-:W2:Y:S04]  /*6e030*/  LDL.LU R48, [R1+0x2654] ;  /* 0x0026540001307983 */ /* 0x000ea80000300800 */
[----:B------:R-:W2:Y:S04]  /*6e040*/  LDL.LU R28, [R1+0x190] ;  /* 0x00019000011c7983 */ /* 0x000ea80000300800 */
[----:B------:R-:W2:Y:S01]  /*6e050*/  LDL.LU R36, [R1+0x98] ;  /* 0x0000980001247983 */ /* 0x000ea20000300800 */
[----:B------:R-:W-:-:S05]  /*6e060*/  PRMT R45, R61, 0x4210, R20 ;  /* 0x000042103d2d7816 */ /* 0x000fca0000000014 */
[----:B------:R-:W-:Y:S01]  /*6e070*/  STL [R1+0x50], R45 ;  /* 0x0000502d01007387 */ /* 0x000fe20000100800 */
[----:B------:R-:W-:Y:S02]  /*6e080*/  PRMT R44, R37, 0x5210, R20 ;  /* 0x00005210252c7816 */ /* 0x000fe40000000014 */
[--C-:B------:R-:W-:Y:S02]  /*6e090*/  PRMT R37, R38, 0x4210, R21.reuse ;  /* 0x0000421026257816 */ /* 0x100fe40000000015 */
[----:B------:R-:W-:Y:S02]  /*6e0a0*/  IADD3 R38, P6, R35, R12, RZ ;  /* 0x0000000c23267210 */ /* 0x000fe40007fde0ff */
[----:B------:R-:W-:Y:S01]  /*6e0b0*/  PRMT R20, R39, 0x5210, R21 ;  /* 0x0000521027147816 */ /* 0x000fe20000000015 */
[----:B------:R-:W-:Y:S02]  /*6e0c0*/  STL [R1], R44 ;  /* 0x0000002c01007387 */ /* 0x000fe40000100800 */
[----:B------:R-:W-:-:S02]  /*6e0d0*/  IMAD.X R39, R19, 0x1, R11, P6 ;  /* 0x0000000113277824 */ /* 0x000fc400030e060b */
[----:B------:R-:W-:Y:S04]  /*6e0e0*/  STL [R1+0x54], R37 ;  /* 0x0000542501007387 */ /* 0x000fe80000100800 */
[----:B------:R-:W-:Y:S04]  /*6e0f0*/  STL [R1+0x4], R20 ;  /* 0x0000041401007387 */ /* 0x000fe80000100800 */
[----:B------:R0:W-:Y:S04]  /*6e100*/  STL.64 [R1+0x820], R38 ;  /* 0x0008202601007387 */ /* 0x0001e80000100a00 */
[----:B0-----:R-:W2:Y:S01]  /*6e110*/  LDL.LU R39, [R1+0x188] ;  /* 0x0001880001277983 */ /* 0x001ea20000300800 */
[----:B----4-:R-:W-:-:S02]  /*6e120*/  LOP3.LUT R20, R2, 0xffff, RZ, 0xc0, !PT ;  /* 0x0000ffff02147812 */ /* 0x010fc400078ec0ff */
[----:B------:R-:W-:Y:S02]  /*6e130*/  LOP3.LUT R52, R52, 0xffff, RZ, 0xc0, !PT ;  /* 0x0000ffff34347812 */ /* 0x000fe400078ec0ff */
[--C-:B------:R-:W-:Y:S02]  /*6e140*/  PRMT R21, R3, 0x4210, R20.reuse ;  /* 0x0000421003157816 */ /* 0x100fe40000000014 */
[----:B------:R-:W-:-:S03]  /*6e150*/  PRMT R3, R32, 0x5210, R20 ;  /* 0x0000521020037816 */ /* 0x000fc60000000014 */
[----:B------:R-:W-:Y:S01]  /*6e160*/  STL [R1+0x58], R21 ;  /* 0x0000581501007387 */ /* 0x000fe20000100800 */
[----:B------:R-:W-:-:S03]  /*6e170*/  PRMT R2, R29, 0x4210, R52 ;  /* 0x000042101d027816 */ /* 0x000fc60000000034 */
[----:B------:R-:W-:Y:S04]  /*6e180*/  STL [R1+0x8], R3 ;  /* 0x0000080301007387 */ /* 0x000fe80000100800 */
[----:B------:R-:W4:Y:S01]  /*6e190*/  LDL.LU R29, [R1+0x2664] ;  /* 0x00266400011d7983 */ /* 0x000f220000300800 */
[----:B------:R-:W-:-:S03]  /*6e1a0*/  PRMT R52, R30, 0x5210, R52 ;  /* 0x000052101e347816 */ /* 0x000fc60000000034 */
[----:B------:R0:W-:Y:S02]  /*6e1b0*/  STL [R1+0x30], R2 ;  /* 0x0000300201007387 */ /* 0x0001e40000100800 */
[----:B0-----:R-:W-:Y:S02]  /*6e1c0*/  IADD3 R2, P6, R35, R14, RZ ;  /* 0x0000000e23027210 */ /* 0x001fe40007fde0ff */
[----:B------:R-:W-:Y:S03]  /*6e1d0*/  STL [R1+0x2c38], R52 ;  /* 0x002c383401007387 */ /* 0x000fe60000100800 */
[----:B------:R-:W-:Y:S01]  /*6e1e0*/  IMAD.X R3, R19, 0x1, R13, P6 ;  /* 0x0000000113037824 */ /* 0x000fe200030e060d */
[----:B------:R-:W4:Y:S04]  /*6e1f0*/  LDL.LU R32, [R1+0x2634] ;  /* 0x0026340001207983 */ /* 0x000f280000300800 */
[----:B------:R-:W4:Y:S04]  /*6e200*/  LDL.LU R30, [R1+0x184] ;  /* 0x00018400011e7983 */ /* 0x000f280000300800 */
[----:B------:R0:W-:Y:S02]  /*6e210*/  STL.64 [R1+0x818], R2 ;  /* 0x0008180201007387 */ /* 0x0001e40000100a00 */
[----:B0-----:R-:W-:-:S05]  /*6e220*/  IADD3 R2, P6, R35, R16, RZ ;  /* 0x0000001023027210 */ /* 0x001fca0007fde0ff */
[----:B------:R-:W-:Y:S01]  /*6e230*/  IMAD.X R3, R19, 0x1, R15, P6 ;  /* 0x0000000113037824 */ /* 0x000fe200030e060f */
[----:B---3--:R-:W-:Y:S02]  /*6e240*/  LOP3.LUT R53, R33, 0xffff, RZ, 0xc0, !PT ;  /* 0x0000ffff21357812 */ /* 0x008fe400078ec0ff */
[----:B------:R-:W3:Y:S04]  /*6e250*/  LDL.LU R33, [R1+0x180] ;  /* 0x0001800001217983 */ /* 0x000ee80000300800 */
[----:B------:R0:W-:Y:S02]  /*6e260*/  STL.64 [R1+0x830], R2 ;  /* 0x0008300201007387 */ /* 0x0001e40000100a00 */
[--C-:B0-----:R-:W-:Y:S02]  /*6e270*/  PRMT R2, R31, 0x4210, R53.reuse ;  /* 0x000042101f027816 */ /* 0x101fe40000000035 */
[----:B------:R-:W-:-:S02]  /*6e280*/  PRMT R53, R24, 0x5210, R53 ;  /* 0x0000521018357816 */ /* 0x000fc40000000035 */
[----:B------:R-:W-:-:S03]  /*6e290*/  LOP3.LUT R54, R25, 0xffff, RZ, 0xc0, !PT ;  /* 0x0000ffff19367812 */ /* 0x000fc600078ec0ff */
[----:B------:R-:W-:Y:S04]  /*6e2a0*/  STL [R1+0x2c3c], R53 ;  /* 0x002c3c3501007387 */ /* 0x000fe80000100800 */
[----:B------:R0:W-:Y:S01]  /*6e2b0*/  STL [R1+0x34], R2 ;  /* 0x0000340201007387 */ /* 0x0001e20000100800 */
[----:B--2---:R-:W-:Y:S02]  /*6e2c0*/  LOP3.LUT R48, R48, 0xffff, RZ, 0xc0, !PT ;  /* 0x0000ffff30307812 */ /* 0x004fe400078ec0ff */
[--C-:B0-----:R-:W-:Y:S02]  /*6e2d0*/  PRMT R2, R28, 0x4210, R54.reuse ;  /* 0x000042101c027816 */ /* 0x101fe40000000036 */
[----:B------:R-:W-:Y:S02]  /*6e2e0*/  PRMT R54, R36, 0x5210, R54 ;  /* 0x0000521024367816 */ /* 0x000fe40000000036 */
[----:B------:R-:W2:Y:S04]  /*6e2f0*/  LDL.LU R36, [R1+0x384] ;  /* 0x0003840001247983 */ /* 0x000ea80000300800 */
[----:B------:R0:W-:Y:S04]  /*6e300*/  STL [R1+0x38], R2 ;  /* 0x0000380201007387 */ /* 0x0001e80000100800 */
[----:B------:R-:W2:Y:S04]  /*6e310*/  LDL.LU R31, [R1+0x380] ;  /* 0x00038000011f7983 */ /* 0x000ea80000300800 */
[----:B------:R-:W2:Y:S04]  /*6e320*/  LDL.LU R24, [R1+0x17c] ;  /* 0x00017c0001187983 */ /* 0x000ea80000300800 */
[----:B------:R-:W2:Y:S04]  /*6e330*/  LDL.LU R25, [R1+0x9c] ;  /* 0x00009c0001197983 */ /* 0x000ea80000300800 */
[----:B------:R-:W2:Y:S04]  /*6e340*/  LDL.LU R28, [R1+0x174] ;  /* 0x00017400011c7983 */ /* 0x000ea80000300800 */
[----:B------:R-:W-:Y:S01]  /*6e350*/  STL [R1+0x2c40], R54 ;  /* 0x002c403601007387 */ /* 0x000fe20000100800 */
[----:B0-----:R-:W-:-:S02]  /*6e360*/  PRMT R2, R39, 0x4210, R48 ;  /* 0x0000421027027816 */ /* 0x001fc40000000030 */
[----:B------:R-:W-:-:S05]  /*6e370*/  PRMT R48, R59, 0x5210, R48 ;  /* 0x000052103b307816 */ /* 0x000fca0000000030 */
[----:B------:R0:W-:Y:S04]  /*6e380*/  STL [R1+0x2c44], R48 ;  /* 0x002c443001007387 */ /* 0x0001e80000100800 */
[----:B------:R1:W-:Y:S04]  /*6e390*/  STL [R1+0x10], R2 ;  /* 0x0000100201007387 */ /* 0x0003e80000100800 */
[----:B0-----:R-:W3:Y:S04]  /*6e3a0*/  LDL.LU R48, [R1+0x3c] ;  /* 0x00003c0001307983 */ /* 0x001ee80000300800 */
[----:B------:R-:W2:Y:S04]  /*6e3b0*/  LDL.LU R35, [R1+0x2d8] ;  /* 0x0002d80001237983 */ /* 0x000ea80000300800 */
[----:B------:R-:W2:Y:S01]  /*6e3c0*/  LDL.LU R39, [R1+0x2680] ;  /* 0x0026800001277983 */ /* 0x000ea20000300800 */
[----:B----4-:R-:W-:Y:S01]  /*6e3d0*/  LOP3.LUT R49, R29, 0xffff, RZ, 0xc0, !PT ;  /* 0x0000ffff1d317812 */ /* 0x010fe200078ec0ff */
[----:B------:R-:W-:Y:S01]  /*6e3e0*/  IMAD.MOV.U32 R61, RZ, RZ, R34 ;  /* 0x000000ffff3d7224 */ /* 0x000fe200078e0022 */
[----:B------:R-:W-:-:S04]  /*6e3f0*/  LOP3.LUT R20, R32, 0xffff, RZ, 0xc0, !PT ;  /* 0x0000ffff20147812 */ /* 0x000fc800078ec0ff */
[----:B------:R-:W-:Y:S02]  /*6e400*/  PRMT R50, R50, 0x5210, R20 ;  /* 0x0000521032327816 */ /* 0x000fe40000000014 */
[----:B---3--:R-:W-:Y:S02]  /*6e410*/  SHF.R.S32.HI R19, RZ, 0x1f, R48 ;  /* 0x0000001fff137819 */ /* 0x008fe40000011430 */
[----:B-1----:R-:W-:-:S05]  /*6e420*/  IADD3 R2, P6, R48, R0, RZ ;  /* 0x0000000030027210 */ /* 0x002fca0007fde0ff */
[----:B------:R-:W-:-:S05]  /*6e430*/  IMAD.X R3, R19, 0x1, R18, P6 ;  /* 0x0000000113037824 */ /* 0x000fca00030e0612 */
[----:B------:R0:W-:Y:S04]  /*6e440*/  STL.64 [R1+0x810], R2 ;  /* 0x0008100201007387 */ /* 0x0001e80000100a00 */
[----:B------:R-:W3:Y:S01]  /*6e450*/  LDL.LU R29, [R1+0x178] ;  /* 0x00017800011d7983 */ /* 0x000ee20000300800 */
[----:B0-----:R-:W-:-:S03]  /*6e460*/  PRMT R2, R30, 0x4210, R49 ;  /* 0x000042101e027816 */ /* 0x001fc60000000031 */
[----:B------:R-:W4:Y:S01]  /*6e470*/  LDL.LU R30, [R1+0x170] ;  /* 0x00017000011e7983 */ /* 0x000f220000300800 */
[----:B------:R-:W-:-:S03]  /*6e480*/  PRMT R49, R58, 0x5210, R49 ;  /* 0x000052103a317816 */ /* 0x000fc60000000031 */
[----:B------:R0:W-:Y:S04]  /*6e490*/  STL [R1+0x14], R2 ;  /* 0x0000140201007387 */ /* 0x0001e80000100800 */
[----:B------:R-:W-:Y:S01]  /*6e4a0*/  STL [R1+0x2c60], R49 ;  /* 0x002c603101007387 */ /* 0x000fe20000100800 */
[----:B0-----:R-:W-:-:S03]  /*6e4b0*/  PRMT R2, R33, 0x4210, R20 ;  /* 0x0000421021027816 */ /* 0x001fc60000000014 */
[----:B------:R-:W4:Y:S04]  /*6e4c0*/  LDL.LU R33, [R1+0x2684] ;  /* 0x0026840001217983 */ /* 0x000f280000300800 */
[----:B------:R0:W-:Y:S02]  /*6e4d0*/  STL [R1+0x18], R2 ;  /* 0x0000180201007387 */ /* 0x0001e40000100800 */
[----:B0-----:R-:W-:Y:S02]  /*6e4e0*/  IADD3 R2, P6, R48, R4, RZ ;  /* 0x0000000430027210 */ /* 0x001fe40007fde0ff */
[----:B------:R-:W-:Y:S03]  /*6e4f0*/  STL [R1+0x2c64], R50 ;  /* 0x002c643201007387 */ /* 0x000fe60000100800 */
[----:B------:R-:W-:Y:S01]  /*6e500*/  IMAD.X R3, R19, 0x1, R17, P6 ;  /* 0x0000000113037824 */ /* 0x000fe200030e0611 */
[----:B------:R-:W4:Y:S04]  /*6e510*/  LDL.LU R34, [R1+0x2640] ;  /* 0x0026400001227983 */ /* 0x000f280000300800 */
[----:B------:R0:W-:Y:S04]  /*6e520*/  STL.64 [R1+0x858], R2 ;  /* 0x0008580201007387 */ /* 0x0001e80000100a00 */
[----:B0-----:R-:W4:Y:S04]  /*6e530*/  LDL.LU R2, [R1+0x164] ;  /* 0x0001640001027983 */ /* 0x001f280000300800 */
[----:B------:R-:W4:Y:S01]  /*6e540*/  LDL.LU R3, [R1+0x14c] ;  /* 0x00014c0001037983 */ /* 0x000f220000300800 */
[----:B--2---:R-:W-:-:S02]  /*6e550*/  LOP3.LUT R36, R36, 0xffff, RZ, 0xc0, !PT ;  /* 0x0000ffff24247812 */ /* 0x004fc400078ec0ff */
[----:B------:R-:W-:Y:S02]  /*6e560*/  LOP3.LUT R37, R31, 0xffff, RZ, 0xc0, !PT ;  /* 0x0000ffff1f257812 */ /* 0x000fe400078ec0ff */
[--C-:B------:R-:W-:Y:S01]  /*6e570*/  PRMT R56, R24, 0x4210, R36.reuse ;  /* 0x0000421018387816 */ /* 0x100fe20000000024 */
[----:B------:R-:W2:Y:S01]  /*6e580*/  LDL.LU R31, [R1+0xa8] ;  /* 0x0000a800011f7983 */ /* 0x000ea20000300800 */
[----:B------:R-:W-:Y:S02]  /*6e590*/  PRMT R57, R28, 0x4210, R37 ;  /* 0x000042101c397816 */ /* 0x000fe40000000025 */
[----:B------:R-:W-:Y:S02]  /*6e5a0*/  IADD3 R20, P6, R48, R6, RZ ;  /* 0x0000000630147210 */ /* 0x000fe40007fde0ff */
[----:B------:R-:W-:Y:S01]  /*6e5b0*/  PRMT R36, R25, 0x5210, R36 ;  /* 0x0000521019247816 */ /* 0x000fe20000000024 */
[----:B------:R-:W-:Y:S01]  /*6e5c0*/  STL.64 [R1+0x2c68], R56 ;  /* 0x002c683801007387 */ /* 0x000fe20000100a00 */
[----:B------:R-:W-:Y:S01]  /*6e5d0*/  LOP3.LUT R38, R35, 0xffff, RZ, 0xc0, !PT ;  /* 0x0000ffff23267812 */ /* 0x000fe200078ec0ff */
[----:B------:R-:W-:-:S02]  /*6e5e0*/  IMAD.X R21, R19, 0x1, R5, P6 ;  /* 0x0000000113157824 */ /* 0x000fc400030e0605 */
[----:B------:R-:W2:Y:S04]  /*6e5f0*/  LDL.LU R24, [R1+0x394] ;  /* 0x0003940001187983 */ /* 0x000ea80000300800 */
[----:B------:R-:W2:Y:S04]  /*6e600*/  LDL.LU R25, [R1+0x390] ;  /* 0x0003900001197983 */ /* 0x000ea80000300800 */
[----:B------:R-:W2:Y:S04]  /*6e610*/  LDL.LU R28, [R1+0x148] ;  /* 0x00014800011c7983 */ /* 0x000ea80000300800 */
[----:B------:R0:W-:Y:S01]  /*6e620*/  STL.64 [R1+0x7e0], R20 ;  /* 0x0007e01401007387 */ /* 0x0001e20000100a00 */
[----:B------:R-:W-:Y:S01]  /*6e630*/  LOP3.LUT R32, R39, 0xffff, RZ, 0xc0, !PT ;  /* 0x0000ffff27207812 */ /* 0x000fe200078ec0ff */
[----:B------:R-:W-:Y:S01]  /*6e640*/  IMAD.MOV.U32 R50, RZ, RZ, R61 ;  /* 0x000000ffff327224 */ /* 0x000fe200078e003d */
[----:B0-----:R-:W-:-:S05]  /*6e650*/  IADD3 R20, P6, R48, R8, RZ ;  /* 0x0000000830147210 */ /* 0x001fca0007fde0ff */
[----:B------:R-:W-:Y:S01]  /*6e660*/  IMAD.X R21, R19, 0x1, R7, P6 ;  /* 0x0000000113157824 */ /* 0x000fe200030e0607 */
[----:B------:R-:W-:-:S05]  /*6e670*/  IADD3 R52, P6, R48, R10, RZ ;  /* 0x0000000a30347210 */ /* 0x000fca0007fde0ff */
[----:B------:R-:W-:Y:S01]  /*6e680*/  IMAD.X R53, R19, 0x1, R9, P6 ;  /* 0x0000000113357824 */ /* 0x000fe200030e0609 */
[----:B---3--:R-:W-:Y:S02]  /*6e690*/  PRMT R58, R29, 0x4210, R38 ;  /* 0x000042101d3a7816 */ /* 0x008fe40000000026 */
[----:B------:R-:W3:Y:S04]  /*6e6a0*/  LDL.LU R29, [R1+0x12c] ;  /* 0x00012c00011d7983 */ /* 0x000ee80000300800 */
[----:B------:R-:W3:Y:S04]  /*6e6b0*/  LDL.LU R35, [R1+0xac] ;  /* 0x0000ac0001237983 */ /* 0x000ee80000300800 */
[----:B------:R-:W3:Y:S01]  /*6e6c0*/  LDL.LU R39, [R1+0x2e0] ;  /* 0x0002e00001277983 */ /* 0x000ee20000300800 */
[----:B----4-:R-:W-:-:S03]  /*6e6d0*/  PRMT R44, R30, 0x4210, R32 ;  /* 0x000042101e2c7816 */ /* 0x010fc60000000020 */
[----:B------:R-:W4:Y:S04]  /*6e6e0*/  LDL.LU R30, [R1+0x10c] ;  /* 0x00010c00011e7983 */ /* 0x000f280000300800 */
[----:B------:R-:W4:Y:S04]  /*6e6f0*/  LDL.LU R61, [R1+0x2a38] ;  /* 0x002a3800013d7983 */ /* 0x000f280000300800 */
[----:B------:R0:W-:Y:S01]  /*6e700*/  STL.64 [R1+0x760], R20 ;  /* 0x0007601401007387 */ /* 0x0001e20000100a00 */
[----:B------:R-:W-:-:S03]  /*6e710*/  LOP3.LUT R33, R33, 0xffff, RZ, 0xc0, !PT ;  /* 0x0000ffff21217812 */ /* 0x000fc600078ec0ff */
[----:B------:R-:W4:Y:S04]  /*6e720*/  LDL.LU R59, [R1+0x2a44] ;  /* 0x002a4400013b7983 */ /* 0x000f280000300800 */
[----:B0-----:R-:W4:Y:S04]  /*6e730*/  LDL.LU R21, [R1+0xb4] ;  /* 0x0000b40001157983 */ /* 0x001f280000300800 */
[----:B------:R-:W4:Y:S04]  /*6e740*/  LDL.LU R54, [R1+0x2a40] ;  /* 0x002a400001367983 */ /* 0x000f280000300800 */
[----:B------:R-:W4:Y:S01]  /*6e750*/  LDL.LU R55, [R1+0x2a3c] ;  /* 0x002a3c0001377983 */ /* 0x000f220000300800 */
[----:B------:R-:W-:-:S03]  /*6e760*/  PRMT R45, R2, 0x4210, R33 ;  /* 0x00004210022d7816 */ /* 0x000fc60000000021 */
[----:B------:R-:W4:Y:S01]  /*6e770*/  LDL.LU R2, [R1+0xb0] ;  /* 0x0000b00001027983 */ /* 0x000f220000300800 */
[----:B------:R-:W-:Y:S02]  /*6e780*/  LOP3.LUT R34, R34, 0xffff, RZ, 0xc0, !PT ;  /* 0x0000ffff22227812 */ /* 0x000fe400078ec0ff */
[----:B------:R-:W-:Y:S01]  /*6e790*/  PRMT R38, R46, 0x5210, R38 ;  /* 0x000052102e267816 */ /* 0x000fe20000000026 */
[----:B------:R-:W4:Y:S01]  /*6e7a0*/  LDL.LU R49, [R1+0xa4] ;  /* 0x0000a40001317983 */ /* 0x000f220000300800 */
[----:B------:R-:W-:-:S03]  /*6e7b0*/  PRMT R46, R3, 0x4210, R34 ;  /* 0x00004210032e7816 */ /* 0x000fc60000000022 */
[----:B------:R0:W-:Y:S04]  /*6e7c0*/  STL.64 [R1+0x6b8], R52 ;  /* 0x0006b83401007387 */ /* 0x0001e80000100a00 */
[----:B------:R-:W4:Y:S01]  /*6e7d0*/  LDL.LU R3, [R1+0x2e8] ;  /* 0x0002e80001037983 */ /* 0x000f220000300800 */
[----:B------:R-:W-:Y:S02]  /*6e7e0*/  IADD3 R56, P6, R48, R12, RZ ;  /* 0x0000000c30387210 */ /* 0x000fe40007fde0ff */
[----:B--2---:R-:W-:Y:S02]  /*6e7f0*/  PRMT R34, R31, 0x5210, R34 ;  /* 0x000052101f227816 */ /* 0x004fe40000000022 */
[----:B------:R-:W2:Y:S01]  /*6e800*/  LDL.LU R31, [R1+0x168] ;  /* 0x00016800011f7983 */ /* 0x000ea20000300800 */
[----:B------:R-:W-:-:S03]  /*6e810*/  IMAD.X R57, R19, 0x1, R11, P6 ;  /* 0x0000000113397824 */ /* 0x000fc600030e060b */
[----:B0-----:R-:W2:Y:S01]  /*6e820*/  LDL.LU R53, [R1+0xb8] ;  /* 0x0000b80001357983 */ /* 0x001ea20000300800 */
[----:B------:R-:W-:Y:S02]  /*6e830*/  LOP3.LUT R25, R25, 0xffff, RZ, 0xc0, !PT ;  /* 0x0000ffff19197812 */ /* 0x000fe400078ec0ff */
[----:B------:R-:W-:-:S04]  /*6e840*/  LOP3.LUT R24, R24, 0xffff, RZ, 0xc0, !PT ;  /* 0x0000ffff18187812 */ /* 0x000fc800078ec0ff */
[--C-:B------:R-:W-:Y:S02]  /*6e850*/  PRMT R28, R28, 0x4210, R24.reuse ;  /* 0x000042101c1c7816 */ /* 0x100fe40000000018 */
[----:B------:R-:W-:Y:S02]  /*6e860*/  PRMT R24, R27, 0x5210, R24 ;  /* 0x000052101b187816 */ /* 0x000fe40000000018 */
[--C-:B---3--:R-:W-:Y:S02]  /*6e870*/  PRMT R29, R29, 0x4210, R25.reuse ;  /* 0x000042101d1d7816 */ /* 0x108fe40000000019 */
[----:B------:R-:W-:Y:S02]  /*6e880*/  PRMT R25, R35, 0x5210, R25 ;  /* 0x0000521023197816 */ /* 0x000fe40000000019 */
[----:B------:R-:W3:Y:S04]  /*6e890*/  LDL.LU R35, [R1+0x2660] ;  /* 0x0026600001237983 */ /* 0x000ee80000300800 */
[----:B------:R0:W-:Y:S01]  /*6e8a0*/  STL.64 [R1+0x608], R56 ;  /* 0x0006083801007387 */ /* 0x0001e20000100a00 */
[----:B------:R-:W-:-:S03]  /*6e8b0*/  LOP3.LUT R20, R39, 0xffff, RZ, 0xc0, !PT ;  /* 0x0000ffff27147812 */ /* 0x000fc600078ec0ff */
[----:B------:R-:W3:Y:S01]  /*6e8c0*/  LDL.LU R39, [R1+0x2ec] ;  /* 0x0002ec0001277983 */ /* 0x000ee20000300800 */
[--C-:B----4-:R-:W-:Y:S02]  /*6e8d0*/  PRMT R30, R30, 0x4210, R20.reuse ;  /* 0x000042101e1e7816 */ /* 0x110fe40000000014 */
[----:B0-----:R-:W-:Y:S01]  /*6e8e0*/  IADD3 R56, P6, R48, R14, RZ ;  /* 0x0000000e30387210 */ /* 0x001fe20007fde0ff */
[----:B------:R-:W4:Y:S01]  /*6e8f0*/  LDL.LU R52, [R1+0x18c] ;  /* 0x00018c0001347983 */ /* 0x000f220000300800 */
[----:B------:R-:W-:-:S03]  /*6e900*/  PRMT R26, R26, 0x5210, R20 ;  /* 0x000052101a1a7816 */ /* 0x000fc60000000014 */
[----:B------:R-:W-:Y:S01]  /*6e910*/  IMAD.X R57, R19, 0x1, R13, P6 ;  /* 0x0000000113397824 */ /* 0x000fe200030e060d */
[----:B------:R-:W-:Y:S01]  /*6e920*/  PRMT R20, R23, 0x5210, R61 ;  /* 0x0000521017147816 */ /* 0x000fe2000000003d */
[----:B------:R-:W4:Y:S04]  /*6e930*/  LDL.LU R60, [R1+0x1ac] ;  /* 0x0001ac00013c7983 */ /* 0x000f280000300800 */
[----:B------:R-:W4:Y:S04]  /*6e940*/  LDL.LU R61, [R1+0xbc] ;  /* 0x0000bc00013d7983 */ /* 0x000f280000300800 */
[----:B------:R0:W-:Y:S01]  /*6e950*/  STL.64 [R1+0x510], R56 ;  /* 0x0005103801007387 */ /* 0x0001e20000100a00 */
[----:B------:R-:W-:-:S02]  /*6e960*/  PRMT R22, R22, 0x5210, R54 ;  /* 0x0000521016167816 */ /* 0x000fc40000000036 */
[----:B0-----:R-:W-:-:S05]  /*6e970*/  IADD3 R56, P6, R48, R16, RZ ;  /* 0x0000001030387210 */ /* 0x001fca0007fde0ff */
[----:B------:R-:W-:-:S05]  /*6e980*/  IMAD.X R57, R19, 0x1, R15, P6 ;  /* 0x0000000113397824 */ /* 0x000fca00030e060f */
[----:B------:R0:W-:Y:S01]  /*6e990*/  STL.64 [R1+0x480], R56 ;  /* 0x0004803801007387 */ /* 0x0001e20000100a00 */
[----:B------:R-:W-:Y:S02]  /*6e9a0*/  PRMT R23, R2, 0x5210, R55 ;  /* 0x0000521002177816 */ /* 0x000fe40000000037 */
[----:B------:R-:W-:Y:S01]  /*6e9b0*/  SHF.R.S32.HI R19, RZ, 0x1f, R50 ;  /* 0x0000001fff137819 */ /* 0x000fe20000011432 */
[----:B0-----:R-:W4:Y:S04]  /*6e9c0*/  LDL.LU R57, [R1+0x2668] ;  /* 0x0026680001397983 */ /* 0x001f280000300800 */
[----:B------:R-:W4:Y:S04]  /*6e9d0*/  LDL.LU R55, [R1+0x2f0] ;  /* 0x0002f00001377983 */ /* 0x000f280000300800 */
[----:B------:R-:W4:Y:S04]  /*6e9e0*/  LDL.LU R48, [R1+0x1dc] ;  /* 0x0001dc0001307983 */ /* 0x000f280000300800 */
[----:B------:R0:W-:Y:S01]  /*6e9f0*/  STL.64 [R1+0x2c50], R22 ;  /* 0x002c501601007387 */ /* 0x0001e20000100a00 */
[----:B------:R-:W-:-:S02]  /*6ea00*/  PRMT R21, R21, 0x5210, R59 ;  /* 0x0000521015157816 */ /* 0x000fc4000000003b */
[----:B0-----:R-:W-:-:S03]  /*6ea10*/  IADD3 R22, P6, R50, R0, RZ ;  /* 0x0000000032167210 */ /* 0x001fc60007fde0ff */
[----:B------:R0:W-:Y:S02]  /*6ea20*/  STL.64 [R1+0x2c48], R20 ;  /* 0x002c481401007387 */ /* 0x0001e40000100a00 */
[----:B------:R-:W-:Y:S02]  /*6ea30*/  IMAD.X R23, R19, 0x1, R18, P6 ;  /* 0x0000000113177824 */ /* 0x000fe400030e0612 */
[----:B------:R-:W4:Y:S04]  /*6ea40*/  LDL.LU R54, [R1+0xc0] ;  /* 0x0000c00001367983 */ /* 0x000f280000300800 */
[----:B------:R1:W-:Y:S04]  /*6ea50*/  STL.64 [R1+0x418], R22 ;  /* 0x0004181601007387 */ /* 0x0003e80000100a00 */
[----:B------:R-:W4:Y:S01]  /*6ea60*/  LDL.LU R2, [R1+0x1fc] ;  /* 0x0001fc0001027983 */ /* 0x000f220000300800 */
[----:B------:R-:W-:-:S03]  /*6ea70*/  LOP3.LUT R27, R3, 0xffff, RZ, 0xc0, !PT ;  /* 0x0000ffff031b7812 */ /* 0x000fc600078ec0ff */
[----:B------:R-:W4:Y:S01]  /*6ea80*/  LDL.LU R3, [R1+0xc4] ;  /* 0x0000c40001037983 */ /* 0x000f220000300800 */
[----:B------:R-:W-:Y:S02]  /*6ea90*/  PRMT R33, R40, 0x5210, R33 ;  /* 0x0000521028217816 */ /* 0x000fe40000000021 */
[----:B------:R-:W-:Y:S02]  /*6eaa0*/  SHF.R.S32.HI R40, RZ, 0x1f, R49 ;  /* 0x0000001fff287819 */ /* 0x000fe40000011431 */
[----:B0-----:R-:W-:Y:S02]  /*6eab0*/  IADD3 R20, P6, R49, R0, RZ ;  /* 0x0000000031147210 */ /* 0x001fe40007fde0ff */
[----:B------:R-:W-:-:S03]  /*6eac0*/  PRMT R37, R47, 0x5210, R37 ;  /* 0x000052102f257816 */ /* 0x000fc60000000025 */
[----:B------:R-:W-:Y:S01]  /*6ead0*/  IMAD.X R21, R40, 0x1, R18, P6 ;  /* 0x0000000128157824 */ /* 0x000fe200030e0612 */
[----:B-1----:R-:W-:Y:S02]  /*6eae0*/  IADD3 R22, P6, R50, R4, RZ ;  /* 0x0000000432167210 */ /* 0x002fe40007fde0ff */
[----:B--2---:R-:W-:-:S03]  /*6eaf0*/  PRMT R31, R31, 0x4210, R27 ;  /* 0x000042101f1f7816 */ /* 0x004fc6000000001b */
[----:B------:R-:W-:Y:S01]  /*6eb00*/  IMAD.X R23, R19, 0x1, R17, P6 ;  /* 0x0000000113177824 */ /* 0x000fe200030e0611 */
[----:B------:R-:W-:Y:S01]  /*6eb10*/  PRMT R27, R53, 0x5210, R27 ;  /* 0x00005210351b7816 */ /* 0x000fe2000000001b */
[----:B------:R0:W-:Y:S04]  /*6eb20*/  STL.64 [R1+0x408], R20 ;  /* 0x0004081401007387 */ /* 0x0001e80000100a00 */
[----:B------:R-:W2:Y:S01]  /*6eb30*/  LDL.LU R53, [R1+0x27c] ;  /* 0x00027c0001357983 */ /* 0x000ea20000300800 */
[----:B------:R-:W-:Y:S02]  /*6eb40*/  PRMT R32, R43, 0x5210, R32 ;  /* 0x000052102b207816 */ /* 0x000fe40000000020 */
[----:B---3--:R-:W-:Y:S02]  /*6eb50*/  LOP3.LUT R35, R35, 0xffff, RZ, 0xc0, !PT ;  /* 0x0000ffff23237812 */ /* 0x008fe400078ec0ff */
[----:B------:R-:W-:-:S02]  /*6eb60*/  LOP3.LUT R39, R39, 0xffff, RZ, 0xc0, !PT ;  /* 0x0000ffff27277812 */ /* 0x000fc400078ec0ff */
[--C-:B----4-:R-:W-:Y:S02]  /*6eb70*/  PRMT R47, R52, 0x4210, R35.reuse ;  /* 0x00004210342f7816 */ /* 0x110fe40000000023 */
[----:B------:R-:W-:Y:S01]  /*6eb80*/  PRMT R35, R51, 0x5210, R35 ;  /* 0x0000521033237816 */ /* 0x000fe20000000023 */
[----:B------:R-:W3:Y:S01]  /*6eb90*/  LDL.LU R52, [R1+0x280] ;  /* 0x0002800001347983 */ /* 0x000ee20000300800 */
[----:B------:R-:W-:-:S03]  /*6eba0*/  PRMT R59, R60, 0x4210, R39 ;  /* 0x000042103c3b7816 */ /* 0x000fc60000000027 */
[----:B------:R-:W4:Y:S01]  /*6ebb0*/  LDL.LU R18, [R1+0x2674] ;  /* 0x0026740001127983 */ /* 0x000f220000300800 */
[----:B------:R-:W-:Y:S02]  /*6ebc0*/  IADD3 R60, P6, R49, R4, RZ ;  /* 0x00000004313c7210 */ /* 0x000fe40007fde0ff */
[----:B------:R-:W-:Y:S01]  /*6ebd0*/  PRMT R39, R61, 0x5210, R39 ;  /* 0x000052103d277816 */ /* 0x000fe20000000027 */
[----:B0-----:R-:W4:Y:S02]  /*6ebe0*/  LDL.LU R20, [R1+0x2f8] ;  /* 0x0002f80001147983 */ /* 0x001f240000300800 */
[----:B------:R-:W-:Y:S02]  /*6ebf0*/  IMAD.X R61, R40, 0x1, R17, P6 ;  /* 0x00000001283d7824 */ /* 0x000fe400030e0611 */
[----:B------:R-:W4:Y:S04]  /*6ec00*/  LDL.LU R21, [R1+0x16c] ;  /* 0x00016c0001157983 */ /* 0x000f280000300800 */
[----:B------:R0:W-:Y:S04]  /*6ec10*/  STL.64 [R1+0x400], R22 ;  /* 0x0004001601007387 */ /* 0x0001e80000100a00 */
[----:B0-----:R-:W4:Y:S04]  /*6ec20*/  LDL.LU R22, [R1+0x304] ;  /* 0x0003040001167983 */ /* 0x001f280000300800 */
[----:B------:R-:W2:Y:S01]  /*6ec30*/  LDL.LU R4, [R1+0x2670] ;  /* 0x0026700001047983 */ /* 0x000ea20000300800 */
[----:B------:R-:W-:-:S02]  /*6ec40*/  LOP3.LUT R51, R57, 0xffff, RZ, 0xc0, !PT ;  /* 0x0000ffff39337812 */ /* 0x000fc400078ec0ff */
[----:B------:R-:W-:Y:S02]  /*6ec50*/  LOP3.LUT R55, R55, 0xffff, RZ, 0xc0, !PT ;  /* 0x0000ffff37377812 */ /* 0x000fe400078ec0ff */
[--C-:B------:R-:W-:Y:S01]  /*6ec60*/  PRMT R48, R48, 0x4210, R51.reuse ;  /* 0x0000421030307816 */ /* 0x100fe20000000033 */
[----:B------:R0:W-:Y:S04]  /*6ec70*/  STL.64 [R1+0x3f8], R60 ;  /* 0x0003f83c01007387 */ /* 0x0001e80000100a00 */
[----:B0-----:R-:W4:Y:S04]  /*6ec80*/  LDL.LU.64 R60, [R1+0x2c80] ;  /* 0x002c8000013c7983 */ /* 0x001f280000300a00 */
[----:B------:R-:W4:Y:S04]  /*6ec90*/  LDL.LU R17, [R1+0xcc] ;  /* 0x0000cc0001117983 */ /* 0x000f280000300800 */
[----:B------:R-:W4:Y:S01]  /*6eca0*/  LDL.LU R23, [R1+0x267c] ;  /* 0x00267c0001177983 */ /* 0x000f220000300800 */
[----:B------:R-:W-:-:S03]  /*6ecb0*/  PRMT R51, R54, 0x5210, R51 ;  /* 0x0000521036337816 */ /* 0x000fc60000000033 */
[----:B------:R-:W4:Y:S04]  /*6ecc0*/  LDL.LU R43, [R1+0x2fc] ;  /* 0x0002fc00012b7983 */ /* 0x000f280000300800 */
[----:B------:R-:W4:Y:S01]  /*6ecd0*/  LDL.LU R56, [R1+0x19c] ;  /* 0x00019c0001387983 */ /* 0x000f220000300800 */
[--C-:B------:R-:W-:Y:S02]  /*6ece0*/  PRMT R54, R2, 0x4210, R55.reuse ;  /* 0x0000421002367816 */ /* 0x100fe40000000037 */
[----:B------:R-:W-:Y:S02]  /*6ecf0*/  IADD3 R2, P6, R50, R6, RZ ;  /* 0x0000000632027210 */ /* 0x000fe40007fde0ff */
[----:B------:R-:W-:-:S03]  /*6ed00*/  PRMT R55, R3, 0x5210, R55 ;  /* 0x0000521003377816 */ /* 0x000fc60000000037 */
[----:B------:R-:W-:-:S05]  /*6ed10*/  IMAD.X R3, R19, 0x1, R5, P6 ;  /* 0x0000000113037824 */ /* 0x000fca00030e0605 */
[----:B------:R0:W-:Y:S02]  /*6ed20*/  STL.64 [R1+0x3e8], R2 ;  /* 0x0003e80201007387 */ /* 0x0001e40000100a00 */
[----:B0-----:R-:W-:Y:S02]  /*6ed30*/  IADD3 R2, P6, R49, R6, RZ ;  /* 0x0000000631027210 */ /* 0x001fe40007fde0ff */
[----:B------:R-:W3:Y:S03]  /*6ed40*/  LDL.LU R6, [R1+0xc8] ;  /* 0x0000c80001067983 */ /* 0x000ee60000300800 */
[----:B------:R-:W-:-:S05]  /*6ed50*/  IMAD.X R3, R40, 0x1, R5, P6 ;  /* 0x0000000128037824 */ /* 0x000fca00030e0605 */
[----:B------:R0:W-:Y:S04]  /*6ed60*/  STL.64 [R1+0x3b0], R2 ;  /* 0x0003b00201007387 */ /* 0x0001e80000100a00 */
[----:B0-----:R-:W4:Y:S04]  /*6ed70*/  LDL.LU.64 R2, [R1+0x2c78] ;  /* 0x002c780001027983 */ /* 0x001f280000300a00 */
[----:B------:R-:W4:Y:S04]  /*6ed80*/  LDL.LU R5, [R1+0x2f4] ;  /* 0x0002f40001057983 */ /* 0x000f280000300800 */
[----:B------:R-:W4:Y:S01]  /*6ed90*/  LDL.LU R57, [R1+0xdc] ;  /* 0x0000dc0001397983 */ /* 0x000f220000300800 */
[----:B--2---:R-:W-:-:S04]  /*6eda0*/  LOP3.LUT R4, R4, 0xffff, RZ, 0xc0, !PT ;  /* 0x0000ffff04047812 */ /* 0x004fc800078ec0ff */
[--C-:B------:R-:W-:Y:S02]  /*6edb0*/  PRMT R53, R53, 0x4210, R4.reuse ;  /* 0x0000421035357816 */ /* 0x100fe40000000004 */
[----:B---3--:R-:W-:-:S05]  /*6edc0*/  PRMT R4, R6, 0x5210, R4 ;  /* 0x0000521006047816 */ /* 0x008fca0000000004 */
[----:B------:R0:W-:Y:S02]  /*6edd0*/  STL [R1+0xc], R4 ;  /* 0x00000c0401007387 */ /* 0x0001e40000100800 */
[----:B0-----:R-:W-:Y:S02]  /*6ede0*/  IADD3 R4, P6, R50, R8, RZ ;  /* 0x0000000832047210 */ /* 0x001fe40007fde0ff */
[----:B----4-:R-:W-:-:S04]  /*6edf0*/  LOP3.LUT R5, R5, 0xffff, RZ, 0xc0, !PT ;  /* 0x0000ffff05057812 */ /* 0x010fc800078ec0ff */
[--C-:B------:R-:W-:Y:S02]  /*6ee00*/  PRMT R52, R52, 0x4210, R5.reuse ;  /* 0x0000421034347816 */ /* 0x100fe40000000005 */
[----:B------:R-:W-:Y:S01]  /*6ee10*/  PRMT R6, R17, 0x5210, R5 ;  /* 0x0000521011067816 */ /* 0x000fe20000000005 */
[----:B------:R-:W-:-:S04]  /*6ee20*/  IMAD.X R5, R19, 0x1, R7, P6 ;  /* 0x0000000113057824 */ /* 0x000fc800030e0607 */
[----:B------:R-:W-:Y:S04]  /*6ee30*/  STL [R1+0x2c], R6 ;  /* 0x00002c0601007387 */ /* 0x000fe80000100800 */
[----:B------:R0:W-:Y:S02]  /*6ee40*/  STL.64 [R1+0x3a0], R4 ;  /* 0x0003a00401007387 */ /* 0x0001e40000100a00 */
[----:B0-----:R-:W-:-:S05]  /*6ee50*/  IADD3 R4, P6, R49, R8, RZ ;  /* 0x0000000831047210 */ /* 0x001fca0007fde0ff */
[----:B------:R-:W-:-:S05]  /*6ee60*/  IMAD.X R5, R40, 0x1, R7, P6 ;  /* 0x0000000128057824 */ /* 0x000fca00030e0607 */
[----:B------:R0:W-:Y:S02]  /*6ee70*/  STL.64 [R1+0x390], R4 ;  /* 0x0003900401007387 */ /* 0x0001e40000100a00 */
[----:B0-----:R-:W-:Y:S02]  /*6ee80*/  LOP3.LUT R4, R18, 0xffff, RZ, 0xc0, !PT ;  /* 0x0000ffff12047812 */ /* 0x001fe400078ec0ff */
[----:B------:R-:W-:Y:S02]  /*6ee90*/  LOP3.LUT R5, R20, 0xffff, RZ, 0xc0, !PT ;  /* 0x0000ffff14057812 */ /* 0x000fe400078ec0ff */
[--C-:B------:R-:W-:Y:S02]  /*6eea0*/  PRMT R7, R21, 0x4210, R4.reuse ;  /* 0x0000421015077816 */ /* 0x100fe40000000004 */
[----:B------:R-:W-:Y:S02]  /*6eeb0*/  PRMT R2, R2, 0x5210, R4 ;  /* 0x0000521002027816 */ /* 0x000fe40000000004 */
[--C-:B------:R-:W-:Y:S01]  /*6eec0*/  PRMT R4, R60, 0x5210, R5.reuse ;  /* 0x000052103c047816 */ /* 0x100fe20000000005 */
[----:B------:R-:W-:Y:S04]  /*6eed0*/  STL [R1+0x8c], R7 ;  /* 0x00008c0701007387 */ /* 0x000fe80000100800 */
[----:B------:R-:W2:Y:S01]  /*6eee0*/  LDL.LU R60, [R1+0x2c70] ;  /* 0x002c7000013c7983 */ /* 0x000ea20000300800 */
[----:B------:R-:W-:-:S05]  /*6eef0*/  PRMT R6, R22, 0x4210, R5 ;  /* 0x0000421016067816 */ /* 0x000fca0000000005 */
[----:B------:R0:W-:Y:S04]  /*6ef00*/  STL [R1+0x1dc], R6 ;  /* 0x0001dc0601007387 */ /* 0x0001e80000100800 */
[----:B------:R1:W-:Y:S01]  /*6ef10*/  STL [R1+0x6c], R4 ;  /* 0x00006c0401007387 */ /* 0x0003e20000100800 */
[----:B0-----:R-:W-:-:S05]  /*6ef20*/  IADD3 R6, P6, R50, R10, RZ ;  /* 0x0000000a32067210 */ /* 0x001fca0007fde0ff */
[----:B------:R-:W-:Y:S01]  /*6ef30*/  IMAD.X R7, R19, 0x1, R9, P6 ;  /* 0x0000000113077824 */ /* 0x000fe200030e0609 */
[----:B-1----:R-:W-:-:S05]  /*6ef40*/  IADD3 R4, P6, R49, R10, RZ ;  /* 0x0000000a31047210 */ /* 0x002fca0007fde0ff */
[----:B------:R-:W-:-:S05]  /*6ef50*/  IMAD.X R5, R40, 0x1, R9, P6 ;  /* 0x0000000128057824 */ /* 0x000fca00030e0609 */
[----:B------:R0:W-:Y:S04]  /*6ef60*/  STL.64 [R1+0x380], R4 ;  /* 0x0003800401007387 */ /* 0x0001e80000100a00 */
[----:B------:R1:W-:Y:S01]  /*6ef70*/  STL.64 [R1+0x388], R6 ;  /* 0x0003880601007387 */ /* 0x0003e20000100a00 */
[----:B0-----:R-:W-:-:S04]  /*6ef80*/  LOP3.LUT R4, R23, 0xffff, RZ, 0xc0, !PT ;  /* 0x0000ffff17047812 */ /* 0x001fc800078ec0ff */
[--C-:B-1----:R-:W-:Y:S02]  /*6ef90*/  PRMT R6, R56, 0x4210, R4.reuse ;  /* 0x0000421038067816 */ /* 0x102fe40000000004 */
[----:B------:R-:W-:Y:S02]  /*6efa0*/  PRMT R3, R3, 0x5210, R4 ;  /* 0x0000521003037816 */ /* 0x000fe40000000004 */
[----:B------:R-:W3:Y:S04]  /*6efb0*/  LDL.LU R4, [R1+0x26b4] ;  /* 0x0026b40001047983 */ /* 0x000ee80000300800 */
[----:B------:R0:W-:Y:S04]  /*6efc0*/  STL [R1+0x1fc], R6 ;  /* 0x0001fc0601007387 */ /* 0x0001e80000100800 */
[----:B------:R-:W4:Y:S04]  /*6efd0*/  LDL.LU R9, [R1+0xf90] ;  /* 0x000f900001097983 */ /* 0x000f280000300800 */
[----:B0-----:R-:W4:Y:S01]  /*6efe0*/  LDL.LU R6, [R1+0x26b0] ;  /* 0x0026b00001067983 */ /* 0x001f220000300800 */
[----:B------:R-:W-:-:S03]  /*6eff0*/  LOP3.LUT R5, R43, 0xffff, RZ, 0xc0, !PT ;  /* 0x0000ffff2b057812 */ /* 0x000fc600078ec0ff */
[----:B------:R-:W4:Y:S01]  /*6f000*/  LDL.LU R20, [R1+0xf9c] ;  /* 0x000f9c0001147983 */ /* 0x000f220000300800 */
[----:B--2---:R-:W-:-:S03]  /*6f010*/  PRMT R7, R60, 0x4210, R5 ;  /* 0x000042103c077816 */ /* 0x004fc60000000005 */
[----:B------:R-:W2:Y:S04]  /*6f020*/  LDL.LU R60, [R1+0x268c] ;  /* 0x00268c00013c7983 */ /* 0x000ea80000300800 */
[----:B------:R0:W-:Y:S04]  /*6f030*/  STL [R1+0x22c], R7 ;  /* 0x00022c0701007387 */ /* 0x0001e80000100800 */
[----:B------:R-:W2:Y:S01]  /*6f040*/  LDL.LU R21, [R1+0x9d4] ;  /* 0x0009d40001157983 */ /* 0x000ea20000300800 */
[----:B0-----:R-:W-:Y:S01]  /*6f050*/  PRMT R7, R57, 0x5210, R5 ;  /* 0x0000521039077816 */ /* 0x001fe20000000005 */
[----:B------:R-:W-:-:S05]  /*6f060*/  IMAD.MOV.U32 R5, RZ, RZ, R50 ;  /* 0x000000ffff057224 */ /* 0x000fca00078e0032 */
[----:B------:R-:W-:Y:S01]  /*6f070*/  IADD3 R22, P6, R5, R12, RZ ;  /* 0x0000000c05167210 */ /* 0x000fe20007fde0ff */
[----:B------:R0:W-:Y:S04]  /*6f080*/  STL [R1+0x1bc], R7 ;  /* 0x0001bc0701007387 */ /* 0x0001e80000100800 */
[----:B------:R-:W-:-:S05]  /*6f090*/  IMAD.X R23, R19, 0x1, R11, P6 ;  /* 0x0000000113177824 */ /* 0x000fca00030e060b */
[----:B------:R1:W-:Y:S04]  /*6f0a0*/  STL.64 [R1+0x378], R22 ;  /* 0x0003781601007387 */ /* 0x0003e80000100a00 */
[----:B------:R-:W2:Y:S04]  /*6f0b0*/  LDL.LU R10, [R1+0x308] ;  /* 0x00030800010a7983 */ /* 0x000ea80000300800 */
[----:B0-----:R-:W2:Y:S01]  /*6f0c0*/  LDL.LU R7, [R1+0x2688] ;  /* 0x0026880001077983 */ /* 0x001ea20000300800 */
[----:B-1----:R-:W-:-:S05]  /*6f0d0*/  IADD3 R22, P6, R49, R12, RZ ;  /* 0x0000000c31167210 */ /* 0x002fca0007fde0ff */
[----:B------:R-:W-:Y:S01]  /*6f0e0*/  IMAD.X R23, R40, 0x1, R11, P6 ;  /* 0x0000000128177824 */ /* 0x000fe200030e060b */
[----:B------:R-:W-:-:S04]  /*6f0f0*/  IADD3 R56, P6, R5, R14, RZ ;  /* 0x0000000e05387210 */ /* 0x000fc80007fde0ff */
[----:B------:R0:W-:Y:S01]  /*6f100*/  STL.64 [R1+0x370], R22 ;  /* 0x0003701601007387 */ /* 0x0001e20000100a00 */
[----:B------:R-:W-:-:S03]  /*6f110*/  IMAD.X R57, R19, 0x1, R13, P6 ;  /* 0x0000000113397824 */ /* 0x000fc600030e060d */
[----:B0-----:R-:W2:Y:S04]  /*6f120*/  LDL.LU R22, [R1+0xf88] ;  /* 0x000f880001167983 */ /* 0x001ea80000300800 */
[----:B------:R-:W2:Y:S04]  /*6f130*/  LDL.LU R43, [R1+0xf8c] ;  /* 0x000f8c00012b7983 */ /* 0x000ea80000300800 */
[----:B------:R-:W2:Y:S04]  /*6f140*/  LDL.LU R50, [R1+0x1030] ;  /* 0x0010300001327983 */ /* 0x000ea80000300800 */
[----:B------:R0:W-:Y:S02]  /*6f150*/  STL.64 [R1+0x368], R56 ;  /* 0x0003683801007387 */ /* 0x0001e40000100a00 */
[----:B0-----:R-:W-:-:S05]  /*6f160*/  IADD3 R56, P6, R49, R14, RZ ;  /* 0x0000000e31387210 */ /* 0x001fca0007fde0ff */
[----:B------:R-:W-:Y:S01]  /*6f170*/  IMAD.X R57, R40, 0x1, R13, P6 ;  /* 0x0000000128397824 */ /* 0x000fe200030e060d */
[----:B------:R-:W-:-:S04]  /*6f180*/  IADD3 R12, P6, R49, R16, RZ ;  /* 0x00000010310c7210 */ /* 0x000fc80007fde0ff */
[----:B------:R0:W-:Y:S01]  /*6f190*/  STL.64 [R1+0x360], R56 ;  /* 0x0003603801007387 */ /* 0x0001e20000100a00 */
[----:B------:R-:W-:Y:S01]  /*6f1a0*/  IMAD.X R13, R40, 0x1, R15, P6 ;  /* 0x00000001280d7824 */ /* 0x000fe200030e060f */
[----:B---3--:R-:W-:Y:S02]  /*6f1b0*/  LOP3.LUT R4, R4, 0xffff, RZ, 0xc0, !PT ;  /* 0x0000ffff04047812 */ /* 0x008fe400078ec0ff */
[----:B0-----:R-:W3:Y:S04]  /*6f1c0*/  LDL.LU.64 R56, [R1+0x2c68] ;  /* 0x002c680001387983 */ /* 0x001ee80000300a00 */
[----:B------:R-:W3:Y:S04]  /*6f1d0*/  LDL.LU R8, [R1+0xfb0] ;  /* 0x000fb00001087983 */ /* 0x000ee80000300800 */
[----:B------:R-:W3:Y:S04]  /*6f1e0*/  LDL.LU R17, [R1+0xff8] ;  /* 0x000ff80001117983 */ /* 0x000ee80000300800 */
[----:B------:R-:W3:Y:S04]  /*6f1f0*/  LDL.LU R18, [R1+0x27c0] ;  /* 0x0027c00001127983 */ /* 0x000ee80000300800 */
[----:B------:R-:W3:Y:S04]  /*6f200*/  LDL.LU R23, [R1+0x26bc] ;  /* 0x0026bc0001177983 */ /* 0x000ee80000300800 */
[----:B------:R-:W3:Y:S04]  /*6f210*/  LDL.LU R49, [R1+0x271c] ;  /* 0x00271c0001317983 */ /* 0x000ee80000300800 */
[----:B------:R0:W-:Y:S04]  /*6f220*/  STL.64 [R1+0x358], R12 ;  /* 0x0003580c01007387 */ /* 0x0001e80000100a00 */
[----:B------:R1:W-:Y:S01]  /*6f230*/  STL [R1+0x10d8], R4 ;  /* 0x0010d80401007387 */ /* 0x0003e20000100800 */
[----:B0-----:R-:W-:-:S02]  /*6f240*/  IADD3 R12, P6, R5, R16, RZ ;  /* 0x00000010050c7210 */ /* 0x001fc40007fde0ff */
[----:B-1----:R-:W-:Y:S02]  /*6f250*/  PRMT R4, R4, 0x3340, R0 ;  /* 0x0000334004047816 */ /* 0x002fe40000000000 */
[----:B----4-:R-:W-:Y:S01]  /*6f260*/  LOP3.LUT R5, R6, 0xffff, RZ, 0xc0, !PT ;  /* 0x0000ffff06057812 */ /* 0x010fe200078ec0ff */
[----:B------:R-:W-:Y:S01]  /*6f270*/  IMAD.X R13, R19, 0x1, R15, P6 ;  /* 0x00000001130d7824 */ /* 0x000fe200030e060f */
[----:B------:R-:W-:-:S04]  /*6f280*/  PRMT R4, R9, 0x5410, R4 ;  /* 0x0000541009047816 */ /* 0x000fc80000000004 */
[----:B------:R-:W-:Y:S04]  /*6f290*/  STL.64 [R1+0x350], R12 ;  /* 0x0003500c01007387 */ /* 0x000fe80000100a00 */
[----:B------:R-:W-:Y:S04]  /*6f2a0*/  STL [R1+0x11b0], R5 ;  /* 0x0011b00501007387 */ /* 0x000fe80000100800 */
[----:B------:R0:W-:Y:S02]  /*6f2b0*/  STL [R1+0xfe8], R4 ;  /* 0x000fe80401007387 */ /* 0x0001e40000100800 */
[----:B0-----:R-:W-:-:S04]  /*6f2c0*/  PRMT R4, R5, 0x3340, R0 ;  /* 0x0000334005047816 */ /* 0x001fc80000000000 */
[----:B------:R-:W-:Y:S02]  /*6f2d0*/  PRMT R5, R20, 0x5410, R4 ;  /* 0x0000541014057816 */ /* 0x000fe40000000004 */
[----:B--2---:R-:W-:Y:S02]  /*6f2e0*/  LOP3.LUT R4, R60, 0xffff, RZ, 0xc0, !PT ;  /* 0x0000ffff3c047812 */ /* 0x004fe400078ec0ff */
[----:B------:R-:W2:Y:S04]  /*6f2f0*/  LDL.LU R60, [R1+0x2650] ;  /* 0x00265000013c7983 */ /* 0x000ea80000300800 */
[----:B------:R0:W-:Y:S01]  /*6f300*/  STL [R1+0xfec], R5 ;  /* 0x000fec0501007387 */ /* 0x0001e20000100800 */
[----:B------:R-:W-:-:S03]  /*6f310*/  PRMT R61, R61, 0x5210, R4 ;  /* 0x000052103d3d7816 */ /* 0x000fc60000000004 */
[----:B------:R-:W4:Y:S04]  /*6f320*/  LDL.LU R6, [R1+0xff4] ;  /* 0x000ff40001067983 */ /* 0x000f280000300800 */
[----:B------:R-:W4:Y:S01]  /*6f330*/  LDL.LU R20, [R1+0x1024] ;  /* 0x0010240001147983 */ /* 0x000f220000300800 */
[----:B0-----:R-:W-:-:S05]  /*6f340*/  PRMT R5, R21, 0x4210, R4 ;  /* 0x0000421015057816 */ /* 0x001fca0000000004 */
[----:B------:R0:W-:Y:S04]  /*6f350*/  STL [R1+0x23c], R5 ;  /* 0x00023c0501007387 */ /* 0x0001e80000100800 */
[----:B------:R-:W4:Y:S01]  /*6f360*/  LDL.LU R21, [R1+0x264c] ;  /* 0x00264c0001157983 */ /* 0x000f220000300800 */
[----:B------:R-:W-:Y:S02]  /*6f370*/  LOP3.LUT R4, R10, 0xffff, RZ, 0xc0, !PT ;  /* 0x0000ffff0a047812 */ /* 0x000fe400078ec0ff */
[----:B0-----:R-:W-:Y:S02]  /*6f380*/  LOP3.LUT R5, R7, 0xffff, RZ, 0xc0, !PT ;  /* 0x0000ffff07057812 */ /* 0x001fe400078ec0ff */
[--C-:B------:R-:W-:Y:S02]  /*6f390*/  PRMT R40, R42, 0x5210, R4.reuse ;  /* 0x000052102a287816 */ /* 0x100fe40000000004 */
[----:B------:R-:W-:-:S05]  /*6f3a0*/  PRMT R7, R22, 0x4210, R4 ;  /* 0x0000421016077816 */ /* 0x000fca0000000004 */
[----:B------:R-:W-:Y:S01]  /*6f3b0*/  STL [R1+0x24c], R7 ;  /* 0x00024c0701007387 */ /* 0x000fe20000100800 */
[----:B------:R-:W-:-:S03]  /*6f3c0*/  LOP3.LUT R13, R50, 0xffff, RZ, 0xc0, !PT ;  /* 0x0000ffff320d7812 */ /* 0x000fc600078ec0ff */
[----:B------:R-:W4:Y:S04]  /*6f3d0*/  LDL.LU R22, [R1+0xff0] ;  /* 0x000ff00001167983 */ /* 0x000f280000300800 */
[----:B------:R-:W4:Y:S01]  /*6f3e0*/  LDL.LU R50, [R1+0x1020] ;  /* 0x0010200001327983 */ /* 0x000f220000300800 */
[--C-:B------:R-:W-:Y:S02]  /*6f3f0*/  PRMT R19, R43, 0x4210, R5.reuse ;  /* 0x000042102b137816 */ /* 0x100fe40000000005 */
[----:B------:R-:W-:Y:S02]  /*6f400*/  PRMT R43, R41, 0x5210, R5 ;  /* 0x00005210292b7816 */ /* 0x000fe40000000005 */
[----:B---3--:R-:W-:Y:S02]  /*6f410*/  LOP3.LUT R4, R8, 0xffff, RZ, 0xc0, !PT ;  /* 0x0000ffff08047812 */ /* 0x008fe400078ec0ff */
[----:B------:R-:W-:-:S03]  /*6f420*/  LOP3.LUT R14, R17, 0xffff, RZ, 0xc0, !PT ;  /* 0x0000ffff110e7812 */ /* 0x000fc600078ec0ff */
[----:B------:R0:W-:Y:S01]  /*6f430*/  STL [R1+0x1044], R4 ;  /* 0x0010440401007387 */ /* 0x0001e20000100800 */
[----:B------:R-:W-:-:S03]  /*6f440*/  PRMT R5, R13, 0x3340, R14 ;  /* 0x000033400d057816 */ /* 0x000fc6000000000e */
[----:B------:R-:W3:Y:S01]  /*6f450*/  LDL.LU R10, [R1+0x2620] ;  /* 0x00262000010a7983 */ /* 0x000ee20000300800 */
[----:B------:R-:W-:Y:S02]  /*6f460*/  LOP3.LUT R15, R18, 0xffff, RZ, 0xc0, !PT ;  /* 0x0000ffff120f7812 */ /* 0x000fe400078ec0ff */
[----:B------:R-:W-:Y:S01]  /*6f470*/  LOP3.LUT R17, R23, 0xffff, RZ, 0xc0, !PT ;  /* 0x0000ffff17117812 */ /* 0x000fe200078ec0ff */
[----:B------:R-:W3:Y:S01]  /*6f480*/  LDL.LU R18, [R1+0xfc0] ;  /* 0x000fc00001127983 */ /* 0x000ee20000300800 */
[----:B0-----:R-:W-:-:S03]  /*6f490*/  PRMT R4, R4, 0x3340, R0 ;  /* 0x0000334004047816 */ /* 0x001fc60000000000 */
[----:B------:R-:W3:Y:S01]  /*6f4a0*/  LDL.LU R23, [R1+0x1000] ;  /* 0x0010000001177983 */ /* 0x000ee20000300800 */
[----:B------:R-:W-:Y:S02]  /*6f4b0*/  PRMT R4, R5, 0x5410, R4 ;  /* 0x0000541005047816 */ /* 0x000fe40000000004 */
[----:B------:R-:W-:Y:S01]  /*6f4c0*/  LOP3.LUT R16, R49, 0xffff, RZ, 0xc0, !PT ;  /* 0x0000ffff31107812 */ /* 0x000fe200078ec0ff */
[----:B------:R-:W3:Y:S04]  /*6f4d0*/  LDL.LU R8, [R1+0x2810] ;  /* 0x0028100001087983 */ /* 0x000ee80000300800 */
[----:B------:R-:W3:Y:S04]  /*6f4e0*/  LDL.LU R49, [R1+0x2708] ;  /* 0x0027080001317983 */ /* 0x000ee80000300800 */
[----:B------:R0:W-:Y:S01]  /*6f4f0*/  STL [R1+0xfe4], R4 ;  /* 0x000fe40401007387 */ /* 0x0001e20000100800 */
[----:B--2---:R-:W-:-:S03]  /*6f500*/  LOP3.LUT R9, R60, 0xffff, RZ, 0xc0, !PT ;  /* 0x0000ffff3c097812 */ /* 0x004fc600078ec0ff */
[----:B------:R-:W2:Y:S01]  /*6f510*/  LDL.LU R60, [R1+0x2758] ;  /* 0x00275800013c7983 */ /* 0x000ea20000300800 */
[----:B0-----:R-:W-:Y:S02]  /*6f520*/  PRMT R4, R17, 0x3340, R0 ;  /* 0x0000334011047816 */ /* 0x001fe40000000000 */
[----:B------:R-:W-:-:S04]  /*6f530*/  PRMT R5, R15, 0x3340, R16 ;  /* 0x000033400f057816 */ /* 0x000fc80000000010 */
[----:B------:R-:W-:-:S05]  /*6f540*/  PRMT R4, R5, 0x5410, R4 ;  /* 0x0000541005047816 */ /* 0x000fca0000000004 */
[----:B------:R0:W-:Y:S01]  /*6f550*/  STL [R1+0xfe0], R4 ;  /* 0x000fe00401007387 */ /* 0x0001e20000100800 */
[----:B----4-:R-:W-:-:S03]  /*6f560*/  LOP3.LUT R12, R20, 0xffff, RZ, 0xc0, !PT ;  /* 0x0000ffff140c7812 */ /* 0x010fc600078ec0ff */
[----:B------:R-:W-:Y:S01]  /*6f570*/  STL [R1+0x278], R9 ;  /* 0x0002780901007387 */ /* 0x000fe20000100800 */
[----:B0-----:R-:W-:Y:S02]  /*6f580*/  LOP3.LUT R4, R6, 0xffff, RZ, 0xc0, !PT ;  /* 0x0000ffff06047812 */ /* 0x001fe400078ec0ff */
[----:B------:R-:W-:-:S03]  /*6f590*/  LOP3.LUT R11, R21, 0xffff, RZ, 0xc0, !PT ;  /* 0x0000ffff150b7812 */ /* 0x000fc600078ec0ff */
[----:B------:R0:W-:Y:S04]  /*6f5a0*/  STL [R1+0x27c], R4 ;  /* 0x00027c0401007387 */ /* 0x0001e80000100800 */
[----:B------:R-:W4:Y:S04]  /*6f5b0*/  LDL.LU R5, [R1+0x2814] ;  /* 0x0028140001057983 */ /* 0x000f280000300800 */
[----:B------:R1:W-:Y:S01]  /*6f5c0*/  STL [R1+0x274], R12 ;  /* 0x0002740c01007387 */ /* 0x0003e20000100800 */
[----:B0-----:R-:W-:-:S03]  /*6f5d0*/  PRMT R4, R4, 0x3340, R0 ;  /* 0x0000334004047816 */ /* 0x001fc60000000000 */
[----:B------:R-:W4:Y:S04]  /*6f5e0*/  LDL.LU R42, [R1+0x2764] ;  /* 0x00276400012a7983 */ /* 0x000f280000300800 */
[----:B------:R-:W4:Y:S01]  /*6f5f0*/  LDL.LU R6, [R1+0x27f0] ;  /* 0x0027f00001067983 */ /* 0x000f220000300800 */
[----:B-1----:R-:W-:-:S03]  /*6f600*/  PRMT R12, R9, 0x3340, R12 ;  /* 0x00003340090c7816 */ /* 0x002fc6000000000c */
[----:B------:R0:W-:Y:S01]  /*6f610*/  STL [R1+0x2c8], R11 ;  /* 0x0002c80b01007387 */ /* 0x0001e20000100800 */
[----:B------:R-:W-:-:S03]  /*6f620*/  PRMT R12, R12, 0x5410, R4 ;  /* 0x000054100c0c7816 */ /* 0x000fc60000000004 */
[----:B------:R-:W4:Y:S01]  /*6f630*/  LDL.LU R41, [R1+0x26dc] ;  /* 0x0026dc0001297983 */ /* 0x000f220000300800 */
[----:B------:R-:W-:Y:S02]  /*6f640*/  LOP3.LUT R7, R22, 0xffff, RZ, 0xc0, !PT ;  /* 0x0000ffff16077812 */ /* 0x000fe400078ec0ff */
[----:B------:R-:W-:-:S03]  /*6f650*/  LOP3.LUT R50, R50, 0xffff, RZ, 0xc0, !PT ;  /* 0x0000ffff32327812 */ /* 0x000fc600078ec0ff */
[----:B------:R1:W-:Y:S01]  /*6f660*/  STL [R1+0x2d4], R7 ;  /* 0x0002d40701007387 */ /* 0x0003e20000100800 */
[----:B------:R-:W-:Y:S02]  /*6f670*/  PRMT R4, R7, 0x3340, R0 ;  /* 0x0000334007047816 */ /* 0x000fe40000000000 */
[----:B0-----:R-:W-:Y:S01]  /*6f680*/  PRMT R11, R11, 0x3340, R50 ;  /* 0x000033400b0b7816 */ /* 0x001fe20000000032 */
[----:B------:R-:W4:Y:S04]  /*6f690*/  LDL.LU R9, [R1+0x2734] ;  /* 0x0027340001097983 */ /* 0x000f280000300800 */
[----:B------:R0:W-:Y:S01]  /*6f6a0*/  STL [R1+0x2c4], R50 ;  /* 0x0002c43201007387 */ /* 0x0001e20000100800 */
[----:B------:R-:W-:-:S03]  /*6f6b0*/  PRMT R11, R11, 0x5410, R4 ;  /* 0x000054100b0b7816 */ /* 0x000fc60000000004 */
[----:B-1----:R-:W4:Y:S04]  /*6f6c0*/  LDL.LU R7, [R1+0x27f4] ;  /* 0x0027f40001077983 */ /* 0x002f280000300800 */
[----:B------:R-:W4:Y:S04]  /*6f6d0*/  LDL.LU R20, [R1+0x26e8] ;  /* 0x0026e80001147983 */ /* 0x000f280000300800 */
[----:B------:R-:W4:Y:S04]  /*6f6e0*/  LDL.LU R21, [R1+0x2738] ;  /* 0x0027380001157983 */ /* 0x000f280000300800 */
[----:B------:R-:W4:Y:S04]  /*6f6f0*/  LDL.LU R22, [R1+0x2624] ;  /* 0x0026240001167983 */ /* 0x000f280000300800 */
[----:B0-----:R-:W4:Y:S01]  /*6f700*/  LDL.LU R50, [R1+0x2c64] ;  /* 0x002c640001327983 */ /* 0x001f220000300800 */
[----:B---3--:R-:W-:-:S02]  /*6f710*/  LOP3.LUT R10, R10, 0xffff, RZ, 0xc0, !PT ;  /* 0x0000ffff0a0a7812 */ /* 0x008fc400078ec0ff */
[----:B------:R-:W-:Y:S02]  /*6f720*/  LOP3.LUT R4, R18, 0xffff, RZ, 0xc0, !PT ;  /* 0x0000ffff12047812 */ /* 0x000fe400078ec0ff */
[----:B------:R-:W-:Y:S02]  /*6f730*/  LOP3.LUT R18, R23, 0xffff, RZ, 0xc0, !PT ;  /* 0x0000ffff17127812 */ /* 0x000fe400078ec0ff */
[----:B------:R-:W3:Y:S04]  /*6f740*/  LDL.LU R23, [R1+0x1004] ;  /* 0x0010040001177983 */ /* 0x000ee80000300800 */
[----:B------:R0:W-:Y:S01]  /*6f750*/  STL [R1+0x270], R10 ;  /* 0x0002700a01007387 */ /* 0x0001e20000100800 */
[----:B------:R-:W-:-:S03]  /*6f760*/  LOP3.LUT R8, R8, 0xffff, RZ, 0xc0, !PT ;  /* 0x0000ffff08087812 */ /* 0x000fc600078ec0ff */
[----:B------:R1:W-:Y:S01]  /*6f770*/  STL [R1+0x2d0], R4 ;  /* 0x0002d00401007387 */ /* 0x0003e20000100800 */
[----:B------:R-:W-:Y:S02]  /*6f780*/  LOP3.LUT R49, R49, 0xffff, RZ, 0xc0, !PT ;  /* 0x0000ffff31317812 */ /* 0x000fe400078ec0ff */
[----:B0-----:R-:W-:Y:S02]  /*6f790*/  PRMT R10, R10, 0x3340, R18 ;  /* 0x000033400a0a7816 */ /* 0x001fe40000000012 */
[----:B-1----:R-:W-:Y:S01]  /*6f7a0*/  PRMT R4, R4, 0x3340, R0 ;  /* 0x0000334004047816 */ /* 0x002fe20000000000 */
[----:B------:R-:W-:Y:S03]  /*6f7b0*/  STL [R1+0x310], R8 ;  /* 0x0003100801007387 */ /* 0x000fe60000100800 */
[----:B------:R-:W-:Y:S02]  /*6f7c0*/  PRMT R10, R10, 0x5410, R4 ;  /* 0x000054100a0a7816 */ /* 0x000fe40000000004 */
[----:B------:R-:W-:Y:S01]  /*6f7d0*/  PRMT R4, R49, 0x3340, R0 ;  /* 0x0000334031047816 */ /* 0x000fe20000000000 */
[----:B------:R0:W-:Y:S04]  /*6f7e0*/  STL [R1+0x318], R49 ;  /* 0x0003183101007387 */ /* 0x0001e80000100800 */
[----:B0-----:R-:W3:Y:S01]  /*6f7f0*/  LDL.LU R49, [R1+0x2c60] ;  /* 0x002c600001317983 */ /* 0x001ee20000300800 */
[----:B--2---:R-:W-:-:S04]  /*6f800*/  LOP3.LUT R60, R60, 0xffff, RZ, 0xc0, !PT ;  /* 0x0000ffff3c3c7812 */ /* 0x004fc800078ec0ff */
[----:B------:R-:W-:Y:S01]  /*6f810*/  PRMT R8, R8, 0x3340, R60 ;  /* 0x0000334008087816 */ /* 0x000fe2000000003c */
[----:B------:R0:W-:Y:S03]  /*6f820*/  STL [R1+0x314], R60 ;  /* 0x0003143c01007387 */ /* 0x0001e60000100800 */
[----:B------:R-:W-:Y:S01]  /*6f830*/  PRMT R8, R8, 0x5410, R4 ;  /* 0x0000541008087816 */ /* 0x000fe20000000004 */
[----:B0-----:R-:W2:Y:S04]  /*6f840*/  LDL.LU R60, [R1+0x2c5c] ;  /* 0x002c5c00013c7983 */ /* 0x001ea80000300800 */
[----:B------:R-:W3:Y:S01]  /*6f850*/  LDL.LU R4, [R1+0x2714] ;  /* 0x0027140001047983 */ /* 0x000ee20000300800 */
[----:B----4-:R-:W-:-:S05]  /*6f860*/  LOP3.LUT R5, R5, 0xffff, RZ, 0xc0, !PT ;  /* 0x0000ffff05057812 */ /* 0x010fca00078ec0ff */
[----:B------:R0:W-:Y:S01]  /*6f870*/  STL [R1+0x348], R5 ;  /* 0x0003480501007387 */ /* 0x0001e20000100800 */
[----:B------:R-:W-:Y:S02]  /*6f880*/  LOP3.LUT R42, R42, 0xffff, RZ, 0xc0, !PT ;  /* 0x0000ffff2a2a7812 */ /* 0x000fe400078ec0ff */
[----:B------:R-:W-:Y:S02]  /*6f890*/  LOP3.LUT R6, R6, 0xffff, RZ, 0xc0, !PT ;  /* 0x0000ffff06067812 */ /* 0x000fe400078ec0ff */
[----:B0-----:R-:W-:Y:S02]  /*6f8a0*/  PRMT R5, R5, 0x3340, R42 ;  /* 0x0000334005057816 */ /* 0x001fe4000000002a */
[----:B------:R-:W-:Y:S02]  /*6f8b0*/  LOP3.LUT R41, R41, 0xffff, RZ, 0xc0, !PT ;  /* 0x0000ffff29297812 */ /* 0x000fe400078ec0ff */
[----:B------:R-:W-:Y:S02]  /*6f8c0*/  LOP3.LUT R9, R9, 0xffff, RZ, 0xc0, !PT ;  /* 0x0000ffff09097812 */ /* 0x000fe400078ec0ff */
[----:B------:R-:W-:-:S02]  /*6f8d0*/  LOP3.LUT R7, R7, 0xffff, RZ, 0xc0, !PT ;  /* 0x0000ffff07077812 */ /* 0x000fc400078ec0ff */
[----:B---3--:R-:W-:-:S05]  /*6f8e0*/  LOP3.LUT R4, R4, 0xffff, RZ, 0xc0, !PT ;  /* 0x0000ffff04047812 */ /* 0x008fca00078ec0ff */
[----:B------:R0:W-:Y:S04]  /*6f8f0*/  STL [R1+0x9d4], R4 ;  /* 0x0009d40401007387 */ /* 0x0001e80000100800 */
[----:B------:R-:W-:Y:S01]  /*6f900*/  STL [R1+0x34c], R42 ;  /* 0x00034c2a01007387 */ /* 0x000fe20000100800 */
[----:B0-----:R-:W-:-:S03]  /*6f910*/  PRMT R4, R4, 0x3340, R0 ;  /* 0x0000334004047816 */ /* 0x001fc60000000000 */
[----:B------:R0:W-:Y:S01]  /*6f920*/  STL [R1+0x31c], R6 ;  /* 0x00031c0601007387 */ /* 0x0001e20000100800 */
[----:B------:R-:W-:Y:S02]  /*6f930*/  PRMT R5, R5, 0x5410, R4 ;  /* 0x0000541005057816 */ /* 0x000fe40000000004 */
[----:B------:R-:W-:Y:S02]  /*6f940*/  PRMT R4, R41, 0x3340, R0 ;  /* 0x0000334029047816 */ /* 0x000fe40000000000 */
[----:B0-----:R-:W-:Y:S01]  /*6f950*/  PRMT R6, R6, 0x3340, R9 ;  /* 0x0000334006067816 */ /* 0x001fe20000000009 */
[----:B------:R-:W-:Y:S03]  /*6f960*/  STL [R1+0x344], R41 ;  /* 0x0003442901007387 */ /* 0x000fe60000100800 */
[----:B------:R-:W-:Y:S02]  /*6f970*/  PRMT R6, R6, 0x5410, R4 ;  /* 0x0000541006067816 */ /* 0x000fe40000000004 */
[----:B------:R-:W-:Y:S01]  /*6f980*/  LOP3.LUT R4, R20, 0xffff, RZ, 0xc0, !PT ;  /* 0x0000ffff14047812 */ /* 0x000fe200078ec0ff */
[----:B------:R0:W-:Y:S01]  /*6f990*/  STL [R1+0x340], R9 ;  /* 0x0003400901007387 */ /* 0x0001e20000100800 */
[----:B------:R-:W-:-:S02]  /*6f9a0*/  LOP3.LUT R20, R21, 0xffff, RZ, 0xc0, !PT ;  /* 0x0000ffff15147812 */ /* 0x000fc400078ec0ff */
[----:B--2---:R-:W-:Y:S01]  /*6f9b0*/  LOP3.LUT R21, R60, 0xffff, RZ, 0xc0, !PT ;  /* 0x0000ffff3c157812 */ /* 0x004fe200078ec0ff */
[----:B------:R1:W-:Y:S04]  /*6f9c0*/  STL [R1+0xf88], R7 ;  /* 0x000f880701007387 */ /* 0x0003e80000100800 */
[----:B------:R2:W-:Y:S04]  /*6f9d0*/  STL [R1+0xf90], R4 ;  /* 0x000f900401007387 */ /* 0x0005e80000100800 */
[----:B------:R-:W3:Y:S01]  /*6f9e0*/  LDL.LU R60, [R1+0x2c58] ;  /* 0x002c5800013c7983 */ /* 0x000ee20000300800 */
[----:B0-----:R-:W-:-:S02]  /*6f9f0*/  LOP3.LUT R9, R22, 0xffff, RZ, 0xc0, !PT ;  /* 0x0000ffff16097812 */ /* 0x001fc400078ec0ff */
[----:B-1----:R-:W-:Y:S01]  /*6fa00*/  PRMT R7, R7, 0x3340, R20 ;  /* 0x0000334007077816 */ /* 0x002fe20000000014 */
[----:B------:R0:W-:Y:S01]  /*6fa10*/  STL [R1+0xf8c], R20 ;  /* 0x000f8c1401007387 */ /* 0x0001e20000100800 */
[----:B--2---:R-:W-:-:S03]  /*6fa20*/  PRMT R4, R4, 0x3340, R0 ;  /* 0x0000334004047816 */ /* 0x004fc60000000000 */
[----:B------:R1:W-:Y:S01]  /*6fa30*/  STL [R1+0x288], R9 ;  /* 0x0002880901007387 */ /* 0x0003e20000100800 */
[----:B------:R-:W-:Y:S02]  /*6fa40*/  PRMT R7, R7, 0x5410, R4 ;  /* 0x0000541007077816 */ /* 0x000fe40000000004 */
[----:B0-----:R-:W-:Y:S01]  /*6fa50*/  LOP3.LUT R20, R23, 0xffff, RZ, 0xc0, !PT ;  /* 0x0000ffff17147812 */ /* 0x001fe200078ec0ff */
[----:B------:R-:W-:Y:S01]  /*6fa60*/  STL [R1+0x28c], R21 ;  /* 0x00028c1501007387 */ /* 0x000fe20000100800 */
[----:B------:R-:W-:Y:S02]  /*6fa70*/  PRMT R4, R21, 0x3340, R0 ;  /* 0x0000334015047816 */ /* 0x000fe40000000000 */
[----:B-1----:R-:W-:Y:S01]  /*6fa80*/  PRMT R9, R9, 0x3340, R20 ;  /* 0x0000334009097816 */ /* 0x002fe20000000014 */
[----:B------:R-:W-:Y:S04]  /*6fa90*/  STL [R1+0x280], R20 ;  /* 0x0002801401007387 */ /* 0x000fe80000100800 */
[----:B---3--:R-:W0:Y:S01]  /*6faa0*/  LDS.128 R20, [R60] ;  /* 0x000000003c147984 */ /* 0x008e220000000c00 */
[----:B------:R-:W-:-:S03]  /*6fab0*/  NOP ;  /* 0x0000000000007918 */ /* 0x000fc60000000000 */
[----:B0-----:R-:W-:Y:S04]  /*6fac0*/  STL.64 [R1+0x190], R20 ;  /* 0x0001901401007387 */ /* 0x001fe80000100a00 */
[----:B------:R0:W-:Y:S04]  /*6fad0*/  STL.64 [R1+0x198], R22 ;  /* 0x0001981601007387 */ /* 0x0001e80000100a00 */
[----:B0-----:R-:W2:Y:S04]  /*6fae0*/  LDL.LU.64 R22, [R1+0x2c50] ;  /* 0x002c500001167983 */ /* 0x001ea80000300a00 */
[----:B------:R-:W2:Y:S04]  /*6faf0*/  LDL.LU.64 R20, [R1+0x2c48] ;  /* 0x002c480001147983 */ /* 0x000ea80000300a00 */
[----:B------:R-:W-:Y:S01]  /*6fb00*/  STSM.16.M88.4 [R60], R28 ;  /* 0x0000001c3c007844 */ /* 0x000fe20000000200 */
[----:B------:R-:W-:-:S03]  /*6fb10*/  NOP ;  /* 0x0000000000007918 */ /* 0x000fc60000000000 */
[----:B------:R-:W0:Y:S01]  /*6fb20*/  LDS.128 R28, [R60] ;  /* 0x000000003c1c7984 */ /* 0x000e220000000c00 */
[----:B------:R-:W-:-:S03]  /*6fb30*/  NOP ;  /* 0x0000000000007918 */ /* 0x000fc60000000000 */
[----:B0-----:R-:W-:Y:S04]  /*6fb40*/  STL.64 [R1+0x180], R28 ;  /* 0x0001801c01007387 */ /* 0x001fe80000100a00 */
[----:B------:R-:W-:Y:S04]  /*6fb50*/  STL.64 [R1+0x188], R30 ;  /* 0x0001881e01007387 */ /* 0x000fe80000100a00 */
[----:B--2---:R0:W-:Y:S01]  /*6fb60*/  STSM.16.M88.4 [R60], R20 ;  /* 0x000000143c007844 */ /* 0x0041e20000000200 */
[----:B------:R-:W-:-:S03]  /*6fb70*/  NOP ;  /* 0x0000000000007918 */ /* 0x000fc60000000000 */
[----:B------:R-:W1:Y:S01]  /*6fb80*/  LDS.128 R28, [R60] ;  /* 0x000000003c1c7984 */ /* 0x000e620000000c00 */
[----:B------:R-:W-:-:S03]  /*6fb90*/  NOP ;  /* 0x0000000000007918 */ /* 0x000fc60000000000 */
[----:B0-----:R-:W2:Y:S04]  /*6fba0*/  LDL.LU R20, [R1+0x10] ;  /* 0x0000100001147983 */ /* 0x001ea80000300800 */
[----:B------:R-:W2:Y:S04]  /*6fbb0*/  LDL.LU R21, [R1+0x14] ;  /* 0x0000140001157983 */ /* 0x000ea80000300800 */
[----:B------:R-:W2:Y:S04]  /*6fbc0*/  LDL.LU R22, [R1+0x18] ;  /* 0x0000180001167983 */ /* 0x000ea80000300800 */
[----:B------:R-:W-:Y:S01]  /*6fbd0*/  STSM.16.M88.4 [R60], R24 ;  /* 0x000000183c007844 */ /* 0x000fe20000000200 */
[----:B------:R-:W-:-:S03]  /*6fbe0*/  NOP ;  /* 0x0000000000007918 */ /* 0x000fc60000000000 */
[----:B------:R-:W0:Y:S01]  /*6fbf0*/  LDS.128 R24, [R60] ;  /* 0x000000003c187984 */ /* 0x000e220000000c00 */
[----:B------:R-:W-:Y:S01]  /*6fc00*/  IMAD.MOV.U32 R23, RZ, RZ, R48 ;  /* 0x000000ffff177224 */ /* 0x000fe200078e0030 */
[----:B------:R-:W-:Y:S02]  /*6fc10*/  NOP ;  /* 0x0000000000007918 */ /* 0x000fe40000000000 */
[----:B------:R-:W3:Y:S04]  /*6fc20*/  LDL.LU R48, [R1+0x2c44] ;  /* 0x002c440001307983 */ /* 0x000ee80000300800 */
[----:B-1----:R1:W-:Y:S04]  /*6fc30*/  STL.64 [R1+0x170], R28 ;  /* 0x0001701c01007387 */ /* 0x0023e80000100a00 */
[----:B------:R4:W-:Y:S04]  /*6fc40*/  STL.64 [R1+0x178], R30 ;  /* 0x0001781e01007387 */ /* 0x0009e80000100a00 */
[----:B------:R-:W-:Y:S04]  /*6fc50*/  STSM.16.M88.4 [R60], R44 ;  /* 0x0000002c3c007844 */ /* 0x000fe80000000200 */
[----:B-1----:R-:W3:Y:S04]  /*6fc60*/  LDL.LU R28, [R1+0x30] ;  /* 0x00003000011c7983 */ /* 0x002ee80000300800 */
[----:B------:R-:W3:Y:S01]  /*6fc70*/  LDL.LU R29, [R1+0x34] ;  /* 0x00003400011d7983 */ /* 0x000ee20000300800 */
[----:B----4-:R-:W-:-:S03]  /*6fc80*/  IMAD.MOV.U32 R31, RZ, RZ, R54 ;  /* 0x000000ffff1f7224 */ /* 0x010fc600078e0036 */
[----:B------:R-:W3:Y:S01]  /*6fc90*/  LDL.LU R30, [R1+0x38] ;  /* 0x00003800011e7983 */ /* 0x000ee20000300800 */
[----:B------:R-:W-:-:S03]  /*6fca0*/  NOP ;  /* 0x0000000000007918 */ /* 0x000fc60000000000 */
[----:B------:R-:W4:Y:S04]  /*6fcb0*/  LDL.LU R54, [R1+0x2c40] ;  /* 0x002c400001367983 */ /* 0x000f280000300800 */
[----:B0-----:R-:W-:Y:S04]  /*6fcc0*/  STL.64 [R1+0x160], R24 ;  /* 0x0001601801007387 */ /* 0x001fe80000100a00 */
[----:B------:R-:W-:Y:S04]  /*6fcd0*/  STL.64 [R1+0x168], R26 ;  /* 0x0001681a01007387 */ /* 0x000fe80000100a00 */
[----:B------:R-:W0:Y:S01]  /*6fce0*/  LDS.128 R24, [R60] ;  /* 0x000000003c187984 */ /* 0x000e220000000c00 */
[----:B------:R-:W-:-:S03]  /*6fcf0*/  NOP ;  /* 0x0000000000007918 */ /* 0x000fc60000000000 */
[----:B------:R-:W-:Y:S04]  /*6fd00*/  STSM.16.M88.4 [R60], R56 ;  /* 0x000000383c007844 */ /* 0x000fe80000000200 */
[----:B0-----:R-:W-:Y:S04]  /*6fd10*/  STL.64 [R1+0x150], R24 ;  /* 0x0001501801007387 */ /* 0x001fe80000100a00 */
[----:B------:R-:W-:Y:S01]  /*6fd20*/  STL.64 [R1+0x158], R26 ;  /* 0x0001581a01007387 */ /* 0x000fe20000100a00 */
[----:B------:R-:W-:-:S03]  /*6fd30*/  NOP ;  /* 0x0000000000007918 */ /* 0x000fc60000000000 */
[----:B------:R-:W0:Y:S01]  /*6fd40*/  LDS.128 R24, [R60] ;  /* 0x000000003c187984 */ /* 0x000e220000000c00 */
[----:B------:R-:W-:-:S03]  /*6fd50*/  NOP ;  /* 0x0000000000007918 */ /* 0x000fc60000000000 */
[----:B------:R-:W-:Y:S01]  /*6fd60*/  STSM.16.M88.4 [R60], R32 ;  /* 0x000000203c007844 */ /* 0x000fe20000000200 */
[----:B------:R-:W-:-:S03]  /*6fd70*/  NOP ;  /* 0x0000000000007918 */ /* 0x000fc60000000000 */
[----:B------:R-:W1:Y:S01]  /*6fd80*/  LDS.128 R32, [R60] ;  /* 0x000000003c207984 */ /* 0x000e620000000c00 */
[----:B------:R-:W-:-:S03]  /*6fd90*/  NOP ;  /* 0x0000000000007918 */ /* 0x000fc60000000000 */
[----:B------:R-:W-:Y:S04]  /*6fda0*/  STSM.16.M88.4 [R60], R36 ;  /* 0x000000243c007844 */ /* 0x000fe80000000200 */
[----:B0-----:R0:W-:Y:S04]  /*6fdb0*/  STL.64 [R1+0x140], R24 ;  /* 0x0001401801007387 */ /* 0x0011e80000100a00 */
[----:B------:R1:W-:Y:S04]  /*6fdc0*/  STL.64 [R1+0x148], R26 ;  /* 0x0001481a01007387 */ /* 0x0003e80000100a00 */
[----:B0-----:R-:W4:Y:S04]  /*6fdd0*/  LDL.LU R24, [R1+0x50] ;  /* 0x0000500001187983 */ /* 0x001f280000300800 */
[----:B-1----:R-:W-:Y:S04]  /*6fde0*/  STL.64 [R1+0x130], R32 ;  /* 0x0001302001007387 */ /* 0x002fe80000100a00 */
[----:B------:R-:W-:Y:S01]  /*6fdf0*/  STL.64 [R1+0x138], R34 ;  /* 0x0001382201007387 */ /* 0x000fe20000100a00 */
[----:B------:R-:W-:-:S03]  /*6fe00*/  NOP ;  /* 0x0000000000007918 */ /* 0x000fc60000000000 */
[----:B------:R-:W0:Y:S01]  /*6fe10*/  LDS.128 R32, [R60] ;  /* 0x000000003c207984 */ /* 0x000e220000000c00 */
[----:B------:R-:W-:Y:S01]  /*6fe20*/  IMAD.MOV.U32 R27, RZ, RZ, R53 ;  /* 0x000000ffff1b7224 */ /* 0x000fe200078e0035 */
[----:B------:R-:W-:Y:S02]  /*6fe30*/  NOP ;  /* 0x0000000000007918 */ /* 0x000fe40000000000 */
[----:B------:R-:W4:Y:S04]  /*6fe40*/  LDL.LU R25, [R1+0x54] ;  /* 0x0000540001197983 */ /* 0x000f280000300800 */
[----:B------:R-:W4:Y:S04]  /*6fe50*/  LDL.LU R26, [R1+0x58] ;  /* 0x00005800011a7983 */ /* 0x000f280000300800 */
[----:B------:R-:W4:Y:S04]  /*6fe60*/  LDL.LU R53, [R1+0x2c3c] ;  /* 0x002c3c0001357983 */ /* 0x000f280000300800 */
[----:B0-----:R-:W-:Y:S04]  /*6fe70*/  STL.64 [R1+0x120], R32 ;  /* 0x0001202001007387 */ /* 0x001fe80000100a00 */
[----:B------:R-:W-:Y:S04]  /*6fe80*/  STL.64 [R1+0x128], R34 ;  /* 0x0001282201007387 */ /* 0x000fe80000100a00 */
[----:B--2---:R0:W-:Y:S01]  /*6fe90*/  STSM.16.M88.4 [R60], R20 ;  /* 0x000000143c007844 */ /* 0x0041e20000000200 */
[----:B------:R-:W-:-:S03]  /*6fea0*/  NOP ;  /* 0x0000000000007918 */ /* 0x000fc60000000000 */
[----:B------:R-:W1:Y:S01]  /*6feb0*/  LDS.128 R32, [R60] ;  /* 0x000000003c207984 */ /* 0x000e620000000c00 */
[----:B------:R-:W-:-:S03]  /*6fec0*/  NOP ;  /* 0x0000000000007918 */ /* 0x000fc60000000000 */
[----:B0-----:R-:W2:Y:S01]  /*6fed0*/  LDL.LU R20, [R1+0x70] ;  /* 0x0000700001147983 */ /* 0x001ea20000300800 */
[----:B------:R-:W-:-:S03]  /*6fee0*/  IMAD.MOV.U32 R23, RZ, RZ, R52 ;  /* 0x000000ffff177224 */ /* 0x000fc600078e0034 */
[----:B------:R-:W2:Y:S04]  /*6fef0*/  LDL.LU R21, [R1+0x74] ;  /* 0x0000740001157983 */ /* 0x000ea80000300800 */
[----:B------:R-:W2:Y:S04]  /*6ff00*/  LDL.LU R22, [R1+0x78] ;  /* 0x0000780001167983 */ /* 0x000ea80000300800 */
[----:B------:R-:W4:Y:S04]  /*6ff10*/  LDL.LU R52, [R1+0x2c38] ;  /* 0x002c380001347983 */ /* 0x000f280000300800 */
[----:B---3--:R-:W-:Y:S01]  /*6ff20*/  STSM.16.M88.4 [R60], R28 ;  /* 0x0000001c3c007844 */ /* 0x008fe20000000200 */
[----:B------:R-:W-:-:S03]  /*6ff30*/  NOP ;  /* 0x0000000000007918 */ /* 0x000fc60000000000 */
[----:B------:R-:W0:Y:S01]  /*6ff40*/  LDS.128 R28, [R60] ;  /* 0x000000003c1c7984 */ /* 0x000e220000000c00 */
[----:B------:R-:W-:-:S03]  /*6ff50*/  NOP ;  /* 0x0000000000007918 */ /* 0x000fc60000000000 */
[----:B-1----:R-:W-:Y:S04]  /*6ff60*/  STL.64 [R1+0x110], R32 ;  /* 0x0001102001007387 */ /* 0x002fe80000100a00 */
[----:B------:R-:W-:Y:S04]  /*6ff70*/  STSM.16.M88.4 [R60], R48 ;  /* 0x000000303c007844 */ /* 0x000fe80000000200 */
[----:B------:R-:W-:Y:S01]  /*6ff80*/  STL.64 [R1+0x118], R34 ;  /* 0x0001182201007387 */ /* 0x000fe20000100a00 */
[----:B------:R-:W-:-:S03]  /*6ff90*/  NOP ;  /* 0x0000000000007918 */ /* 0x000fc60000000000 */
[----:B------:R-:W1:Y:S01]  /*6ffa0*/  LDS.128 R32, [R60] ;  /* 0x000000003c207984 */ /* 0x000e620000000c00 */
[----:B------:R-:W-:-:S03]  /*6ffb0*/  NOP ;  /* 0x0000000000007918 */ /* 0x000fc60000000000 */
[----:B0-----:R0:W-:Y:S04]  /*6ffc0*/  STL.64 [R1+0x100], R28 ;  /* 0x0001001c01007387 */ /* 0x0011e80000100a00 */
[----:B------:R3:W-:Y:S04]  /*6ffd0*/  STL.64 [R1+0x108], R30 ;  /* 0x0001081e01007387 */ /* 0x0007e80000100a00 */
[----:B0-----:R-:W2:Y:S04]  /*6ffe0*/  LDL.LU R28, [R1] ;  /* 0x00000000011c7983 */ /* 0x001ea80000300800 */
[----:B-1----:R-:W-:Y:S04]  /*6fff0*/  STL.64 [R1+0xf0], R32 ;  /* 0x0000f02001007387 */ /* 0x002fe80000100a00 */
[----:B------:R-:W-:Y:S04]  /*70000*/  STL.64 [R1+0xf8], R34 ;  /* 0x0000f82201007387 */ /* 0x000fe80000100a00 */
[----:B------:R-:W2:Y:S04]  /*70010*/  LDL.LU R29, [R1+0x4] ;  /* 0x00000400011d7983 */ /* 0x000ea80000300800 */
[----:B---3--:R-:W3:Y:S04]  /*70020*/  LDL.LU R30, [R1+0x8] ;  /* 0x00000800011e7983 */ /* 0x008ee80000300800 */
[----:B------:R-:W3:Y:S04]  /*70030*/  LDL.LU R31, [R1+0xc] ;  /* 0x00000c00011f7983 */ /* 0x000ee80000300800 */
[----:B------:R-:W3:Y:S04]  /*70040*/  LDL.LU R56, [R1+0x20] ;  /* 0x0000200001387983 */ /* 0x000ee80000300800 */
[----:B----4-:R-:W-:Y:S01]  /*70050*/  STSM.16.M88.4 [R60], R52 ;  /* 0x000000343c007844 */ /* 0x010fe20000000200 */
[----:B------:R-:W-:-:S03]  /*70060*/  NOP ;  /* 0x0000000000007918 */ /* 0x000fc60000000000 */
[----:B------:R-:W0:Y:S01]  /*70070*/  LDS.128 R32, [R60] ;  /* 0x000000003c207984 */ /* 0x000e220000000c00 */
[----:B------:R-:W-:-:S03]  /*70080*/  NOP ;  /* 0x0000000000007918 */ /* 0x000fc60000000000 */
[----:B0-----:R-:W-:Y:S04]  /*70090*/  STL.64 [R1+0xe0], R32 ;  /* 0x0000e02001007387 */ /* 0x001fe80000100a00 */
[----:B------:R-:W-:Y:S04]  /*700a0*/  STL.64 [R1+0xe8], R34 ;  /* 0x0000e82201007387 */ /* 0x000fe80000100a00 */
[----:B------:R-:W4:Y:S04]  /*700b0*/  LDL.LU R57, [R1+0x24] ;  /* 0x0000240001397983 */ /* 0x000f280000300800 */
[----:B------:R-:W4:Y:S04]  /*700c0*/  LDL.LU R58, [R1+0x28] ;  /* 0x00002800013a7983 */ /* 0x000f280000300800 */
[----:B------:R-:W4:Y:S04]  /*700d0*/  LDL.LU R59, [R1+0x2c] ;  /* 0x00002c00013b7983 */ /* 0x000f280000300800 */
[----:B------:R-:W-:Y:S01]  /*700e0*/  STSM.16.M88.4 [R60], R24 ;  /* 0x000000183c007844 */ /* 0x000fe20000000200 */
[----:B------:R-:W-:-:S03]  /*700f0*/  NOP ;  /* 0x0000000000007918 */ /* 0x000fc60000000000 */
[----:B------:R-:W0:Y:S01]  /*70100*/  LDS.128 R24, [R60] ;  /* 0x000000003c187984 */ /* 0x000e220000000c00 */
[----:B------:R-:W-:-:S03]  /*70110*/  NOP ;  /* 0x0000000000007918 */ /* 0x000fc60000000000 */
[----:B--2---:R1:W-:Y:S01]  /*70120*/  STSM.16.M88.4 [R60], R20 ;  /* 0x000000143c007844 */ /* 0x0043e20000000200 */
[----:B------:R-:W-:-:S03]  /*70130*/  NOP ;  /* 0x0000000000007918 */ /* 0x000fc60000000000 */
[----:B------:R-:W2:Y:S01]  /*70140*/  LDS.128 R32, [R60] ;  /* 0x000000003c207984 */ /* 0x000ea20000000c00 */
[----:B------:R-:W-:-:S03]  /*70150*/  NOP ;  /* 0x0000000000007918 */ /* 0x000fc60000000000 */
[----:B------:R-:W4:Y:S01]  /*70160*/  LDL.LU R44, [R1+0x80] ;  /* 0x00008000012c7983 */ /* 0x000f220000300800 */
[----:B-1----:R-:W-:-:S03]  /*70170*/  IMAD.MOV.U32 R23, RZ, RZ, R2 ;  /* 0x000000ffff177224 */ /* 0x002fc600078e0002 */
[----:B---3--:R-:W-:Y:S04]  /*70180*/  STSM.16.M88.4 [R60], R28 ;  /* 0x0000001c3c007844 */ /* 0x008fe80000000200 */
[----:B0-----:R0:W-:Y:S04]  /*70190*/  STL.64 [R1+0xd0], R24 ;  /* 0x0000d01801007387 */ /* 0x0011e80000100a00 */
[----:B------:R1:W-:Y:S04]  /*701a0*/  STL.64 [R1+0xd8], R26 ;  /* 0x0000d81a01007387 */ /* 0x0003e80000100a00 */
[----:B------:R-:W3:Y:S04]  /*701b0*/  LDL.LU R45, [R1+0x84] ;  /* 0x00008400012d7983 */ /* 0x000ee80000300800 */
[----:B------:R-:W3:Y:S04]  /*701c0*/  LDL.LU R46, [R1+0x88] ;  /* 0x00008800012e7983 */ /* 0x000ee80000300800 */
[----:B------:R-:W3:Y:S04]  /*701d0*/  LDL.LU R47, [R1+0x8c] ;  /* 0x00008c00012f7983 */ /* 0x000ee80000300800 */
[----:B0-----:R-:W3:Y:S04]  /*701e0*/  LDL.LU R24, [R1+0x1d0] ;  /* 0x0001d00001187983 */ /* 0x001ee80000300800 */
[----:B------:R-:W3:Y:S04]  /*701f0*/  LDL.LU R25, [R1+0x1d4] ;  /* 0x0001d40001197983 */ /* 0x000ee80000300800 */
[----:B-1----:R-:W3:Y:S04]  /*70200*/  LDL.LU R26, [R1+0x1d8] ;  /* 0x0001d800011a7983 */ /* 0x002ee80000300800 */
[----:B------:R-:W3:Y:S04]  /*70210*/  LDL.LU R27, [R1+0x1dc] ;  /* 0x0001dc00011b7983 */ /* 0x000ee80000300800 */
[----:B------:R-:W3:Y:S01]  /*70220*/  LDL.LU R20, [R1+0x40] ;  /* 0x0000400001147983 */ /* 0x000ee20000300800 */
[----:B--2---:R-:W-:-:S03]  /*70230*/  IMAD.MOV.U32 R2, RZ, RZ, R34 ;  /* 0x000000ffff027224 */ /* 0x004fc600078e0022 */
[----:B------:R-:W2:Y:S04]  /*70240*/  LDL.LU R21, [R1+0x44] ;  /* 0x0000440001157983 */ /* 0x000ea80000300800 */
[----:B------:R-:W2:Y:S04]  /*70250*/  LDL.LU R22, [R1+0x48] ;  /* 0x0000480001167983 */ /* 0x000ea80000300800 */
[----:B------:R-:W-:Y:S04]  /*70260*/  STL.64 [R1+0xc0], R32 ;  /* 0x0000c02001007387 */ /* 0x000fe80000100a00 */
[----:B------:R-:W-:Y:S01]  /*70270*/  STL [R1+0xcc], R35 ;  /* 0x0000cc2301007387 */ /* 0x000fe20000100800 */
[----:B------:R-:W-:-:S03]  /*70280*/  NOP ;  /* 0x0000000000007918 */ /* 0x000fc60000000000 */
[----:B------:R-:W0:Y:S01]  /*70290*/  LDS.128 R32, [R60] ;  /* 0x000000003c207984 */ /* 0x000e220000000c00 */
[----:B------:R-:W-:-:S03]  /*702a0*/  NOP ;  /* 0x0000000000007918 */ /* 0x000fc60000000000 */
[----:B------:R-:W-:Y:S04]  /*702b0*/  STL [R1+0x2adc], R2 ;  /* 0x002adc0201007387 */ /* 0x000fe80000100800 */
[----:B------:R-:W2:Y:S04]  /*702c0*/  LDL.LU R28, [R1+0x60] ;  /* 0x00006000011c7983 */ /* 0x000ea80000300800 */
[----:B0-----:R-:W-:Y:S04]  /*702d0*/  STL.64 [R1+0xb0], R32 ;  /* 0x0000b02001007387 */ /* 0x001fe80000100a00 */
[----:B------:R-:W-:Y:S04]  /*702e0*/  STL.64 [R1+0xb8], R34 ;  /* 0x0000b82201007387 */ /* 0x000fe80000100a00 */
[----:B------:R-:W2:Y:S04]  /*702f0*/  LDL.LU R29, [R1+0x64] ;  /* 0x00006400011d7983 */ /* 0x000ea80000300800 */
[----:B------:R-:W2:Y:S04]  /*70300*/  LDL.LU R30, [R1+0x68] ;  /* 0x00006800011e7983 */ /* 0x000ea80000300800 */
[----:B------:R-:W2:Y:S04]  /*70310*/  LDL.LU R31, [R1+0x6c] ;  /* 0x00006c00011f7983 */ /* 0x000ea80000300800 */
[----:B----4-:R-:W-:Y:S01]  /*70320*/  STSM.16.M88.4 [R60], R56 ;  /* 0x000000383c007844 */ /* 0x010fe20000000200 */
[----:B------:R-:W-:-:S03]  /*70330*/  NOP ;  /* 0x0000000000007918 */ /* 0x000fc60000000000 */
[----:B------:R-:W0:Y:S02]  /*70340*/  LDS.128 R32, [R60] ;  /* 0x000000003c207984 */ /* 0x000e240000000c00 */
[----:B0-----:R-:W-:Y:S02]  /*70350*/  IMAD.MOV.U32 R2, RZ, RZ, R33 ;  /* 0x000000ffff027224 */ /* 0x001fe400078e0021 */
[----:B------:R-:W-:Y:S04]  /*70360*/  STL [R1+0xa0], R32 ;  /* 0x0000a02001007387 */ /* 0x000fe80000100800 */
[----:B------:R-:W-:Y:S04]  /*70370*/  STL.64 [R1+0xa8], R34 ;  /* 0x0000a82201007387 */ /* 0x000fe80000100a00 */
[----:B------:R0:W-:Y:S04]  /*70380*/  STL [R1+0x2ae0], R2 ;  /* 0x002ae00201007387 */ /* 0x0001e80000100800 */
[----:B0-----:R-:W3:Y:S01]  /*70390*/  LDL R2, [R1+0x9d0] ;  /* 0x0009d00001027983 */ /* 0x001ee20000100800 */
[----:B------:R-:W-:-:S03]  /*703a0*/  NOP ;  /* 0x0000000000007918 */ /* 0x000fc60000000000 */
[----:B---3--:R-:W-:Y:S01]  /*703b0*/  STSM.16.M88.4 [R2], R44 ;  /* 0x0000002c02007844 */ /* 0x008fe20000000200 */
[----:B------:R-:W-:-:S03]  /*703c0*/  NOP ;  /* 0x0000000000007918 */ /* 0x000fc60000000000 */
[----:B------:R-:W0:Y:S01]  /*703d0*/  LDS.128 R32, [R2] ;  /* 0x0000000002207984 */ /* 0x000e220000000c00 */
[----:B------:R-:W-:-:S03]  /*703e0*/  NOP ;  /* 0x0000000000007918 */ /* 0x000fc60000000000 */
[----:B------:R-:W-:Y:S01]  /*703f0*/  STSM.16.M88.4 [R2], R24 ;  /* 0x0000001802007844 */ /* 0x000fe20000000200 */
[----:B------:R-:W-:-:S03]  /*70400*/  NOP ;  /* 0x0000000000007918 */ /* 0x000fc60000000000 */
[----:B------:R-:W1:Y:S01]  /*70410*/  LDS.128 R24, [R2] ;  /* 0x0000000002187984 */ /* 0x000e620000000c00 */
[----:B------:R-:W-:-:S03]  /*70420*/  NOP ;  /* 0x0000000000007918 */ /* 0x000fc60000000000 */
[----:B--2---:R2:W-:Y:S01]  /*70430*/  STSM.16.M88.4 [R2], R20 ;  /* 0x0000001402007844 */ /* 0x0045e20000000200 */
[----:B0-----:R-:W-:-:S03]  /*70440*/  IMAD.MOV.U32 R60, RZ, RZ, R35 ;  /* 0x000000ffff3c7224 */ /* 0x001fc600078e0023 */
[----:B------:R-:W-:Y:S04]  /*70450*/  STL.64 [R1+0x90], R32 ;  /* 0x0000902001007387 */ /* 0x000fe80000100a00 */
[----:B------:R-:W-:Y:S04]  /*70460*/  STL [R1+0x98], R34 ;  /* 0x0000982201007387 */ /* 0x000fe80000100800 */
[----:B------:R-:W-:Y:S04]  /*70470*/  STL [R1+0x2ac8], R60 ;  /* 0x002ac83c01007387 */ /* 0x000fe80000100800 */
[----:B-1----:R-:W-:Y:S04]  /*70480*/  STL.64 [R1+0x80], R24 ;  /* 0x0000801801007387 */ /* 0x002fe80000100a00 */
[----:B------:R-:W-:Y:S01]  /*70490*/  STL.64 [R1+0x88], R26 ;  /* 0x0000881a01007387 */ /* 0x000fe20000100a00 */
[----:B------:R-:W-:-:S03]  /*704a0*/  NOP ;  /* 0x0000000000007918 */ /* 0x000fc60000000000 */
[----:B------:R-:W0:Y:S01]  /*704b0*/  LDS.128 R24, [R2] ;  /* 0x0000000002187984 */ /* 0x000e220000000c00 */
[----:B------:R-:W-:-:S03]  /*704c0*/  NOP ;  /* 0x0000000000007918 */ /* 0x000fc60000000000 */
[----:B--2---:R-:W2:Y:S04]  /*704d0*/  LDL.LU R20, [R1+0x1f0] ;  /* 0x0001f00001147983 */ /* 0x004ea80000300800 */
[----:B------:R-:W2:Y:S04]  /*704e0*/  LDL.LU R21, [R1+0x1f4] ;  /* 0x0001f40001157983 */ /* 0x000ea80000300800 */
[----:B------:R-:W2:Y:S04]  /*704f0*/  LDL.LU R22, [R1+0x1f8] ;  /* 0x0001f80001167983 */ /* 0x000ea80000300800 */
[----:B------:R-:W2:Y:S04]  /*70500*/  LDL.LU R23, [R1+0x1fc] ;  /* 0x0001fc0001177983 */ /* 0x000ea80000300800 */
[----:B0-----:R-:W-:Y:S04]  /*70510*/  STL.64 [R1+0x70], R24 ;  /* 0x0000701801007387 */ /* 0x001fe80000100a00 */
[----:B------:R-:W-:Y:S04]  /*70520*/  STL [R1+0x7c], R27 ;  /* 0x00007c1b01007387 */ /* 0x000fe80000100800 */
[----:B------:R-:W3:Y:S04]  /*70530*/  LDL.LU R32, [R1+0x220] ;  /* 0x0002200001207983 */ /* 0x000ee80000300800 */
[----:B------:R-:W3:Y:S04]  /*70540*/  LDL.LU R33, [R1+0x224] ;  /* 0x0002240001217983 */ /* 0x000ee80000300800 */
[----:B------:R-:W3:Y:S04]  /*70550*/  LDL.LU R34, [R1+0x228] ;  /* 0x0002280001227983 */ /* 0x000ee80000300800 */
[----:B------:R-:W3:Y:S01]  /*70560*/  LDL.LU R35, [R1+0x22c] ;  /* 0x00022c0001237983 */ /* 0x000ee20000300800 */
[----:B------:R-:W-:-:S03]  /*70570*/  IMAD.MOV.U32 R60, RZ, RZ, R26 ;  /* 0x000000ffff3c7224 */ /* 0x000fc600078e001a */
[----:B------:R0:W-:Y:S01]  /*70580*/  STSM.16.M88.4 [R2], R28 ;  /* 0x0000001c02007844 */ /* 0x0001e20000000200 */
[----:B------:R-:W-:-:S03]  /*70590*/  NOP ;  /* 0x0000000000007918 */ /* 0x000fc60000000000 */
[----:B------:R-:W1:Y:S01]  /*705a0*/  LDS.128 R24, [R2] ;  /* 0x0000000002187984 */ /* 0x000e620000000c00 */
[----:B------:R-:W-:-:S03]  /*705b0*/  NOP ;  /* 0x0000000000007918 */ /* 0x000fc60000000000 */
[----:B0-----:R-:W4:Y:S04]  /*705c0*/  LDL.LU R28, [R1+0x1a0] ;  /* 0x0001a000011c7983 */ /* 0x001f280000300800 */
[----:B------:R-:W4:Y:S04]  /*705d0*/  LDL.LU R29, [R1+0x1a4] ;  /* 0x0001a400011d7983 */ /* 0x000f280000300800 */
[----:B------:R-:W4:Y:S04]  /*705e0*/  LDL.LU R30, [R1+0x1a8] ;  /* 0x0001a800011e7983 */ /* 0x000f280000300800 */
[----:B-1----:R0:W-:Y:S04]  /*705f0*/  STL [R1+0x64], R25 ;  /* 0x0000641901007387 */ /* 0x0021e80000100800 */
        /* <DEDUP_REMOVED lines=11> */
[----:B------:R-:W4:Y:S04]  /*706b0*/  LDL.LU R24, [R1+0x240] ;  /* 0x0002400001187983 */ /* 0x000f280000300800 */
[----:B0-----:R-:W4:Y:S04]  /*706c0*/  LDL.LU R25, [R1+0x244] ;  /* 0x0002440001197983 */ /* 0x001f280000300800 */
[----:B-1----:R-:W4:Y:S04]  /*706d0*/  LDL.LU R26, [R1+0x248] ;  /* 0x00024800011a7983 */ /* 0x002f280000300800 */
[----:B------:R-:W4:Y:S04]  /*706e0*/  LDL.LU R27, [R1+0x24c] ;  /* 0x00024c00011b7983 */ /* 0x000f280000300800 */
[----:B------:R-:W-:Y:S04]  /*706f0*/  STL [R1+0x2b10], R3 ;  /* 0x002b100301007387 */ /* 0x000fe80000100800 */
[----:B--2---:R0:W-:Y:S01]  /*70700*/  STSM.16.M88.4 [R2], R20 ;  /* 0x0000001402007844 */ /* 0x0041e20000000200 */
[----:B------:R-:W-:-:S03]  /*70710*/  NOP ;  /* 0x0000000000007918 */ /* 0x000fc60000000000 */
[----:B------:R-:W1:Y:S01]  /*70720*/  LDS.128 R36, [R2] ;  /* 0x0000000002247984 */ /* 0x000e620000000c00 */
[----:B------:R-:W-:-:S03]  /*70730*/  NOP ;  /* 0x0000000000007918 */ /* 0x000fc60000000000 */
[----:B0-----:R-:W2:Y:S04]  /*70740*/  LDL.LU R20, [R1+0x1c0] ;  /* 0x0001c00001147983 */ /* 0x001ea80000300800 */
[----:B---3--:R-:W-:Y:S01]  /*70750*/  STSM.16.M88.4 [R2], R32 ;  /* 0x0000002002007844 */ /* 0x008fe20000000200 */
[----:B------:R-:W-:-:S03]  /*70760*/  NOP ;  /* 0x0000000000007918 */ /* 0x000fc60000000000 */
[----:B------:R-:W0:Y:S01]  /*70770*/  LDS.128 R32, [R2] ;  /* 0x0000000002207984 */ /* 0x000e220000000c00 */
[----:B------:R-:W-:-:S03]  /*70780*/  NOP ;  /* 0x0000000000007918 */ /* 0x000fc60000000000 */
[----:B-1----:R-:W-:Y:S01]  /*70790*/  STL.64 [R1+0x50], R36 ;  /* 0x0000502401007387 */ /* 0x002fe20000100a00 */
[----:B------:R-:W-:-:S03]  /*707a0*/  IMAD.MOV.U32 R23, RZ, RZ, R61 ;  /* 0x000000ffff177224 */ /* 0x000fc600078e003d */
[----:B------:R-:W-:Y:S04]  /*707b0*/  STL.64 [R1+0x58], R38 ;  /* 0x0000582601007387 */ /* 0x000fe80000100a00 */
[----:B------:R-:W2:Y:S04]  /*707c0*/  LDL.LU R21, [R1+0x1c4] ;  /* 0x0001c40001157983 */ /* 0x000ea80000300800 */
[----:B------:R-:W2:Y:S04]  /*707d0*/  LDL.LU R22, [R1+0x1c8] ;  /* 0x0001c80001167983 */ /* 0x000ea80000300800 */
[----:B----4-:R1:W-:Y:S04]  /*707e0*/  STSM.16.M88.4 [R2], R28 ;  /* 0x0000001c02007844 */ /* 0x0103e80000000200 */
[----:B0-----:R-:W-:Y:S01]  /*707f0*/  STL [R1+0x44], R33 ;  /* 0x0000442101007387 */ /* 0x001fe20000100800 */
[----:B------:R-:W-:-:S03]  /*70800*/  IMAD.MOV.U32 R61, RZ, RZ, R32 ;  /* 0x000000ffff3d7224 */ /* 0x000fc600078e0020 */
[----:B------:R-:W-:Y:S01]  /*70810*/  STL.64 [R1+0x48], R34 ;  /* 0x0000482201007387 */ /* 0x000fe20000100a00 */
[----:B------:R-:W-:-:S03]  /*70820*/  NOP ;  /* 0x0000000000007918 */ /* 0x000fc60000000000 */
[----:B------:R-:W0:Y:S01]  /*70830*/  LDS.128 R32, [R2] ;  /* 0x0000000002207984 */ /* 0x000e220000000c00 */
[----:B------:R-:W-:-:S03]  /*70840*/  NOP ;  /* 0x0000000000007918 */ /* 0x000fc60000000000 */
[----:B------:R-:W-:Y:S04]  /*70850*/  STL.64 [R1+0x2ad0], R60 ;  /* 0x002ad03c01007387 */ /* 0x000fe80000100a00 */
[----:B-1----:R-:W3:Y:S04]  /*70860*/  LDL.LU R28, [R1+0x1e0] ;  /* 0x0001e000011c7983 */ /* 0x002ee80000300800 */
[----:B------:R-:W-:Y:S01]  /*70870*/  STSM.16.M88.4 [R2], R56 ;  /* 0x0000003802007844 */ /* 0x000fe20000000200 */
[----:B------:R-:W-:-:S03]  /*70880*/  NOP ;  /* 0x0000000000007918 */ /* 0x000fc60000000000 */
[----:B0-----:R-:W-:Y:S04]  /*70890*/  STL.64 [R1+0x30], R32 ;  /* 0x0000302001007387 */ /* 0x001fe80000100a00 */
[----:B------:R-:W-:Y:S04]  /*708a0*/  STL.64 [R1+0x38], R34 ;  /* 0x0000382201007387 */ /* 0x000fe80000100a00 */
[----:B------:R-:W0:Y:S01]  /*708b0*/  LDS.128 R32, [R2] ;  /* 0x0000000002207984 */ /* 0x000e220000000c00 */
[----:B------:R-:W-:-:S03]  /*708c0*/  NOP ;  /* 0x0000000000007918 */ /* 0x000fc60000000000 */
[----:B------:R-:W3:Y:S04]  /*708d0*/  LDL.LU R29, [R1+0x1e4] ;  /* 0x0001e400011d7983 */ /* 0x000ee80000300800 */
[----:B------:R-:W3:Y:S04]  /*708e0*/  LDL.LU R30, [R1+0x1e8] ;  /* 0x0001e800011e7983 */ /* 0x000ee80000300800 */
[----:B------:R-:W-:Y:S04]  /*708f0*/  STSM.16.M88.4 [R2], R44 ;  /* 0x0000002c02007844 */ /* 0x000fe80000000200 */
[----:B0-----:R-:W-:Y:S04]  /*70900*/  STL.64 [R1+0x20], R32 ;  /* 0x0000202001007387 */ /* 0x001fe80000100a00 */
[----:B------:R-:W-:Y:S01]  /*70910*/  STL.64 [R1+0x28], R34 ;  /* 0x0000282201007387 */ /* 0x000fe20000100a00 */
[----:B------:R-:W-:-:S03]  /*70920*/  NOP ;  /* 0x0000000000007918 */ /* 0x000fc60000000000 */
[----:B------:R-:W0:Y:S01]  /*70930*/  LDS.128 R32, [R2] ;  /* 0x0000000002207984 */ /* 0x000e220000000c00 */
[----:B------:R-:W-:-:S03]  /*70940*/  NOP ;  /* 0x0000000000007918 */ /* 0x000fc60000000000 */
[----:B0-----:R0:W-:Y:S04]  /*70950*/  STL.64 [R1+0x10], R32 ;  /* 0x0000102001007387 */ /* 0x0011e80000100a00 */
[----:B------:R1:W-:Y:S04]  /*70960*/  STL.64 [R1+0x18], R34 ;  /* 0x0000182201007387 */ /* 0x0003e80000100a00 */
[----:B0-----:R-:W4:Y:S04]  /*70970*/  LDL.LU R32, [R1+0x250] ;  /* 0x0002500001207983 */ /* 0x001f280000300800 */
[----:B------:R-:W4:Y:S04]  /*70980*/  LDL.LU R33, [R1+0x254] ;  /* 0x0002540001217983 */ /* 0x000f280000300800 */
[----:B-1----:R-:W4:Y:S04]  /*70990*/  LDL.LU R34, [R1+0x258] ;  /* 0x0002580001227983 */ /* 0x002f280000300800 */
[----:B------:R-:W-:Y:S01]  /*709a0*/  STSM.16.M88.4 [R2], R24 ;  /* 0x0000001802007844 */ /* 0x000fe20000000200 */
[----:B------:R-:W-:-:S03]  /*709b0*/  NOP ;  /* 0x0000000000007918 */ /* 0x000fc60000000000 */
[----:B------:R-:W0:Y:S01]  /*709c0*/  LDS.128 R24, [R2] ;  /* 0x0000000002187984 */ /* 0x000e220000000c00 */
[----:B------:R-:W-:Y:S01]  /*709d0*/  NOP ;  /* 0x0000000000007918 */ /* 0x000fe20000000000 */
[----:B------:R-:W-:Y:S02]  /*709e0*/  IMAD.MOV.U32 R31, RZ, RZ, R40 ;  /* 0x000000ffff1f7224 */ /* 0x000fe400078e0028 */
[----:B0-----:R-:W-:Y:S04]  /*709f0*/  STL.64 [R1], R24 ;  /* 0x0000001801007387 */ /* 0x001fe80000100a00 */
[----:B------:R-:W-:Y:S04]  /*70a00*/  STL.64 [R1+0x8], R26 ;  /* 0x0000081a01007387 */ /* 0x000fe80000100a00 */
[----:B------:R-:W4:Y:S04]  /*70a10*/  LDL.LU R44, [R1+0x260] ;  /* 0x00026000012c7983 */ /* 0x000f280000300800 */
[----:B------:R-:W4:Y:S04]  /*70a20*/  LDL.LU R45, [R1+0x264] ;  /* 0x00026400012d7983 */ /* 0x000f280000300800 */
[----:B------:R-:W4:Y:S04]  /*70a30*/  LDL.LU R46, [R1+0x268] ;  /* 0x00026800012e7983 */ /* 0x000f280000300800 */
[----:B------:R-:W4:Y:S04]  /*70a40*/  LDL.LU R47, [R1+0x26c] ;  /* 0x00026c00012f7983 */ /* 0x000f280000300800 */
[----:B------:R-:W4:Y:S04]  /*70a50*/  LDL.LU R40, [R1+0x200] ;  /* 0x0002000001287983 */ /* 0x000f280000300800 */
[----:B------:R-:W4:Y:S04]  /*70a60*/  LDL.LU R41, [R1+0x204] ;  /* 0x0002040001297983 */ /* 0x000f280000300800 */
[----:B------:R-:W4:Y:S04]  /*70a70*/  LDL.LU R42, [R1+0x208] ;  /* 0x00020800012a7983 */ /* 0x000f280000300800 */
[----:B--2---:R-:W-:Y:S01]  /*70a80*/  STSM.16.M88.4 [R2], R20 ;  /* 0x0000001402007844 */ /* 0x004fe20000000200 */
[----:B------:R-:W-:-:S03]  /*70a90*/  NOP ;  /* 0x0000000000007918 */ /* 0x000fc60000000000 */
[----:B------:R-:W0:Y:S01]  /*70aa0*/  LDS.128 R56, [R2] ;  /* 0x0000000002387984 */ /* 0x000e220000000c00 */
[----:B------:R-:W-:Y:S01]  /*70ab0*/  NOP ;  /* 0x0000000000007918 */ /* 0x000fe20000000000 */
[----:B------:R-:W-:Y:S02]  /*70ac0*/  IMAD.MOV.U32 R35, RZ, RZ, R19 ;  /* 0x000000ffff237224 */ /* 0x000fe400078e0013 */
[----:B0-----:R-:W-:Y:S04]  /*70ad0*/  STL.64 [R1+0x2ab8], R56 ;  /* 0x002ab83801007387 */ /* 0x001fe80000100a00 */
[----:B------:R-:W-:Y:S04]  /*70ae0*/  STL.64 [R1+0x2aa8], R58 ;  /* 0x002aa83a01007387 */ /* 0x000fe80000100a00 */
[----:B------:R-:W2:Y:S04]  /*70af0*/  LDL.LU R24, [R1+0x210] ;  /* 0x0002100001187983 */ /* 0x000ea80000300800 */
[----:B------:R-:W2:Y:S04]  /*70b00*/  LDL.LU R25, [R1+0x214] ;  /* 0x0002140001197983 */ /* 0x000ea80000300800 */
[----:B------:R-:W2:Y:S04]  /*70b10*/  LDL.LU R26, [R1+0x218] ;  /* 0x00021800011a7983 */ /* 0x000ea80000300800 */
[----:B------:R-:W2:Y:S04]  /*70b20*/  LDL.LU R27, [R1+0x21c] ;  /* 0x00021c00011b7983 */ /* 0x000ea80000300800 */
[----:B---3--:R0:W-:Y:S01]  /*70b30*/  STSM.16.M88.4 [R2], R28 ;  /* 0x0000001c02007844 */ /* 0x0081e20000000200 */
[----:B------:R-:W-:-:S03]  /*70b40*/  NOP ;  /* 0x0000000000007918 */ /* 0x000fc60000000000 */
[----:B------:R-:W1:Y:S01]  /*70b50*/  LDS.128 R52, [R2] ;  /* 0x0000000002347984 */ /* 0x000e620000000c00 */
[----:B------:R-:W-:Y:S01]  /*70b60*/  NOP ;  /* 0x0000000000007918 */ /* 0x000fe20000000000 */
[----:B------:R-:W-:Y:S02]  /*70b70*/  PRMT R9, R9, 0x5410, R4 ;  /* 0x0000541009097816 */ /* 0x000fe40000000004 */
[----:B------:R-:W3:Y:S04]  /*70b80*/  LDL.LU R4, [R1+0x2728] ;  /* 0x0027280001047983 */ /* 0x000ee80000300800 */
[----:B------:R-:W3:Y:S04]  /*70b90*/  LDL.LU R22, [R1+0x2720] ;  /* 0x0027200001167983 */ /* 0x000ee80000300800 */
[----:B------:R-:W3:Y:S04]  /*70ba0*/  LDL.LU R23, [R1+0x26f4] ;  /* 0x0026f40001177983 */ /* 0x000ee80000300800 */
[----:B0-----:R-:W3:Y:S04]  /*70bb0*/  LDL.LU R28, [R1+0x26f0] ;  /* 0x0026f000011c7983 */ /* 0x001ee80000300800 */
[----:B-1----:R-:W-:Y:S04]  /*70bc0*/  STL.64 [R1+0x2ab0], R54 ;  /* 0x002ab03601007387 */ /* 0x002fe80000100a00 */
[----:B------:R-:W-:Y:S04]  /*70bd0*/  STL.64 [R1+0x2ae8], R52 ;  /* 0x002ae83401007387 */ /* 0x000fe80000100a00 */
        /* <DEDUP_REMOVED lines=10> */
[----:B------:R-:W-:Y:S01]  /*70c80*/  STSM.16.M88.4 [R2], R44 ;  /* 0x0000002c02007844 */ /* 0x000fe20000000200 */
[----:B------:R-:W-:-:S03]  /*70c90*/  NOP ;  /* 0x0000000000007918 */ /* 0x000fc60000000000 */
[----:B------:R-:W0:Y:S01]  /*70ca0*/  LDS.128 R44, [R2] ;  /* 0x00000000022c7984 */ /* 0x000e220000000c00 */
[----:B------:R-:W-:-:S03]  /*70cb0*/  NOP ;  /* 0x0000000000007918 */ /* 0x000fc60000000000 */
[----:B------:R-:W-:Y:S01]  /*70cc0*/  STSM.16.M88.4 [R2], R40 ;  /* 0x0000002802007844 */ /* 0x000fe20000000200 */
[----:B------:R-:W-:-:S03]  /*70cd0*/  NOP ;  /* 0x0000000000007918 */ /* 0x000fc60000000000 */
[----:B------:R-:W1:Y:S01]  /*70ce0*/  LDS.128 R40, [R2] ;  /* 0x0000000002287984 */ /* 0x000e620000000c00 */
[----:B------:R-:W-:-:S03]  /*70cf0*/  NOP ;  /* 0x0000000000007918 */ /* 0x000fc60000000000 */
[----:B0-----:R-:W-:Y:S04]  /*70d00*/  STL.64 [R1+0x2a88], R44 ;  /* 0x002a882c01007387 */ /* 0x001fe80000100a00 */
[----:B------:R-:W-:Y:S04]  /*70d10*/  STL.64 [R1+0x2a78], R46 ;  /* 0x002a782e01007387 */ /* 0x000fe80000100a00 */
[----:B-1----:R-:W-:Y:S04]  /*70d20*/  STL.64 [R1+0x2a98], R40 ;  /* 0x002a982801007387 */ /* 0x002fe80000100a00 */
[----:B------:R-:W-:Y:S04]  /*70d30*/  STL.64 [R1+0x2a80], R42 ;  /* 0x002a802a01007387 */ /* 0x000fe80000100a00 */
[----:B--2---:R-:W-:Y:S01]  /*70d40*/  STSM.16.M88.4 [R2], R24 ;  /* 0x0000001802007844 */ /* 0x004fe20000000200 */
[----:B------:R-:W-:-:S03]  /*70d50*/  NOP ;  /* 0x0000000000007918 */ /* 0x000fc60000000000 */
[----:B------:R-:W0:Y:S01]  /*70d60*/  LDS.128 R36, [R2] ;  /* 0x0000000002247984 */ /* 0x000e220000000c00 */
[----:B---3--:R-:W-:Y:S02]  /*70d70*/  LOP3.LUT R4, R4, 0xffff, RZ, 0xc0, !PT ;  /* 0x0000ffff04047812 */ /* 0x008fe400078ec0ff */
[----:B------:R-:W-:-:S03]  /*70d80*/  LOP3.LUT R21, R22, 0xffff, RZ, 0xc0, !PT ;  /* 0x0000ffff16157812 */ /* 0x000fc600078ec0ff */
[----:B------:R1:W-:Y:S01]  /*70d90*/  STL [R1+0x1004], R4 ;  /* 0x0010040401007387 */ /* 0x0003e20000100800 */
[----:B------:R-:W-:-:S03]  /*70da0*/  LOP3.LUT R20, R23, 0xffff, RZ, 0xc0, !PT ;  /* 0x0000ffff17147812 */ /* 0x000fc600078ec0ff */
[----:B------:R-:W-:Y:S01]  /*70db0*/  STL [R1+0x1020], R21 ;  /* 0x0010201501007387 */ /* 0x000fe20000100800 */
[----:B------:R-:W-:-:S03]  /*70dc0*/  LOP3.LUT R3, R28, 0xffff, RZ, 0xc0, !PT ;  /* 0x0000ffff1c037812 */ /* 0x000fc600078ec0ff */
[----:B------:R-:W-:Y:S04]  /*70dd0*/  STL [R1+0x1024], R20 ;  /* 0x0010241401007387 */ /* 0x000fe80000100800 */
[----:B------:R-:W-:Y:S04]  /*70de0*/  STL [R1+0x1030], R3 ;  /* 0x0010300301007387 */ /* 0x000fe80000100800 */
[----:B0-----:R-:W-:Y:S04]  /*70df0*/  STL.64 [R1+0x2aa0], R36 ;  /* 0x002aa02401007387 */ /* 0x001fe80000100a00 */
[----:B------:R-:W-:Y:S04]  /*70e00*/  STL.64 [R1+0x2a58], R38 ;  /* 0x002a582601007387 */ /* 0x000fe80000100a00 */
[----:B------:R-:W2:Y:S04]  /*70e10*/  LDL.LU R23, [R1+0x2874] ;  /* 0x0028740001177983 */ /* 0x000ea80000300800 */
[----:B------:R-:W3:Y:S01]  /*70e20*/  LDL.LU R28, [R1+0x2778] ;  /* 0x00277800011c7983 */ /* 0x000ee20000300800 */
[----:B-1----:R-:W-:-:S02]  /*70e30*/  PRMT R4, R8, 0x4210, R4 ;  /* 0x0000421008047816 */ /* 0x002fc40000000004 */
[----:B------:R-:W-:-:S05]  /*70e40*/  LOP3.LUT R8, R29, 0xffff, RZ, 0xc0, !PT ;  /* 0x0000ffff1d087812 */ /* 0x000fca00078ec0ff */
[----:B------:R-:W-:Y:S04]  /*70e50*/  STL [R1+0x1000], R8 ;  /* 0x0010000801007387 */ /* 0x000fe80000100800 */
[----:B------:R-:W3:Y:S01]  /*70e60*/  LDL.LU R29, [R1+0x27d4] ;  /* 0x0027d400011d7983 */ /* 0x000ee20000300800 */
[----:B------:R-:W-:Y:S02]  /*70e70*/  PRMT R5, R5, 0x4210, R21 ;  /* 0x0000421005057816 */ /* 0x000fe40000000015 */
[----:B------:R-:W-:Y:S02]  /*70e80*/  PRMT R6, R6, 0x4210, R20 ;  /* 0x0000421006067816 */ /* 0x000fe40000000014 */
[----:B------:R-:W-:Y:S01]  /*70e90*/  PRMT R7, R7, 0x4210, R3 ;  /* 0x0000421007077816 */ /* 0x000fe20000000003 */
[----:B------:R-:W-:-:S04]  /*70ea0*/  NOP ;  /* 0x0000000000007918 */ /* 0x000fc80000000000 */
[----:B------:R0:W-:Y:S01]  /*70eb0*/  STSM.16.M88.4 [R2], R4 ;  /* 0x0000000402007844 */ /* 0x0001e20000000200 */
[----:B------:R-:W-:-:S03]  /*70ec0*/  NOP ;  /* 0x0000000000007918 */ /* 0x000fc60000000000 */
[----:B------:R-:W1:Y:S01]  /*70ed0*/  LDS.128 R32, [R2] ;  /* 0x0000000002207984 */ /* 0x000e620000000c00 */
[----:B0-----:R-:W-:-:S05]  /*70ee0*/  LOP3.LUT R5, R30, 0xffff, RZ, 0xc0, !PT ;  /* 0x0000ffff1e057812 */ /* 0x001fca00078ec0ff */
[----:B------:R0:W-:Y:S01]  /*70ef0*/  STL [R1+0xff8], R5 ;  /* 0x000ff80501007387 */ /* 0x0001e20000100800 */
[----:B----4-:R-:W-:Y:S02]  /*70f00*/  LOP3.LUT R6, R31, 0xffff, RZ, 0xc0, !PT ;  /* 0x0000ffff1f067812 */ /* 0x010fe400078ec0ff */
[----:B------:R-:W-:-:S03]  /*70f10*/  LOP3.LUT R3, R19, 0xffff, RZ, 0xc0, !PT ;  /* 0x0000ffff13037812 */ /* 0x000fc600078ec0ff */
[----:B------:R4:W-:Y:S04]  /*70f20*/  STL [R1+0xff4], R6 ;  /* 0x000ff40601007387 */ /* 0x0009e80000100800 */
[----:B------:R-:W-:Y:S04]  /*70f30*/  STL [R1+0xff0], R3 ;  /* 0x000ff00301007387 */ /* 0x000fe80000100800 */
[----:B------:R-:W3:Y:S04]  /*70f40*/  LDL.LU R30, [R1+0x26d0] ;  /* 0x0026d000011e7983 */ /* 0x000ee80000300800 */
[----:B------:R-:W3:Y:S04]  /*70f50*/  LDL.LU R31, [R1+0xffc] ;  /* 0x000ffc00011f7983 */ /* 0x000ee80000300800 */
[----:B------:R-:W3:Y:S01]  /*70f60*/  LDL.LU R19, [R1+0x2678] ;  /* 0x0026780001137983 */ /* 0x000ee20000300800 */
[----:B------:R-:W-:-:S02]  /*70f70*/  PRMT R4, R12, 0x4210, R8 ;  /* 0x000042100c047816 */ /* 0x000fc40000000008 */
[----:B0-----:R-:W-:Y:S02]  /*70f80*/  PRMT R5, R11, 0x4210, R5 ;  /* 0x000042100b057816 */ /* 0x001fe40000000005 */
[----:B----4-:R-:W-:Y:S02]  /*70f90*/  PRMT R6, R10, 0x4210, R6 ;  /* 0x000042100a067816 */ /* 0x010fe40000000006 */
[----:B------:R-:W-:Y:S01]  /*70fa0*/  PRMT R7, R9, 0x4210, R3 ;  /* 0x0000421009077816 */ /* 0x000fe20000000003 */
[----:B------:R-:W-:-:S04]  /*70fb0*/  NOP ;  /* 0x0000000000007918 */ /* 0x000fc80000000000 */
[----:B------:R0:W-:Y:S04]  /*70fc0*/  STSM.16.M88.4 [R2], R4 ;  /* 0x0000000402007844 */ /* 0x0001e80000000200 */
[----:B-1----:R-:W-:Y:S01]  /*70fd0*/  STL.64 [R1+0x2a50], R32 ;  /* 0x002a502001007387 */ /* 0x002fe20000100a00 */
[----:B0-----:R-:W-:Y:S02]  /*70fe0*/  SHF.R.U32.HI R5, RZ, 0x8, R13 ;  /* 0x00000008ff057819 */ /* 0x001fe4000001160d */
[----:B------:R-:W-:Y:S02]  /*70ff0*/  SHF.R.U32.HI R4, RZ, 0x8, R14 ;  /* 0x00000008ff047819 */ /* 0x000fe4000001160e */
[----:B------:R-:W-:Y:S02]  /*71000*/  SHF.R.U32.HI R7, RZ, 0x8, R15 ;  /* 0x00000008ff077819 */ /* 0x000fe4000001160f */
[----:B------:R-:W-:-:S02]  /*71010*/  SHF.R.U32.HI R6, RZ, 0x8, R16 ;  /* 0x00000008ff067819 */ /* 0x000fc40000011610 */
[----:B------:R-:W-:Y:S02]  /*71020*/  LOP3.LUT R5, R5, 0xffff, RZ, 0xc0, !PT ;  /* 0x0000ffff05057812 */ /* 0x000fe400078ec0ff */
[----:B------:R-:W-:Y:S02]  /*71030*/  LOP3.LUT R4, R4, 0xffff, RZ, 0xc0, !PT ;  /* 0x0000ffff04047812 */ /* 0x000fe400078ec0ff */
[----:B------:R-:W-:Y:S02]  /*71040*/  LOP3.LUT R7, R7, 0xffff, RZ, 0xc0, !PT ;  /* 0x0000ffff07077812 */ /* 0x000fe400078ec0ff */
[----:B------:R-:W-:Y:S02]  /*71050*/  LOP3.LUT R6, R6, 0xffff, RZ, 0xc0, !PT ;  /* 0x0000ffff06067812 */ /* 0x000fe400078ec0ff */
[----:B------:R-:W-:Y:S02]  /*71060*/  PRMT R46, R5, 0x3340, R4 ;  /* 0x00003340052e7816 */ /* 0x000fe40000000004 */
[----:B------:R-:W-:Y:S01]  /*71070*/  PRMT R55, R7, 0x3340, R6 ;  /* 0x0000334007377816 */ /* 0x000fe20000000006 */
[----:B------:R-:W-:Y:S04]  /*71080*/  STL.64 [R1+0x2a48], R34 ;  /* 0x002a482201007387 */ /* 0x000fe80000100a00 */
[----:B------:R0:W-:Y:S04]  /*71090*/  STL [R1+0x2bdc], R2 ;  /* 0x002bdc0201007387 */ /* 0x0001e80000100800 */
[----:B------:R-:W-:Y:S04]  /*710a0*/  STL [R1+0x2be0], R46 ;  /* 0x002be02e01007387 */ /* 0x000fe80000100800 */
[----:B------:R-:W-:Y:S01]  /*710b0*/  STL [R1+0x2c24], R55 ;  /* 0x002c243701007387 */ /* 0x000fe20000100800 */
[----:B--2---:R-:W-:-:S03]  /*710c0*/  LOP3.LUT R8, R23, 0xffff, RZ, 0xc0, !PT ;  /* 0x0000ffff17087812 */ /* 0x004fc600078ec0ff */
[----:B------:R-:W2:Y:S01]  /*710d0*/  LDL.LU R23, [R1+0x26d8] ;  /* 0x0026d80001177983 */ /* 0x000ea20000300800 */
[----:B---3--:R-:W-:-:S03]  /*710e0*/  LOP3.LUT R6, R28, 0xffff, RZ, 0xc0, !PT ;  /* 0x0000ffff1c067812 */ /* 0x008fc600078ec0ff */
[----:B------:R-:W3:Y:S01]  /*710f0*/  LDL.LU R28, [R1+0x1008] ;  /* 0x00100800011c7983 */ /* 0x000ee20000300800 */
[----:B------:R-:W-:Y:S02]  /*71100*/  PRMT R4, R6, 0x3340, R0 ;  /* 0x0000334006047816 */ /* 0x000fe40000000000 */
[----:B------:R-:W-:Y:S02]  /*71110*/  LOP3.LUT R7, R29, 0xffff, RZ, 0xc0, !PT ;  /* 0x0000ffff1d077812 */ /* 0x000fe400078ec0ff */
[----:B------:R-:W4:Y:S02]  /*71120*/  LDL.LU R29, [R1+0x2690] ;  /* 0x00269000011d7983 */ /* 0x000f240000300800 */
[----:B------:R-:W-:Y:S02]  /*71130*/  PRMT R5, R8, 0x3340, R7 ;  /* 0x0000334008057816 */ /* 0x000fe40000000007 */
[----:B------:R-:W-:Y:S02]  /*71140*/  SHF.R.U32.HI R6, RZ, 0x8, R6 ;  /* 0x00000008ff067819 */ /* 0x000fe40000011606 */
[----:B------:R-:W-:-:S02]  /*71150*/  PRMT R50, R5, 0x5410, R4 ;  /* 0x0000541005327816 */ /* 0x000fc40000000004 */
[----:B------:R-:W-:Y:S02]  /*71160*/  SHF.R.U32.HI R5, RZ, 0x8, R8 ;  /* 0x00000008ff057819 */ /* 0x000fe40000011608 */
[----:B------:R-:W-:Y:S02]  /*71170*/  SHF.R.U32.HI R4, RZ, 0x8, R7 ;  /* 0x00000008ff047819 */ /* 0x000fe40000011607 */
[----:B------:R-:W-:Y:S02]  /*71180*/  LOP3.LUT R5, R5, 0xffff, RZ, 0xc0, !PT ;  /* 0x0000ffff05057812 */ /* 0x000fe400078ec0ff */
[----:B------:R-:W-:Y:S02]  /*71190*/  LOP3.LUT R4, R4, 0xffff, RZ, 0xc0, !PT ;  /* 0x0000ffff04047812 */ /* 0x000fe400078ec0ff */
[----:B------:R-:W-:Y:S02]  /*711a0*/  LOP3.LUT R6, R6, 0xffff, RZ, 0xc0, !PT ;  /* 0x0000ffff06067812 */ /* 0x000fe400078ec0ff */
[----:B------:R-:W-:-:S02]  /*711b0*/  PRMT R56, R5, 0x3340, R4 ;  /* 0x0000334005387816 */ /* 0x000fc40000000004 */
[----:B0-----:R-:W-:Y:S01]  /*711c0*/  PRMT R2, R6, 0x3340, R0 ;  /* 0x0000334006027816 */ /* 0x001fe20000000000 */
[----:B------:R-:W-:Y:S04]  /*711d0*/  STL [R1+0x2b38], R50 ;  /* 0x002b383201007387 */ /* 0x000fe80000100800 */
[----:B------:R-:W-:Y:S04]  /*711e0*/  STL [R1+0x2c28], R56 ;  /* 0x002c283801007387 */ /* 0x000fe80000100800 */
[----:B------:R0:W-:Y:S01]  /*711f0*/  STL [R1+0x1f0], R2 ;  /* 0x0001f00201007387 */ /* 0x0001e20000100800 */
[----:B------:R-:W-:-:S03]  /*71200*/  LOP3.LUT R7, R30, 0xffff, RZ, 0xc0, !PT ;  /* 0x0000ffff1e077812 */ /* 0x000fc600078ec0ff */
[----:B------:R-:W4:Y:S01]  /*71210*/  LDL.LU R30, [R1+0x28c8] ;  /* 0x0028c800011e7983 */ /* 0x000f220000300800 */
[----:B------:R-:W-:-:S03]  /*71220*/  LOP3.LUT R9, R31, 0xffff, RZ, 0xc0, !PT ;  /* 0x0000ffff1f097812 */ /* 0x000fc600078ec0ff */
[----:B------:R-:W4:Y:S01]  /*71230*/  LDL.LU R31, [R1+0x279c] ;  /* 0x00279c00011f7983 */ /* 0x000f220000300800 */
[----:B------:R-:W-:-:S03]  /*71240*/  LOP3.LUT R6, R19, 0xffff, RZ, 0xc0, !PT ;  /* 0x0000ffff13067812 */ /* 0x000fc600078ec0ff */
[----:B------:R-:W4:Y:S01]  /*71250*/  LDL.LU R19, [R1+0x2808] ;  /* 0x0028080001137983 */ /* 0x000f220000300800 */
[----:B------:R-:W-:Y:S02]  /*71260*/  PRMT R4, R9, 0x3340, R0 ;  /* 0x0000334009047816 */ /* 0x000fe40000000000 */
[----:B------:R-:W-:Y:S02]  /*71270*/  PRMT R5, R7, 0x3340, R6 ;  /* 0x0000334007057816 */ /* 0x000fe40000000006 */
[----:B------:R-:W-:Y:S02]  /*71280*/  SHF.R.U32.HI R7, RZ, 0x8, R7 ;  /* 0x00000008ff077819 */ /* 0x000fe40000011607 */
[----:B------:R-:W-:Y:S02]  /*71290*/  PRMT R58, R5, 0x5410, R4 ;  /* 0x00005410053a7816 */ /* 0x000fe40000000004 */
[----:B------:R-:W-:Y:S02]  /*712a0*/  SHF.R.U32.HI R4, RZ, 0x8, R17 ;  /* 0x00000008ff047819 */ /* 0x000fe40000011611 */
[----:B------:R-:W-:-:S02]  /*712b0*/  SHF.R.U32.HI R5, RZ, 0x8, R6 ;  /* 0x00000008ff057819 */ /* 0x000fc40000011606 */
[----:B------:R-:W-:Y:S02]  /*712c0*/  LOP3.LUT R4, R4, 0xffff, RZ, 0xc0, !PT ;  /* 0x0000ffff04047812 */ /* 0x000fe400078ec0ff */
[----:B------:R-:W-:Y:S02]  /*712d0*/  LOP3.LUT R6, R7, 0xffff, RZ, 0xc0, !PT ;  /* 0x0000ffff07067812 */ /* 0x000fe400078ec0ff */
[----:B------:R-:W-:Y:S02]  /*712e0*/  LOP3.LUT R5, R5, 0xffff, RZ, 0xc0, !PT ;  /* 0x0000ffff05057812 */ /* 0x000fe400078ec0ff */
[----:B------:R-:W-:Y:S02]  /*712f0*/  PRMT R3, R4, 0x3340, R0 ;  /* 0x0000334004037816 */ /* 0x000fe40000000000 */
[----:B0-----:R-:W-:Y:S01]  /*71300*/  PRMT R2, R6, 0x3340, R5 ;  /* 0x0000334006027816 */ /* 0x001fe20000000005 */
[----:B------:R-:W-:Y:S04]  /*71310*/  STL [R1+0x2b58], R58 ;  /* 0x002b583a01007387 */ /* 0x000fe80000100800 */
[----:B------:R0:W-:Y:S04]  /*71320*/  STL [R1+0x1ec], R3 ;  /* 0x0001ec0301007387 */ /* 0x0001e80000100800 */
[----:B------:R1:W-:Y:S01]  /*71330*/  STL [R1+0x260], R2 ;  /* 0x0002600201007387 */ /* 0x0003e20000100800 */
[----:B--2---:R-:W-:-:S03]  /*71340*/  LOP3.LUT R8, R23, 0xffff, RZ, 0xc0, !PT ;  /* 0x0000ffff17087812 */ /* 0x004fc600078ec0ff */
[----:B------:R-:W2:Y:S01]  /*71350*/  LDL.LU R23, [R1+0x26c4] ;  /* 0x0026c40001177983 */ /* 0x000ea20000300800 */
[----:B---3--:R-:W-:-:S03]  /*71360*/  LOP3.LUT R6, R28, 0xffff, RZ, 0xc0, !PT ;  /* 0x0000ffff1c067812 */ /* 0x008fc600078ec0ff */
[----:B------:R-:W3:Y:S01]  /*71370*/  LDL.LU R28, [R1+0xfc8] ;  /* 0x000fc800011c7983 */ /* 0x000ee20000300800 */
[----:B------:R-:W-:Y:S02]  /*71380*/  PRMT R4, R6, 0x3340, R0 ;  /* 0x0000334006047816 */ /* 0x000fe40000000000 */
[----:B----4-:R-:W-:Y:S02]  /*71390*/  LOP3.LUT R7, R29, 0xffff, RZ, 0xc0, !PT ;  /* 0x0000ffff1d077812 */ /* 0x010fe400078ec0ff */
        /* <DEDUP_REMOVED lines=9> */
[----:B0-----:R-:W-:-:S02]  /*71430*/  PRMT R3, R5, 0x3340, R4 ;  /* 0x0000334005037816 */ /* 0x001fc40000000004 */
[----:B-1----:R-:W-:Y:S01]  /*71440*/  PRMT R2, R6, 0x3340, R0 ;  /* 0x0000334006027816 */ /* 0x002fe20000000000 */
[----:B------:R-:W-:Y:S04]  /*71450*/  STL [R1+0x2b5c], R59 ;  /* 0x002b5c3b01007387 */ /* 0x000fe80000100800 */
[----:B------:R-:W-:Y:S04]  /*71460*/  STL [R1+0x254], R3 ;  /* 0x0002540301007387 */ /* 0x000fe80000100800 */
[----:B------:R0:W-:Y:S01]  /*71470*/  STL [R1+0x1e8], R2 ;  /* 0x0001e80201007387 */ /* 0x0001e20000100800 */
[----:B------:R-:W-:-:S03]  /*71480*/  LOP3.LUT R7, R30, 0xffff, RZ, 0xc0, !PT ;  /* 0x0000ffff1e077812 */ /* 0x000fc600078ec0ff */
[----:B------:R-:W4:Y:S01]  /*71490*/  LDL.LU R30, [R1+0x26cc] ;  /* 0x0026cc00011e7983 */ /* 0x000f220000300800 */
[----:B------:R-:W-:Y:S02]  /*714a0*/  LOP3.LUT R10, R31, 0xffff, RZ, 0xc0, !PT ;  /* 0x0000ffff1f0a7812 */ /* 0x000fe400078ec0ff */
[----:B------:R-:W-:Y:S02]  /*714b0*/  LOP3.LUT R6, R19, 0xffff, RZ, 0xc0, !PT ;  /* 0x0000ffff13067812 */ /* 0x000fe400078ec0ff */
[----:B------:R-:W4:Y:S04]  /*714c0*/  LDL.LU R19, [R1+0xfcc] ;  /* 0x000fcc0001137983 */ /* 0x000f280000300800 */
[----:B------:R-:W4:Y:S01]  /*714d0*/  LDL.LU R31, [R1+0x266c] ;  /* 0x00266c00011f7983 */ /* 0x000f220000300800 */
[----:B------:R-:W-:-:S02]  /*714e0*/  PRMT R4, R10, 0x3340, R0 ;  /* 0x000033400a047816 */ /* 0x000fc40000000000 */
[----:B------:R-:W-:Y:S02]  /*714f0*/  PRMT R5, R7, 0x3340, R6 ;  /* 0x0000334007057816 */ /* 0x000fe40000000006 */
[----:B------:R-:W-:Y:S02]  /*71500*/  SHF.R.U32.HI R7, RZ, 0x8, R7 ;  /* 0x00000008ff077819 */ /* 0x000fe40000011607 */
[----:B0-----:R-:W-:Y:S02]  /*71510*/  PRMT R2, R5, 0x5410, R4 ;  /* 0x0000541005027816 */ /* 0x001fe40000000004 */
[----:B------:R-:W-:Y:S02]  /*71520*/  SHF.R.U32.HI R5, RZ, 0x8, R6 ;  /* 0x00000008ff057819 */ /* 0x000fe40000011606 */
[----:B------:R-:W-:Y:S02]  /*71530*/  SHF.R.U32.HI R4, RZ, 0x8, R9 ;  /* 0x00000008ff047819 */ /* 0x000fe40000011609 */
[----:B------:R-:W-:-:S02]  /*71540*/  LOP3.LUT R6, R7, 0xffff, RZ, 0xc0, !PT ;  /* 0x0000ffff07067812 */ /* 0x000fc400078ec0ff */
[----:B------:R-:W-:Y:S02]  /*71550*/  LOP3.LUT R5, R5, 0xffff, RZ, 0xc0, !PT ;  /* 0x0000ffff05057812 */ /* 0x000fe400078ec0ff */
[----:B------:R-:W-:Y:S01]  /*71560*/  LOP3.LUT R4, R4, 0xffff, RZ, 0xc0, !PT ;  /* 0x0000ffff04047812 */ /* 0x000fe200078ec0ff */
[----:B------:R0:W-:Y:S01]  /*71570*/  STL [R1+0xfc4], R2 ;  /* 0x000fc40201007387 */ /* 0x0001e20000100800 */
[----:B------:R-:W-:-:S05]  /*71580*/  PRMT R57, R6, 0x3340, R5 ;  /* 0x0000334006397816 */ /* 0x000fca0000000005 */
[----:B------:R-:W-:Y:S01]  /*71590*/  STL [R1+0x2c2c], R57 ;  /* 0x002c2c3901007387 */ /* 0x000fe20000100800 */
[----:B0-----:R-:W-:-:S05]  /*715a0*/  PRMT R2, R4, 0x3340, R0 ;  /* 0x0000334004027816 */ /* 0x001fca0000000000 */
[----:B------:R0:W-:Y:S04]  /*715b0*/  STL [R1+0x1e4], R2 ;  /* 0x0001e40201007387 */ /* 0x0001e80000100800 */
[----:B------:R-:W4:Y:S01]  /*715c0*/  LDL.LU R22, [R1+0x28d8] ;  /* 0x0028d80001167983 */ /* 0x000f220000300800 */
[----:B--2---:R-:W-:-:S03]  /*715d0*/  LOP3.LUT R8, R23, 0xffff, RZ, 0xc0, !PT ;  /* 0x0000ffff17087812 */ /* 0x004fc600078ec0ff */
[----:B------:R-:W2:Y:S01]  /*715e0*/  LDL.LU R23, [R1+0x27b8] ;  /* 0x0027b80001177983 */ /* 0x000ea20000300800 */
[----:B---3--:R-:W-:-:S03]  /*715f0*/  LOP3.LUT R6, R28, 0xffff, RZ, 0xc0, !PT ;  /* 0x0000ffff1c067812 */ /* 0x008fc600078ec0ff */
[----:B------:R-:W3:Y:S01]  /*71600*/  LDL.LU R28, [R1+0x2820] ;  /* 0x00282000011c7983 */ /* 0x000ee20000300800 */
[----:B------:R-:W-:Y:S02]  /*71610*/  PRMT R4, R6, 0x3340, R0 ;  /* 0x0000334006047816 */ /* 0x000fe40000000000 */
[----:B----4-:R-:W-:-:S04]  /*71620*/  LOP3.LUT R7, R29, 0xffff, RZ, 0xc0, !PT ;  /* 0x0000ffff1d077812 */ /* 0x010fc800078ec0ff */
[--C-:B------:R-:W-:Y:S02]  /*71630*/  PRMT R5, R8, 0x3340, R7.reuse ;  /* 0x0000334008057816 */ /* 0x100fe40000000007 */
[----:B------:R-:W-:Y:S02]  /*71640*/  SHF.R.U32.HI R6, RZ, 0x8, R6 ;  /* 0x00000008ff067819 */ /* 0x000fe40000011606 */
[----:B------:R-:W-:Y:S02]  /*71650*/  PRMT R51, R5, 0x5410, R4 ;  /* 0x0000541005337816 */ /* 0x000fe40000000004 */
[----:B------:R-:W-:Y:S02]  /*71660*/  SHF.R.U32.HI R5, RZ, 0x8, R8 ;  /* 0x00000008ff057819 */ /* 0x000fe40000011608 */
[----:B------:R-:W-:Y:S02]  /*71670*/  SHF.R.U32.HI R4, RZ, 0x8, R7 ;  /* 0x00000008ff047819 */ /* 0x000fe40000011607 */
[----:B------:R-:W-:-:S02]  /*71680*/  LOP3.LUT R5, R5, 0xffff, RZ, 0xc0, !PT ;  /* 0x0000ffff05057812 */ /* 0x000fc400078ec0ff */
[----:B------:R-:W-:Y:S02]  /*71690*/  LOP3.LUT R4, R4, 0xffff, RZ, 0xc0, !PT ;  /* 0x0000ffff04047812 */ /* 0x000fe400078ec0ff */
[----:B------:R-:W-:Y:S02]  /*716a0*/  LOP3.LUT R6, R6, 0xffff, RZ, 0xc0, !PT ;  /* 0x0000ffff06067812 */ /* 0x000fe400078ec0ff */
[----:B------:R-:W-:Y:S02]  /*716b0*/  PRMT R3, R5, 0x3340, R4 ;  /* 0x0000334005037816 */ /* 0x000fe40000000004 */
[----:B0-----:R-:W-:Y:S01]  /*716c0*/  PRMT R2, R6, 0x3340, R0 ;  /* 0x0000334006027816 */ /* 0x001fe20000000000 */
[----:B------:R-:W-:Y:S04]  /*716d0*/  STL [R1+0x2b60], R51 ;  /* 0x002b603301007387 */ /* 0x000fe80000100800 */
[----:B------:R-:W-:Y:S04]  /*716e0*/  STL [R1+0x250], R3 ;  /* 0x0002500301007387 */ /* 0x000fe80000100800 */
[----:B------:R0:W-:Y:S04]  /*716f0*/  STL [R1+0x1e0], R2 ;  /* 0x0001e00201007387 */ /* 0x0001e80000100800 */
[----:B------:R-:W4:Y:S01]  /*71700*/  LDL.LU R29, [R1+0x28bc] ;  /* 0x0028bc00011d7983 */ /* 0x000f220000300800 */
[----:B------:R-:W-:-:S03]  /*71710*/  LOP3.LUT R7, R30, 0xffff, RZ, 0xc0, !PT ;  /* 0x0000ffff1e077812 */ /* 0x000fc600078ec0ff */
[----:B------:R-:W4:Y:S01]  /*71720*/  LDL.LU R30, [R1+0x2794] ;  /* 0x00279400011e7983 */ /* 0x000f220000300800 */
[----:B------:R-:W-:-:S03]  /*71730*/  LOP3.LUT R6, R31, 0xffff, RZ, 0xc0, !PT ;  /* 0x0000ffff1f067812 */ /* 0x000fc600078ec0ff */
[----:B------:R-:W4:Y:S01]  /*71740*/  LDL.LU R31, [R1+0x27fc] ;  /* 0x0027fc00011f7983 */ /* 0x000f220000300800 */
[----:B------:R-:W-:Y:S02]  /*71750*/  LOP3.LUT R19, R19, 0xffff, RZ, 0xc0, !PT ;  /* 0x0000ffff13137812 */ /* 0x000fe400078ec0ff */
[----:B------:R-:W-:Y:S02]  /*71760*/  PRMT R5, R7, 0x3340, R6 ;  /* 0x0000334007057816 */ /* 0x000fe40000000006 */
[----:B------:R-:W-:Y:S02]  /*71770*/  PRMT R4, R19, 0x3340, R0 ;  /* 0x0000334013047816 */ /* 0x000fe40000000000 */
        /* <DEDUP_REMOVED lines=8> */
[----:B0-----:R-:W-:Y:S01]  /*71800*/  PRMT R2, R4, 0x3340, R0 ;  /* 0x0000334004027816 */ /* 0x001fe20000000000 */
[----:B------:R-:W-:Y:S04]  /*71810*/  STL [R1+0x2b64], R48 ;  /* 0x002b643001007387 */ /* 0x000fe80000100800 */
[----:B------:R-:W-:Y:S01]  /*71820*/  STL [R1+0x2be4], R50 ;  /* 0x002be43201007387 */ /* 0x000fe20000100800 */
[----:B------:R-:W-:-:S03]  /*71830*/  LOP3.LUT R8, R22, 0xffff, RZ, 0xc0, !PT ;  /* 0x0000ffff16087812 */ /* 0x000fc600078ec0ff */
[----:B------:R0:W-:Y:S04]  /*71840*/  STL [R1+0x1dc], R2 ;  /* 0x0001dc0201007387 */ /* 0x0001e80000100800 */
[----:B------:R-:W4:Y:S04]  /*71850*/  LDL.LU R27, [R1+0x2724] ;  /* 0x00272400011b7983 */ /* 0x000f280000300800 */
[----:B------:R-:W4:Y:S04]  /*71860*/  LDL.LU R20, [R1+0x102c] ;  /* 0x00102c0001147983 */ /* 0x000f280000300800 */
[----:B------:R-:W4:Y:S01]  /*71870*/  LDL.LU R21, [R1+0x26c0] ;  /* 0x0026c00001157983 */ /* 0x000f220000300800 */
[----:B--2---:R-:W-:-:S02]  /*71880*/  LOP3.LUT R6, R23, 0xffff, RZ, 0xc0, !PT ;  /* 0x0000ffff17067812 */ /* 0x004fc400078ec0ff */
[----:B---3--:R-:W-:Y:S02]  /*71890*/  LOP3.LUT R7, R28, 0xffff, RZ, 0xc0, !PT ;  /* 0x0000ffff1c077812 */ /* 0x008fe400078ec0ff */
        /* <DEDUP_REMOVED lines=12> */
[----:B------:R-:W-:Y:S04]  /*71960*/  STL [R1+0x2c30], R53 ;  /* 0x002c303501007387 */ /* 0x000fe80000100800 */
[----:B------:R0:W-:Y:S04]  /*71970*/  STL [R1+0x1d8], R2 ;  /* 0x0001d80201007387 */ /* 0x0001e80000100800 */
[----:B------:R-:W2:Y:S04]  /*71980*/  LDL.LU R22, [R1+0x272c] ;  /* 0x00272c0001167983 */ /* 0x000ea80000300800 */
[----:B------:R-:W3:Y:S04]  /*71990*/  LDL.LU R23, [R1+0x265c] ;  /* 0x00265c0001177983 */ /* 0x000ee80000300800 */
[----:B------:R-:W3:Y:S01]  /*719a0*/  LDL.LU R28, [R1+0x26c8] ;  /* 0x0026c800011c7983 */ /* 0x000ee20000300800 */
[----:B----4-:R-:W-:-:S03]  /*719b0*/  LOP3.LUT R8, R29, 0xffff, RZ, 0xc0, !PT ;  /* 0x0000ffff1d087812 */ /* 0x010fc600078ec0ff */
[----:B------:R-:W4:Y:S01]  /*719c0*/  LDL.LU R29, [R1+0x2700] ;  /* 0x00270000011d7983 */ /* 0x000f220000300800 */
[----:B------:R-:W-:-:S03]  /*719d0*/  LOP3.LUT R6, R30, 0xffff, RZ, 0xc0, !PT ;  /* 0x0000ffff1e067812 */ /* 0x000fc600078ec0ff */
[----:B------:R-:W4:Y:S01]  /*719e0*/  LDL.LU R30, [R1+0x1014] ;  /* 0x00101400011e7983 */ /* 0x000f220000300800 */
[----:B------:R-:W-:-:S03]  /*719f0*/  LOP3.LUT R7, R31, 0xffff, RZ, 0xc0, !PT ;  /* 0x0000ffff1f077812 */ /* 0x000fc600078ec0ff */
[----:B------:R-:W4:Y:S01]  /*71a00*/  LDL.LU R31, [R1+0x269c] ;  /* 0x00269c00011f7983 */ /* 0x000f220000300800 */
[----:B------:R-:W-:Y:S02]  /*71a10*/  PRMT R4, R6, 0x3340, R0 ;  /* 0x0000334006047816 */ /* 0x000fe40000000000 */
[--C-:B------:R-:W-:Y:S02]  /*71a20*/  PRMT R5, R8, 0x3340, R7.reuse ;  /* 0x0000334008057816 */ /* 0x100fe40000000007 */
[----:B------:R-:W-:Y:S02]  /*71a30*/  SHF.R.U32.HI R6, RZ, 0x8, R6 ;  /* 0x00000008ff067819 */ /* 0x000fe40000011606 */
[----:B------:R-:W-:Y:S02]  /*71a40*/  PRMT R59, R5, 0x5410, R4 ;  /* 0x00005410053b7816 */ /* 0x000fe40000000004 */
[----:B------:R-:W-:Y:S02]  /*71a50*/  SHF.R.U32.HI R5, RZ, 0x8, R8 ;  /* 0x00000008ff057819 */ /* 0x000fe40000011608 */
[----:B------:R-:W-:-:S02]  /*71a60*/  SHF.R.U32.HI R4, RZ, 0x8, R7 ;  /* 0x00000008ff047819 */ /* 0x000fc40000011607 */
[----:B------:R-:W-:Y:S02]  /*71a70*/  LOP3.LUT R6, R6, 0xffff, RZ, 0xc0, !PT ;  /* 0x0000ffff06067812 */ /* 0x000fe400078ec0ff */
[----:B------:R-:W-:Y:S02]  /*71a80*/  LOP3.LUT R5, R5, 0xffff, RZ, 0xc0, !PT ;  /* 0x0000ffff05057812 */ /* 0x000fe400078ec0ff */
[----:B------:R-:W-:Y:S02]  /*71a90*/  LOP3.LUT R4, R4, 0xffff, RZ, 0xc0, !PT ;  /* 0x0000ffff04047812 */ /* 0x000fe400078ec0ff */
[----:B0-----:R-:W-:Y:S02]  /*71aa0*/  PRMT R2, R6, 0x3340, R0 ;  /* 0x0000334006027816 */ /* 0x001fe40000000000 */
[----:B------:R-:W-:Y:S01]  /*71ab0*/  PRMT R52, R5, 0x3340, R4 ;  /* 0x0000334005347816 */ /* 0x000fe20000000004 */
[----:B------:R-:W-:Y:S04]  /*71ac0*/  STL [R1+0x2b6c], R59 ;  /* 0x002b6c3b01007387 */ /* 0x000fe80000100800 */
[----:B------:R-:W-:Y:S04]  /*71ad0*/  STL [R1+0x2c34], R52 ;  /* 0x002c343401007387 */ /* 0x000fe80000100800 */
[----:B------:R0:W-:Y:S01]  /*71ae0*/  STL [R1+0x1d4], R2 ;  /* 0x0001d40201007387 */ /* 0x0001e20000100800 */
[----:B------:R-:W-:-:S02]  /*71af0*/  LOP3.LUT R8, R27, 0xffff, RZ, 0xc0, !PT ;  /* 0x0000ffff1b087812 */ /* 0x000fc400078ec0ff */
[----:B------:R-:W-:Y:S02]  /*71b00*/  LOP3.LUT R6, R20, 0xffff, RZ, 0xc0, !PT ;  /* 0x0000ffff14067812 */ /* 0x000fe400078ec0ff */
[----:B------:R-:W-:Y:S02]  /*71b10*/  LOP3.LUT R7, R21, 0xffff, RZ, 0xc0, !PT ;  /* 0x0000ffff15077812 */ /* 0x000fe400078ec0ff */
[----:B------:R-:W-:Y:S02]  /*71b20*/  PRMT R4, R6, 0x3340, R0 ;  /* 0x0000334006047816 */ /* 0x000fe40000000000 */
[----:B------:R-:W-:Y:S02]  /*71b30*/  PRMT R5, R8, 0x3340, R7 ;  /* 0x0000334008057816 */ /* 0x000fe40000000007 */
[----:B------:R-:W-:Y:S02]  /*71b40*/  SHF.R.U32.HI R6, RZ, 0x8, R6 ;  /* 0x00000008ff067819 */ /* 0x000fe40000011606 */
[----:B0-----:R-:W-:-:S02]  /*71b50*/  PRMT R2, R5, 0x5410, R4 ;  /* 0x0000541005027816 */ /* 0x001fc40000000004 */
[----:B------:R-:W-:Y:S02]  /*71b60*/  SHF.R.U32.HI R5, RZ, 0x8, R8 ;  /* 0x00000008ff057819 */ /* 0x000fe40000011608 */
[----:B------:R-:W-:Y:S02]  /*71b70*/  SHF.R.U32.HI R4, RZ, 0x8, R7 ;  /* 0x00000008ff047819 */ /* 0x000fe40000011607 */
[----:B------:R-:W-:Y:S02]  /*71b80*/  LOP3.LUT R5, R5, 0xffff, RZ, 0xc0, !PT ;  /* 0x0000ffff05057812 */ /* 0x000fe400078ec0ff */
[----:B------:R-:W-:Y:S02]  /*71b90*/  LOP3.LUT R4, R4, 0xffff, RZ, 0xc0, !PT ;  /* 0x0000ffff04047812 */ /* 0x000fe400078ec0ff */
[----:B------:R-:W-:Y:S01]  /*71ba0*/  LOP3.LUT R6, R6, 0xffff, RZ, 0xc0, !PT ;  /* 0x0000ffff06067812 */ /* 0x000fe200078ec0ff */
[----:B------:R0:W-:Y:S01]  /*71bb0*/  STL [R1+0xfb4], R2 ;  /* 0x000fb40201007387 */ /* 0x0001e20000100800 */
[----:B------:R-:W-:-:S05]  /*71bc0*/  PRMT R3, R5, 0x3340, R4 ;  /* 0x0000334005037816 */ /* 0x000fca0000000004 */
[----:B------:R-:W-:Y:S01]  /*71bd0*/  STL [R1+0x208], R3 ;  /* 0x0002080301007387 */ /* 0x000fe20000100800 */
[----:B0-----:R-:W-:-:S05]  /*71be0*/  PRMT R2, R6, 0x3340, R0 ;  /* 0x0000334006027816 */ /* 0x001fca0000000000 */
[----:B------:R0:W-:Y:S01]  /*71bf0*/  STL [R1+0x1d0], R2 ;  /* 0x0001d00201007387 */ /* 0x0001e20000100800 */
[----:B--2---:R-:W-:Y:S02]  /*71c00*/  LOP3.LUT R9, R22, 0xffff, RZ, 0xc0, !PT ;  /* 0x0000ffff16097812 */ /* 0x004fe400078ec0ff */
[----:B---3--:R-:W-:Y:S02]  /*71c10*/  LOP3.LUT R11, R23, 0xffff, RZ, 0xc0, !PT ;  /* 0x0000ffff170b7812 */ /* 0x008fe400078ec0ff */
[----:B------:R-:W2:Y:S01]  /*71c20*/  LDL.LU R23, [R1+0x290c] ;  /* 0x00290c0001177983 */ /* 0x000ea20000300800 */
[----:B------:R-:W-:Y:S02]  /*71c30*/  LOP3.LUT R7, R28, 0xffff, RZ, 0xc0, !PT ;  /* 0x0000ffff1c077812 */ /* 0x000fe400078ec0ff */
[----:B------:R-:W-:Y:S02]  /*71c40*/  PRMT R4, R11, 0x3340, R0 ;  /* 0x000033400b047816 */ /* 0x000fe40000000000 */
[----:B------:R-:W-:-:S04]  /*71c50*/  PRMT R5, R9, 0x3340, R7 ;  /* 0x0000334009057816 */ /* 0x000fc80000000007 */
[----:B0-----:R-:W-:Y:S02]  /*71c60*/  PRMT R2, R5, 0x5410, R4 ;  /* 0x0000541005027816 */ /* 0x001fe40000000004 */
[----:B----4-:R-:W-:Y:S02]  /*71c70*/  LOP3.LUT R10, R30, 0xffff, RZ, 0xc0, !PT ;  /* 0x0000ffff1e0a7812 */ /* 0x010fe400078ec0ff */
[----:B------:R-:W3:Y:S04]  /*71c80*/  LDL.LU R30, [R1+0x27f8] ;  /* 0x0027f800011e7983 */ /* 0x000ee80000300800 */
[----:B------:R0:W-:Y:S01]  /*71c90*/  STL [R1+0xfb0], R2 ;  /* 0x000fb00201007387 */ /* 0x0001e20000100800 */
[----:B------:R-:W-:-:S03]  /*71ca0*/  LOP3.LUT R6, R31, 0xffff, RZ, 0xc0, !PT ;  /* 0x0000ffff1f067812 */ /* 0x000fc600078ec0ff */
[----:B------:R-:W4:Y:S01]  /*71cb0*/  LDL.LU R31, [R1+0x283c] ;  /* 0x00283c00011f7983 */ /* 0x000f220000300800 */
[----:B------:R-:W-:Y:S02]  /*71cc0*/  LOP3.LUT R8, R29, 0xffff, RZ, 0xc0, !PT ;  /* 0x0000ffff1d087812 */ /* 0x000fe400078ec0ff */
[----:B------:R-:W-:Y:S01]  /*71cd0*/  PRMT R4, R10, 0x3340, R0 ;  /* 0x000033400a047816 */ /* 0x000fe20000000000 */
[----:B------:R-:W4:Y:S01]  /*71ce0*/  LDL.LU R27, [R1+0x2718] ;  /* 0x00271800011b7983 */ /* 0x000f220000300800 */
[----:B------:R-:W-:-:S03]  /*71cf0*/  PRMT R5, R8, 0x3340, R6 ;  /* 0x0000334008057816 */ /* 0x000fc60000000006 */
[----:B------:R-:W4:Y:S01]  /*71d00*/  LDL.LU R28, [R1+0x1028] ;  /* 0x00102800011c7983 */ /* 0x000f220000300800 */
[----:B0-----:R-:W-:-:S05]  /*71d10*/  PRMT R2, R5, 0x5410, R4 ;  /* 0x0000541005027816 */ /* 0x001fca0000000004 */
[----:B------:R0:W-:Y:S04]  /*71d20*/  STL [R1+0xfac], R2 ;  /* 0x000fac0201007387 */ /* 0x0001e80000100800 */
[----:B------:R-:W4:Y:S01]  /*71d30*/  LDL.LU R20, [R1+0x26b8] ;  /* 0x0026b80001147983 */ /* 0x000f220000300800 */
[----:B------:R-:W-:-:S03]  /*71d40*/  SHF.R.U32.HI R5, RZ, 0x8, R8 ;  /* 0x00000008ff057819 */ /* 0x000fc60000011608 */
[----:B------:R-:W4:Y:S01]  /*71d50*/  LDL.LU R21, [R1+0x291c] ;  /* 0x00291c0001157983 */ /* 0x000f220000300800 */
[----:B------:R-:W-:-:S03]  /*71d60*/  SHF.R.U32.HI R4, RZ, 0x8, R6 ;  /* 0x00000008ff047819 */ /* 0x000fc60000011606 */
[----:B------:R-:W4:Y:S04]  /*71d70*/  LDL.LU R22, [R1+0x280c] ;  /* 0x00280c0001167983 */ /* 0x000f280000300800 */
[----:B------:R-:W4:Y:S01]  /*71d80*/  LDL.LU R29, [R1+0x2840] ;  /* 0x00284000011d7983 */ /* 0x000f220000300800 */
[----:B------:R-:W-:Y:S02]  /*71d90*/  LOP3.LUT R5, R5, 0xffff, RZ, 0xc0, !PT ;  /* 0x0000ffff05057812 */ /* 0x000fe400078ec0ff */
[----:B------:R-:W-:Y:S02]  /*71da0*/  LOP3.LUT R4, R4, 0xffff, RZ, 0xc0, !PT ;  /* 0x0000ffff04047812 */ /* 0x000fe400078ec0ff */
[----:B------:R-:W-:Y:S02]  /*71db0*/  SHF.R.U32.HI R9, RZ, 0x8, R9 ;  /* 0x00000008ff097819 */ /* 0x000fe40000011609 */
[----:B------:R-:W-:-:S02]  /*71dc0*/  SHF.R.U32.HI R6, RZ, 0x8, R7 ;  /* 0x00000008ff067819 */ /* 0x000fc40000011607 */
[----:B------:R-:W-:Y:S02]  /*71dd0*/  PRMT R51, R5, 0x3340, R4 ;  /* 0x0000334005337816 */ /* 0x000fe40000000004 */
[----:B------:R-:W-:Y:S02]  /*71de0*/  SHF.R.U32.HI R4, RZ, 0x8, R11 ;  /* 0x00000008ff047819 */ /* 0x000fe4000001160b */
[----:B------:R-:W-:Y:S02]  /*71df0*/  SHF.R.U32.HI R5, RZ, 0x8, R10 ;  /* 0x00000008ff057819 */ /* 0x000fe4000001160a */
[----:B------:R-:W-:Y:S02]  /*71e00*/  LOP3.LUT R7, R9, 0xffff, RZ, 0xc0, !PT ;  /* 0x0000ffff09077812 */ /* 0x000fe400078ec0ff */
[----:B------:R-:W-:Y:S02]  /*71e10*/  LOP3.LUT R6, R6, 0xffff, RZ, 0xc0, !PT ;  /* 0x0000ffff06067812 */ /* 0x000fe400078ec0ff */
[----:B------:R-:W-:-:S02]  /*71e20*/  LOP3.LUT R4, R4, 0xffff, RZ, 0xc0, !PT ;  /* 0x0000ffff04047812 */ /* 0x000fc400078ec0ff */
[----:B------:R-:W-:Y:S01]  /*71e30*/  LOP3.LUT R5, R5, 0xffff, RZ, 0xc0, !PT ;  /* 0x0000ffff05057812 */ /* 0x000fe200078ec0ff */
[----:B------:R1:W-:Y:S01]  /*71e40*/  STL [R1+0x2c18], R51 ;  /* 0x002c183301007387 */ /* 0x0003e20000100800 */
[----:B------:R-:W-:Y:S02]  /*71e50*/  PRMT R59, R7, 0x3340, R6 ;  /* 0x00003340073b7816 */ /* 0x000fe40000000006 */
[----:B0-----:R-:W-:-:S03]  /*71e60*/  PRMT R2, R5, 0x3340, R0 ;  /* 0x0000334005027816 */ /* 0x001fc60000000000 */
[----:B------:R-:W-:Y:S01]  /*71e70*/  STL [R1+0x2c1c], R59 ;  /* 0x002c1c3b01007387 */ /* 0x000fe20000100800 */
[----:B-1----:R-:W-:-:S05]  /*71e80*/  PRMT R51, R4, 0x3340, R0 ;  /* 0x0000334004337816 */ /* 0x002fca0000000000 */
[----:B------:R-:W-:Y:S04]  /*71e90*/  STL [R1+0x2c20], R51 ;  /* 0x002c203301007387 */ /* 0x000fe80000100800 */
[----:B------:R0:W-:Y:S01]  /*71ea0*/  STL [R1+0x1c8], R2 ;  /* 0x0001c80201007387 */ /* 0x0001e20000100800 */
[----:B--2---:R-:W-:-:S03]  /*71eb0*/  LOP3.LUT R8, R23, 0xffff, RZ, 0xc0, !PT ;  /* 0x0000ffff17087812 */ /* 0x004fc600078ec0ff */
[----:B------:R-:W2:Y:S01]  /*71ec0*/  LDL.LU R23, [R1+0x28f4] ;  /* 0x0028f40001177983 */ /* 0x000ea20000300800 */
[----:B---3--:R-:W-:-:S03]  /*71ed0*/  LOP3.LUT R6, R30, 0xffff, RZ, 0xc0, !PT ;  /* 0x0000ffff1e067812 */ /* 0x008fc600078ec0ff */
[----:B------:R-:W3:Y:S01]  /*71ee0*/  LDL.LU R30, [R1+0x27d8] ;  /* 0x0027d800011e7983 */ /* 0x000ee20000300800 */
[----:B------:R-:W-:Y:S02]  /*71ef0*/  PRMT R4, R6, 0x3340, R0 ;  /* 0x0000334006047816 */ /* 0x000fe40000000000 */
[----:B----4-:R-:W-:-:S04]  /*71f00*/  LOP3.LUT R7, R31, 0xffff, RZ, 0xc0, !PT ;  /* 0x0000ffff1f077812 */ /* 0x010fc800078ec0ff */
[----:B------:R-:W-:-:S04]  /*71f10*/  PRMT R5, R8, 0x3340, R7 ;  /* 0x0000334008057816 */ /* 0x000fc80000000007 */
[----:B0-----:R-:W-:-:S05]  /*71f20*/  PRMT R2, R5, 0x5410, R4 ;  /* 0x0000541005027816 */ /* 0x001fca0000000004 */
[----:B------:R0:W-:Y:S04]  /*71f30*/  STL [R1+0xfa4], R2 ;  /* 0x000fa40201007387 */ /* 0x0001e80000100800 */
[----:B------:R-:W4:Y:S01]  /*71f40*/  LDL.LU R31, [R1+0x2828] ;  /* 0x00282800011f7983 */ /* 0x000f220000300800 */
[----:B------:R-:W-:Y:S02]  /*71f50*/  SHF.R.U32.HI R6, RZ, 0x8, R6 ;  /* 0x00000008ff067819 */ /* 0x000fe40000011606 */
[----:B------:R-:W-:Y:S02]  /*71f60*/  SHF.R.U32.HI R5, RZ, 0x8, R8 ;  /* 0x00000008ff057819 */ /* 0x000fe40000011608 */
[----:B------:R-:W-:Y:S02]  /*71f70*/  SHF.R.U32.HI R4, RZ, 0x8, R7 ;  /* 0x00000008ff047819 */ /* 0x000fe40000011607 */
[----:B------:R-:W-:-:S02]  /*71f80*/  LOP3.LUT R6, R6, 0xffff, RZ, 0xc0, !PT ;  /* 0x0000ffff06067812 */ /* 0x000fc400078ec0ff */
[----:B------:R-:W-:Y:S02]  /*71f90*/  LOP3.LUT R5, R5, 0xffff, RZ, 0xc0, !PT ;  /* 0x0000ffff05057812 */ /* 0x000fe400078ec0ff */
[----:B------:R-:W-:Y:S02]  /*71fa0*/  LOP3.LUT R4, R4, 0xffff, RZ, 0xc0, !PT ;  /* 0x0000ffff04047812 */ /* 0x000fe400078ec0ff */
[----:B0-----:R-:W-:Y:S02]  /*71fb0*/  PRMT R2, R6, 0x3340, R0 ;  /* 0x0000334006027816 */ /* 0x001fe40000000000 */
[----:B------:R-:W-:Y:S02]  /*71fc0*/  LOP3.LUT R7, R27, 0xffff, RZ, 0xc0, !PT ;  /* 0x0000ffff1b077812 */ /* 0x000fe400078ec0ff */
[----:B------:R-:W-:Y:S02]  /*71fd0*/  LOP3.LUT R28, R28, 0xffff, RZ, 0xc0, !PT ;  /* 0x0000ffff1c1c7812 */ /* 0x000fe400078ec0ff */
[----:B------:R-:W-:-:S02]  /*71fe0*/  LOP3.LUT R6, R20, 0xffff, RZ, 0xc0, !PT ;  /* 0x0000ffff14067812 */ /* 0x000fc400078ec0ff */
[----:B------:R-:W-:Y:S02]  /*71ff0*/  PRMT R60, R5, 0x3340, R4 ;  /* 0x00003340053c7816 */ /* 0x000fe40000000004 */
[----:B------:R-:W-:Y:S02]  /*72000*/  PRMT R4, R28, 0x3340, R0 ;  /* 0x000033401c047816 */ /* 0x000fe40000000000 */
[----:B------:R-:W-:Y:S02]  /*72010*/  PRMT R5, R7, 0x3340, R6 ;  /* 0x0000334007057816 */ /* 0x000fe40000000006 */
[----:B------:R-:W-:Y:S02]  /*72020*/  LOP3.LUT R9, R21, 0xffff, RZ, 0xc0, !PT ;  /* 0x0000ffff15097812 */ /* 0x000fe400078ec0ff */
[----:B------:R-:W-:Y:S02]  /*72030*/  LOP3.LUT R10, R22, 0xffff, RZ, 0xc0, !PT ;  /* 0x0000ffff160a7812 */ /* 0x000fe400078ec0ff */
[----:B------:R-:W-:-:S02]  /*72040*/  LOP3.LUT R8, R29, 0xffff, RZ, 0xc0, !PT ;  /* 0x0000ffff1d087812 */ /* 0x000fc400078ec0ff */
[----:B------:R-:W-:Y:S02]  /*72050*/  PRMT R61, R5, 0x5410, R4 ;  /* 0x00005410053d7816 */ /* 0x000fe40000000004 */
[----:B------:R-:W-:Y:S02]  /*72060*/  PRMT R4, R10, 0x3340, R0 ;  /* 0x000033400a047816 */ /* 0x000fe40000000000 */
[----:B------:R-:W-:Y:S01]  /*72070*/  PRMT R5, R9, 0x3340, R8 ;  /* 0x0000334009057816 */ /* 0x000fe20000000008 */
[----:B------:R-:W-:Y:S04]  /*72080*/  STL [R1+0x2c14], R60 ;  /* 0x002c143c01007387 */ /* 0x000fe80000100800 */
[----:B------:R0:W-:Y:S04]  /*72090*/  STL [R1+0x1c4], R2 ;  /* 0x0001c40201007387 */ /* 0x0001e80000100800 */
[----:B------:R-:W-:Y:S04]  /*720a0*/  STL [R1+0x2b90], R61 ;  /* 0x002b903d01007387 */ /* 0x000fe80000100800 */
[----:B------:R-:W4:Y:S01]  /*720b0*/  LDL.LU R26, [R1+0x28fc] ;  /* 0x0028fc00011a7983 */ /* 0x000f220000300800 */
[----:B0-----:R-:W-:-:S03]  /*720c0*/  PRMT R2, R5, 0x5410, R4 ;  /* 0x0000541005027816 */ /* 0x001fc60000000004 */
[----:B------:R-:W4:Y:S04]  /*720d0*/  LDL.LU R29, [R1+0x27ec] ;  /* 0x0027ec00011d7983 */ /* 0x000f280000300800 */
[----:B------:R0:W-:Y:S04]  /*720e0*/  STL [R1+0xfa0], R2 ;  /* 0x000fa00201007387 */ /* 0x0001e80000100800 */
[----:B------:R-:W4:Y:S01]  /*720f0*/  LDL.LU R21, [R1+0x2830] ;  /* 0x0028300001157983 */ /* 0x000f220000300800 */
[----:B------:R-:W-:Y:S02]  /*72100*/  SHF.R.U32.HI R5, RZ, 0x8, R7 ;  /* 0x00000008ff057819 */ /* 0x000fe40000011607 */
[----:B------:R-:W-:-:S02]  /*72110*/  SHF.R.U32.HI R4, RZ, 0x8, R6 ;  /* 0x00000008ff047819 */ /* 0x000fc40000011606 */
[----:B------:R-:W-:Y:S02]  /*72120*/  SHF.R.U32.HI R7, RZ, 0x8, R9 ;  /* 0x00000008ff077819 */ /* 0x000fe40000011609 */
[----:B------:R-:W-:Y:S02]  /*72130*/  SHF.R.U32.HI R6, RZ, 0x8, R8 ;  /* 0x00000008ff067819 */ /* 0x000fe40000011608 */
[----:B------:R-:W-:Y:S02]  /*72140*/  LOP3.LUT R7, R7, 0xffff, RZ, 0xc0, !PT ;  /* 0x0000ffff07077812 */ /* 0x000fe400078ec0ff */
[----:B------:R-:W-:Y:S02]  /*72150*/  LOP3.LUT R6, R6, 0xffff, RZ, 0xc0, !PT ;  /* 0x0000ffff06067812 */ /* 0x000fe400078ec0ff */
[----:B------:R-:W-:Y:S02]  /*72160*/  LOP3.LUT R5, R5, 0xffff, RZ, 0xc0, !PT ;  /* 0x0000ffff05057812 */ /* 0x000fe400078ec0ff */
[----:B------:R-:W-:-:S02]  /*72170*/  LOP3.LUT R4, R4, 0xffff, RZ, 0xc0, !PT ;  /* 0x0000ffff04047812 */ /* 0x000fc400078ec0ff */
[----:B0-----:R-:W-:Y:S02]  /*72180*/  PRMT R2, R7, 0x3340, R6 ;  /* 0x0000334007027816 */ /* 0x001fe40000000006 */
[----:B------:R-:W-:-:S05]  /*72190*/  PRMT R48, R5, 0x3340, R4 ;  /* 0x0000334005307816 */ /* 0x000fca0000000004 */
[----:B------:R-:W-:Y:S04]  /*721a0*/  STL [R1+0x2be8], R48 ;  /* 0x002be83001007387 */ /* 0x000fe80000100800 */
[----:B------:R0:W-:Y:S04]  /*721b0*/  STL [R1+0x284], R2 ;  /* 0x0002840201007387 */ /* 0x0001e80000100800 */
[----:B------:R-:W4:Y:S01]  /*721c0*/  LDL.LU R22, [R1+0x2768] ;  /* 0x0027680001167983 */ /* 0x000f220000300800 */
[----:B--2---:R-:W-:-:S03]  /*721d0*/  LOP3.LUT R8, R23, 0xffff, RZ, 0xc0, !PT ;  /* 0x0000ffff17087812 */ /* 0x004fc600078ec0ff */
[----:B------:R-:W2:Y:S01]  /*721e0*/  LDL.LU R23, [R1+0x26a8] ;  /* 0x0026a80001177983 */ /* 0x000ea20000300800 */
[----:B---3--:R-:W-:-:S03]  /*721f0*/  LOP3.LUT R6, R30, 0xffff, RZ, 0xc0, !PT ;  /* 0x0000ffff1e067812 */ /* 0x008fc600078ec0ff */
[----:B------:R-:W3:Y:S01]  /*72200*/  LDL.LU R30, [R1+0x270c] ;  /* 0x00270c00011e7983 */ /* 0x000ee20000300800 */
[----:B------:R-:W-:-:S03]  /*72210*/  PRMT R4, R6, 0x3340, R0 ;  /* 0x0000334006047816 */ /* 0x000fc60000000000 */
[----:B------:R-:W3:Y:S04]  /*72220*/  LDL.LU R27, [R1+0x276c] ;  /* 0x00276c00011b7983 */ /* 0x000ee80000300800 */
[----:B------:R-:W3:Y:S01]  /*72230*/  LDL.LU R20, [R1+0x26ac] ;  /* 0x0026ac0001147983 */ /* 0x000ee20000300800 */
        /* <DEDUP_REMOVED lines=12> */
[----:B------:R-:W-:Y:S02]  /*72300*/  PRMT R3, R5, 0x3340, R4 ;  /* 0x0000334005037816 */ /* 0x000fe40000000004 */
[----:B------:R-:W-:Y:S02]  /*72310*/  LOP3.LUT R7, R26, 0xffff, RZ, 0xc0, !PT ;  /* 0x0000ffff1a077812 */ /* 0x000fe400078ec0ff */
[----:B------:R-:W-:-:S04]  /*72320*/  LOP3.LUT R29, R29, 0xffff, RZ, 0xc0, !PT ;  /* 0x0000ffff1d1d7812 */ /* 0x000fc800078ec0ff */
[----:B------:R-:W-:Y:S02]  /*72330*/  PRMT R4, R29, 0x3340, R0 ;  /* 0x000033401d047816 */ /* 0x000fe40000000000 */
[----:B------:R-:W-:-:S04]  /*72340*/  LOP3.LUT R6, R21, 0xffff, RZ, 0xc0, !PT ;  /* 0x0000ffff15067812 */ /* 0x000fc800078ec0ff */
[----:B------:R-:W-:Y:S02]  /*72350*/  PRMT R5, R7, 0x3340, R6 ;  /* 0x0000334007057816 */ /* 0x000fe40000000006 */
[----:B------:R-:W-:Y:S02]  /*72360*/  SHF.R.U32.HI R7, RZ, 0x8, R7 ;  /* 0x00000008ff077819 */ /* 0x000fe40000011607 */
[----:B------:R-:W-:Y:S02]  /*72370*/  PRMT R61, R5, 0x5410, R4 ;  /* 0x00005410053d7816 */ /* 0x000fe40000000004 */
[----:B------:R-:W-:Y:S02]  /*72380*/  SHF.R.U32.HI R5, RZ, 0x8, R6 ;  /* 0x00000008ff057819 */ /* 0x000fe40000011606 */
[----:B------:R-:W-:Y:S02]  /*72390*/  SHF.R.U32.HI R4, RZ, 0x8, R10 ;  /* 0x00000008ff047819 */ /* 0x000fe4000001160a */
[----:B------:R-:W-:-:S02]  /*723a0*/  LOP3.LUT R6, R7, 0xffff, RZ, 0xc0, !PT ;  /* 0x0000ffff07067812 */ /* 0x000fc400078ec0ff */
[----:B------:R-:W-:Y:S01]  /*723b0*/  LOP3.LUT R5, R5, 0xffff, RZ, 0xc0, !PT ;  /* 0x0000ffff05057812 */ /* 0x000fe200078ec0ff */
[----:B------:R0:W-:Y:S01]  /*723c0*/  STL [R1+0x1f8], R3 ;  /* 0x0001f80301007387 */ /* 0x0001e20000100800 */
[----:B------:R-:W-:-:S03]  /*723d0*/  LOP3.LUT R4, R4, 0xffff, RZ, 0xc0, !PT ;  /* 0x0000ffff04047812 */ /* 0x000fc600078ec0ff */
[----:B------:R1:W-:Y:S01]  /*723e0*/  STL [R1+0x1c0], R2 ;  /* 0x0001c00201007387 */ /* 0x0003e20000100800 */
[----:B0-----:R-:W-:Y:S02]  /*723f0*/  PRMT R3, R4, 0x3340, R0 ;  /* 0x0000334004037816 */ /* 0x001fe40000000000 */
[----:B-1----:R-:W-:Y:S01]  /*72400*/  PRMT R2, R6, 0x3340, R5 ;  /* 0x0000334006027816 */ /* 0x002fe20000000005 */
[----:B------:R-:W-:Y:S01]  /*72410*/  STL [R1+0x2b94], R61 ;  /* 0x002b943d01007387 */ /* 0x000fe20000100800 */
[----:B------:R-:W-:-:S03]  /*72420*/  LOP3.LUT R9, R22, 0xffff, RZ, 0xc0, !PT ;  /* 0x0000ffff16097812 */ /* 0x000fc600078ec0ff */
[----:B------:R0:W-:Y:S04]  /*72430*/  STL [R1+0x2bec], R2 ;  /* 0x002bec0201007387 */ /* 0x0001e80000100800 */
[----:B------:R-:W-:Y:S04]  /*72440*/  STL [R1+0x1bc], R3 ;  /* 0x0001bc0301007387 */ /* 0x000fe80000100800 */
[----:B------:R-:W4:Y:S04]  /*72450*/  LDL.LU R21, [R1+0x2740] ;  /* 0x0027400001157983 */ /* 0x000f280000300800 */
[----:B------:R-:W4:Y:S01]  /*72460*/  LDL.LU R22, [R1+0x2694] ;  /* 0x0026940001167983 */ /* 0x000f220000300800 */
[----:B--2---:R-:W-:-:S03]  /*72470*/  LOP3.LUT R11, R23, 0xffff, RZ, 0xc0, !PT ;  /* 0x0000ffff170b7812 */ /* 0x004fc600078ec0ff */
[----:B------:R-:W2:Y:S01]  /*72480*/  LDL.LU R23, [R1+0x26ec] ;  /* 0x0026ec0001177983 */ /* 0x000ea20000300800 */
[----:B---3--:R-:W-:-:S03]  /*72490*/  LOP3.LUT R7, R30, 0xffff, RZ, 0xc0, !PT ;  /* 0x0000ffff1e077812 */ /* 0x008fc600078ec0ff */
[----:B------:R-:W3:Y:S01]  /*724a0*/  LDL.LU R30, [R1+0x2748] ;  /* 0x00274800011e7983 */ /* 0x000ee20000300800 */
[----:B------:R-:W-:-:S03]  /*724b0*/  LOP3.LUT R8, R27, 0xffff, RZ, 0xc0, !PT ;  /* 0x0000ffff1b087812 */ /* 0x000fc600078ec0ff */
[----:B------:R-:W3:Y:S01]  /*724c0*/  LDL.LU R27, [R1+0x2698] ;  /* 0x00269800011b7983 */ /* 0x000ee20000300800 */
[----:B----4-:R-:W-:-:S03]  /*724d0*/  LOP3.LUT R6, R31, 0xffff, RZ, 0xc0, !PT ;  /* 0x0000ffff1f067812 */ /* 0x010fc600078ec0ff */
[----:B------:R-:W4:Y:S01]  /*724e0*/  LDL.LU R31, [R1+0x26f8] ;  /* 0x0026f800011f7983 */ /* 0x000f220000300800 */
[----:B------:R-:W-:Y:S02]  /*724f0*/  PRMT R4, R11, 0x3340, R0 ;  /* 0x000033400b047816 */ /* 0x000fe40000000000 */
[----:B------:R-:W-:Y:S02]  /*72500*/  PRMT R5, R9, 0x3340, R7 ;  /* 0x0000334009057816 */ /* 0x000fe40000000007 */
[----:B------:R-:W-:Y:S02]  /*72510*/  LOP3.LUT R10, R20, 0xffff, RZ, 0xc0, !PT ;  /* 0x0000ffff140a7812 */ /* 0x000fe400078ec0ff */
[----:B0-----:R-:W-:Y:S02]  /*72520*/  PRMT R2, R5, 0x5410, R4 ;  /* 0x0000541005027816 */ /* 0x001fe40000000004 */
[----:B------:R-:W-:Y:S02]  /*72530*/  PRMT R4, R10, 0x3340, R0 ;  /* 0x000033400a047816 */ /* 0x000fe40000000000 */
[----:B------:R-:W-:Y:S01]  /*72540*/  PRMT R5, R8, 0x3340, R6 ;  /* 0x0000334008057816 */ /* 0x000fe20000000006 */
[----:B------:R0:W-:Y:S01]  /*72550*/  STL [R1+0x338], R2 ;  /* 0x0003380201007387 */ /* 0x0001e20000100800 */
[----:B------:R-:W-:-:S02]  /*72560*/  SHF.R.U32.HI R9, RZ, 0x8, R9 ;  /* 0x00000008ff097819 */ /* 0x000fc40000011609 */
[----:B0-----:R-:W-:Y:S02]  /*72570*/  PRMT R2, R5, 0x5410, R4 ;  /* 0x0000541005027816 */ /* 0x001fe40000000004 */
[----:B------:R-:W-:Y:S02]  /*72580*/  SHF.R.U32.HI R5, RZ, 0x8, R8 ;  /* 0x00000008ff057819 */ /* 0x000fe40000011608 */
[----:B------:R-:W-:Y:S02]  /*72590*/  SHF.R.U32.HI R4, RZ, 0x8, R6 ;  /* 0x00000008ff047819 */ /* 0x000fe40000011606 */
[----:B------:R-:W-:Y:S02]  /*725a0*/  SHF.R.U32.HI R6, RZ, 0x8, R7 ;  /* 0x00000008ff067819 */ /* 0x000fe40000011607 */
[----:B------:R-:W-:Y:S02]  /*725b0*/  LOP3.LUT R5, R5, 0xffff, RZ, 0xc0, !PT ;  /* 0x0000ffff05057812 */ /* 0x000fe400078ec0ff */
[----:B------:R-:W-:-:S02]  /*725c0*/  LOP3.LUT R4, R4, 0xffff, RZ, 0xc0, !PT ;  /* 0x0000ffff04047812 */ /* 0x000fc400078ec0ff */
[----:B------:R-:W-:Y:S02]  /*725d0*/  LOP3.LUT R7, R9, 0xffff, RZ, 0xc0, !PT ;  /* 0x0000ffff09077812 */ /* 0x000fe400078ec0ff */
[----:B------:R-:W-:Y:S02]  /*725e0*/  LOP3.LUT R6, R6, 0xffff, RZ, 0xc0, !PT ;  /* 0x0000ffff06067812 */ /* 0x000fe400078ec0ff */
[----:B------:R-:W-:Y:S02]  /*725f0*/  PRMT R3, R5, 0x3340, R4 ;  /* 0x0000334005037816 */ /* 0x000fe40000000004 */
[----:B------:R-:W-:Y:S01]  /*72600*/  SHF.R.U32.HI R4, RZ, 0x8, R11 ;  /* 0x00000008ff047819 */ /* 0x000fe2000001160b */
[----:B------:R0:W-:Y:S01]  /*72610*/  STL [R1+0x334], R2 ;  /* 0x0003340201007387 */ /* 0x0001e20000100800 */
[----:B------:R-:W-:Y:S02]  /*72620*/  SHF.R.U32.HI R5, RZ, 0x8, R10 ;  /* 0x00000008ff057819 */ /* 0x000fe4000001160a */
[----:B------:R-:W-:-:S02]  /*72630*/  LOP3.LUT R4, R4, 0xffff, RZ, 0xc0, !PT ;  /* 0x0000ffff04047812 */ /* 0x000fc400078ec0ff */
[----:B------:R-:W-:Y:S01]  /*72640*/  LOP3.LUT R5, R5, 0xffff, RZ, 0xc0, !PT ;  /* 0x0000ffff05057812 */ /* 0x000fe200078ec0ff */
[----:B------:R1:W-:Y:S01]  /*72650*/  STL [R1+0x248], R3 ;  /* 0x0002480301007387 */ /* 0x0003e20000100800 */
[----:B0-----:R-:W-:-:S05]  /*72660*/  PRMT R2, R7, 0x3340, R6 ;  /* 0x0000334007027816 */ /* 0x001fca0000000006 */
[----:B------:R0:W-:Y:S01]  /*72670*/  STL [R1+0x228], R2 ;  /* 0x0002280201007387 */ /* 0x0001e20000100800 */
[----:B-1----:R-:W-:-:S05]  /*72680*/  PRMT R3, R4, 0x3340, R0 ;  /* 0x0000334004037816 */ /* 0x002fca0000000000 */
[----:B------:R-:W-:Y:S01]  /*72690*/  STL [R1+0x1b8], R3 ;  /* 0x0001b80301007387 */ /* 0x000fe20000100800 */
[----:B0-----:R-:W-:-:S05]  /*726a0*/  PRMT R2, R5, 0x3340, R0 ;  /* 0x0000334005027816 */ /* 0x001fca0000000000 */
[----:B------:R0:W-:Y:S04]  /*726b0*/  STL [R1+0x1b4], R2 ;  /* 0x0001b40201007387 */ /* 0x0001e80000100800 */
[----:B------:R-:W4:Y:S01]  /*726c0*/  LDL.LU R20, [R1+0x2960] ;  /* 0x0029600001147983 */ /* 0x000f220000300800 */
[----:B------:R-:W-:-:S03]  /*726d0*/  LOP3.LUT R9, R21, 0xffff, RZ, 0xc0, !PT ;  /* 0x0000ffff15097812 */ /* 0x000fc600078ec0ff */
[----:B------:R-:W4:Y:S01]  /*726e0*/  LDL.LU R21, [R1+0x2838] ;  /* 0x0028380001157983 */ /* 0x000f220000300800 */
[----:B------:R-:W-:-:S03]  /*726f0*/  LOP3.LUT R11, R22, 0xffff, RZ, 0xc0, !PT ;  /* 0x0000ffff160b7812 */ /* 0x000fc600078ec0ff */
[----:B------:R-:W4:Y:S01]  /*72700*/  LDL.LU R22, [R1+0x28cc] ;  /* 0x0028cc0001167983 */ /* 0x000f220000300800 */
[----:B--2---:R-:W-:-:S03]  /*72710*/  LOP3.LUT R7, R23, 0xffff, RZ, 0xc0, !PT ;  /* 0x0000ffff17077812 */ /* 0x004fc600078ec0ff */
[----:B------:R-:W2:Y:S01]  /*72720*/  LDL.LU R23, [R1+0x2964] ;  /* 0x0029640001177983 */ /* 0x000ea20000300800 */
[----:B---3--:R-:W-:-:S03]  /*72730*/  LOP3.LUT R8, R30, 0xffff, RZ, 0xc0, !PT ;  /* 0x0000ffff1e087812 */ /* 0x008fc600078ec0ff */
        /* <DEDUP_REMOVED lines=11> */
[----:B------:R-:W-:Y:S02]  /*727f0*/  SHF.R.U32.HI R6, RZ, 0x8, R6 ;  /* 0x00000008ff067819 */ /* 0x000fe40000011606 */
[----:B0-----:R-:W-:Y:S02]  /*72800*/  PRMT R2, R5, 0x5410, R4 ;  /* 0x0000541005027816 */ /* 0x001fe40000000004 */
[----:B------:R-:W-:Y:S02]  /*72810*/  SHF.R.U32.HI R5, RZ, 0x8, R9 ;  /* 0x00000008ff057819 */ /* 0x000fe40000011609 */
[----:B------:R-:W-:Y:S02]  /*72820*/  SHF.R.U32.HI R4, RZ, 0x8, R7 ;  /* 0x00000008ff047819 */ /* 0x000fe40000011607 */
[----:B------:R-:W-:Y:S02]  /*72830*/  LOP3.LUT R5, R5, 0xffff, RZ, 0xc0, !PT ;  /* 0x0000ffff05057812 */ /* 0x000fe400078ec0ff */
[----:B------:R-:W-:Y:S01]  /*72840*/  LOP3.LUT R4, R4, 0xffff, RZ, 0xc0, !PT ;  /* 0x0000ffff04047812 */ /* 0x000fe200078ec0ff */
[----:B------:R0:W-:Y:S01]  /*72850*/  STL [R1+0x32c], R2 ;  /* 0x00032c0201007387 */ /* 0x0001e20000100800 */
[----:B------:R-:W-:-:S02]  /*72860*/  LOP3.LUT R7, R8, 0xffff, RZ, 0xc0, !PT ;  /* 0x0000ffff08077812 */ /* 0x000fc400078ec0ff */
[----:B------:R-:W-:-:S04]  /*72870*/  LOP3.LUT R6, R6, 0xffff, RZ, 0xc0, !PT ;  /* 0x0000ffff06067812 */ /* 0x000fc800078ec0ff */
[----:B------:R-:W-:Y:S02]  /*72880*/  PRMT R61, R7, 0x3340, R6 ;  /* 0x00003340073d7816 */ /* 0x000fe40000000006 */
[----:B0-----:R-:W-:Y:S02]  /*72890*/  PRMT R2, R5, 0x3340, R4 ;  /* 0x0000334005027816 */ /* 0x001fe40000000004 */
[----:B------:R-:W-:Y:S02]  /*728a0*/  SHF.R.U32.HI R4, RZ, 0x8, R10 ;  /* 0x00000008ff047819 */ /* 0x000fe4000001160a */
[----:B------:R-:W-:Y:S02]  /*728b0*/  SHF.R.U32.HI R5, RZ, 0x8, R11 ;  /* 0x00000008ff057819 */ /* 0x000fe4000001160b */
[----:B------:R-:W-:Y:S02]  /*728c0*/  LOP3.LUT R4, R4, 0xffff, RZ, 0xc0, !PT ;  /* 0x0000ffff04047812 */ /* 0x000fe400078ec0ff */
[----:B------:R-:W-:Y:S01]  /*728d0*/  LOP3.LUT R5, R5, 0xffff, RZ, 0xc0, !PT ;  /* 0x0000ffff05057812 */ /* 0x000fe200078ec0ff */
[----:B------:R-:W-:Y:S01]  /*728e0*/  STL [R1+0x2c08], R61 ;  /* 0x002c083d01007387 */ /* 0x000fe20000100800 */
[----:B------:R-:W-:-:S03]  /*728f0*/  PRMT R3, R4, 0x3340, R0 ;  /* 0x0000334004037816 */ /* 0x000fc60000000000 */
[----:B------:R0:W-:Y:S04]  /*72900*/  STL [R1+0x244], R2 ;  /* 0x0002440201007387 */ /* 0x0001e80000100800 */
[----:B------:R-:W-:Y:S01]  /*72910*/  STL [R1+0x1b0], R3 ;  /* 0x0001b00301007387 */ /* 0x000fe20000100800 */
[----:B0-----:R-:W-:-:S05]  /*72920*/  PRMT R2, R5, 0x3340, R0 ;  /* 0x0000334005027816 */ /* 0x001fca0000000000 */
[----:B------:R0:W-:Y:S01]  /*72930*/  STL [R1+0x1ac], R2 ;  /* 0x0001ac0201007387 */ /* 0x0001e20000100800 */
[----:B------:R-:W-:-:S03]  /*72940*/  LOP3.LUT R9, R20, 0xffff, RZ, 0xc0, !PT ;  /* 0x0000ffff14097812 */ /* 0x000fc600078ec0ff */
[----:B------:R-:W4:Y:S01]  /*72950*/  LDL.LU R20, [R1+0x2948] ;  /* 0x0029480001147983 */ /* 0x000f220000300800 */
[----:B------:R-:W-:-:S03]  /*72960*/  LOP3.LUT R11, R21, 0xffff, RZ, 0xc0, !PT ;  /* 0x0000ffff150b7812 */ /* 0x000fc600078ec0ff */
[----:B------:R-:W4:Y:S01]  /*72970*/  LDL.LU R21, [R1+0x2824] ;  /* 0x0028240001157983 */ /* 0x000f220000300800 */
[----:B------:R-:W-:Y:S02]  /*72980*/  LOP3.LUT R7, R22, 0xffff, RZ, 0xc0, !PT ;  /* 0x0000ffff16077812 */ /* 0x000fe400078ec0ff */
[----:B------:R-:W-:Y:S02]  /*72990*/  PRMT R4, R11, 0x3340, R0 ;  /* 0x000033400b047816 */ /* 0x000fe40000000000 */
[----:B------:R-:W-:-:S04]  /*729a0*/  PRMT R5, R9, 0x3340, R7 ;  /* 0x0000334009057816 */ /* 0x000fc80000000007 */
[----:B0-----:R-:W-:Y:S02]  /*729b0*/  PRMT R2, R5, 0x5410, R4 ;  /* 0x0000541005027816 */ /* 0x001fe40000000004 */
[----:B--2---:R-:W-:Y:S02]  /*729c0*/  LOP3.LUT R8, R23, 0xffff, RZ, 0xc0, !PT ;  /* 0x0000ffff17087812 */ /* 0x004fe400078ec0ff */
[----:B------:R-:W2:Y:S04]  /*729d0*/  LDL.LU R23, [R1+0x2890] ;  /* 0x0028900001177983 */ /* 0x000ea80000300800 */
[----:B------:R0:W-:Y:S04]  /*729e0*/  STL [R1+0x328], R2 ;  /* 0x0003280201007387 */ /* 0x0001e80000100800 */
[----:B------:R-:W2:Y:S04]  /*729f0*/  LDL.LU R25, [R1+0x27b4] ;  /* 0x0027b40001197983 */ /* 0x000ea80000300800 */
[----:B------:R-:W2:Y:S01]  /*72a00*/  LDL.LU R26, [R1+0x26fc] ;  /* 0x0026fc00011a7983 */ /* 0x000ea20000300800 */
[----:B---3--:R-:W-:-:S04]  /*72a10*/  LOP3.LUT R10, R30, 0xffff, RZ, 0xc0, !PT ;  /* 0x0000ffff1e0a7812 */ /* 0x008fc800078ec0ff */
[----:B------:R-:W-:Y:S02]  /*72a20*/  PRMT R4, R10, 0x3340, R0 ;  /* 0x000033400a047816 */ /* 0x000fe40000000000 */
[----:B----4-:R-:W-:-:S04]  /*72a30*/  LOP3.LUT R6, R31, 0xffff, RZ, 0xc0, !PT ;  /* 0x0000ffff1f067812 */ /* 0x010fc800078ec0ff */
[----:B------:R-:W-:-:S04]  /*72a40*/  PRMT R5, R8, 0x3340, R6 ;  /* 0x0000334008057816 */ /* 0x000fc80000000006 */
[----:B0-----:R-:W-:-:S05]  /*72a50*/  PRMT R2, R5, 0x5410, R4 ;  /* 0x0000541005027816 */ /* 0x001fca0000000004 */
[----:B------:R0:W-:Y:S04]  /*72a60*/  STL [R1+0x324], R2 ;  /* 0x0003240201007387 */ /* 0x0001e80000100800 */
[----:B------:R-:W3:Y:S04]  /*72a70*/  LDL.LU R27, [R1+0x2750] ;  /* 0x00275000011b7983 */ /* 0x000ee80000300800 */
[----:B------:R-:W4:Y:S04]  /*72a80*/  LDL.LU R22, [R1+0x294c] ;  /* 0x00294c0001167983 */ /* 0x000f280000300800 */
[----:B------:R-:W4:Y:S04]  /*72a90*/  LDL.LU R30, [R1+0x282c] ;  /* 0x00282c00011e7983 */ /* 0x000f280000300800 */
[----:B------:R-:W4:Y:S01]  /*72aa0*/  LDL.LU R31, [R1+0x28a8] ;  /* 0x0028a800011f7983 */ /* 0x000f220000300800 */
[----:B------:R-:W-:-:S02]  /*72ab0*/  SHF.R.U32.HI R5, RZ, 0x8, R8 ;  /* 0x00000008ff057819 */ /* 0x000fc40000011608 */
[----:B------:R-:W-:Y:S02]  /*72ac0*/  SHF.R.U32.HI R4, RZ, 0x8, R6 ;  /* 0x00000008ff047819 */ /* 0x000fe40000011606 */
[----:B------:R-:W-:Y:S02]  /*72ad0*/  SHF.R.U32.HI R9, RZ, 0x8, R9 ;  /* 0x00000008ff097819 */ /* 0x000fe40000011609 */
[----:B------:R-:W-:Y:S02]  /*72ae0*/  SHF.R.U32.HI R6, RZ, 0x8, R7 ;  /* 0x00000008ff067819 */ /* 0x000fe40000011607 */
[----:B------:R-:W-:Y:S02]  /*72af0*/  LOP3.LUT R5, R5, 0xffff, RZ, 0xc0, !PT ;  /* 0x0000ffff05057812 */ /* 0x000fe400078ec0ff */
[----:B------:R-:W-:Y:S02]  /*72b00*/  LOP3.LUT R4, R4, 0xffff, RZ, 0xc0, !PT ;  /* 0x0000ffff04047812 */ /* 0x000fe400078ec0ff */
[----:B------:R-:W-:-:S02]  /*72b10*/  LOP3.LUT R7, R9, 0xffff, RZ, 0xc0, !PT ;  /* 0x0000ffff09077812 */ /* 0x000fc400078ec0ff */
[----:B------:R-:W-:Y:S02]  /*72b20*/  LOP3.LUT R6, R6, 0xffff, RZ, 0xc0, !PT ;  /* 0x0000ffff06067812 */ /* 0x000fe400078ec0ff */
[----:B------:R-:W-:Y:S02]  /*72b30*/  PRMT R3, R5, 0x3340, R4 ;  /* 0x0000334005037816 */ /* 0x000fe40000000004 */
[----:B------:R-:W-:Y:S02]  /*72b40*/  SHF.R.U32.HI R4, RZ, 0x8, R11 ;  /* 0x00000008ff047819 */ /* 0x000fe4000001160b */
[----:B------:R-:W-:Y:S02]  /*72b50*/  SHF.R.U32.HI R5, RZ, 0x8, R10 ;  /* 0x00000008ff057819 */ /* 0x000fe4000001160a */
[----:B0-----:R-:W-:Y:S02]  /*72b60*/  PRMT R2, R7, 0x3340, R6 ;  /* 0x0000334007027816 */ /* 0x001fe40000000006 */
[----:B------:R-:W-:-:S02]  /*72b70*/  LOP3.LUT R4, R4, 0xffff, RZ, 0xc0, !PT ;  /* 0x0000ffff04047812 */ /* 0x000fc400078ec0ff */
[----:B------:R-:W-:Y:S01]  /*72b80*/  LOP3.LUT R5, R5, 0xffff, RZ, 0xc0, !PT ;  /* 0x0000ffff05057812 */ /* 0x000fe200078ec0ff */
[----:B------:R0:W-:Y:S04]  /*72b90*/  STL [R1+0x240], R3 ;  /* 0x0002400301007387 */ /* 0x0001e80000100800 */
[----:B------:R1:W-:Y:S01]  /*72ba0*/  STL [R1+0x220], R2 ;  /* 0x0002200201007387 */ /* 0x0003e20000100800 */
[--C-:B0-----:R-:W-:Y:S02]  /*72bb0*/  PRMT R3, R4, 0x3340, R0.reuse ;  /* 0x0000334004037816 */ /* 0x101fe40000000000 */
[----:B-1----:R-:W-:Y:S02]  /*72bc0*/  PRMT R2, R5, 0x3340, R0 ;  /* 0x0000334005027816 */ /* 0x002fe40000000000 */
[----:B------:R-:W-:Y:S01]  /*72bd0*/  LOP3.LUT R8, R20, 0xffff, RZ, 0xc0, !PT ;  /* 0x0000ffff14087812 */ /* 0x000fe200078ec0ff */
[----:B------:R-:W-:Y:S04]  /*72be0*/  STL [R1+0x1a8], R3 ;  /* 0x0001a80301007387 */ /* 0x000fe80000100800 */
[----:B------:R0:W-:Y:S04]  /*72bf0*/  STL [R1+0x1a4], R2 ;  /* 0x0001a40201007387 */ /* 0x0001e80000100800 */
[----:B------:R-:W4:Y:S01]  /*72c00*/  LDL.LU R20, [R1+0x27bc] ;  /* 0x0027bc0001147983 */ /* 0x000f220000300800 */
[----:B------:R-:W-:-:S03]  /*72c10*/  LOP3.LUT R6, R21, 0xffff, RZ, 0xc0, !PT ;  /* 0x0000ffff15067812 */ /* 0x000fc600078ec0ff */
[----:B------:R-:W4:Y:S01]  /*72c20*/  LDL.LU R21, [R1+0x2704] ;  /* 0x0027040001157983 */ /* 0x000f220000300800 */
[----:B------:R-:W-:Y:S02]  /*72c30*/  PRMT R4, R6, 0x3340, R0 ;  /* 0x0000334006047816 */ /* 0x000fe40000000000 */
[----:B------:R-:W-:-:S04]  /*72c40*/  SHF.R.U32.HI R6, RZ, 0x8, R6 ;  /* 0x00000008ff067819 */ /* 0x000fc80000011606 */
[----:B------:R-:W-:Y:S02]  /*72c50*/  LOP3.LUT R6, R6, 0xffff, RZ, 0xc0, !PT ;  /* 0x0000ffff06067812 */ /* 0x000fe400078ec0ff */
[----:B--2---:R-:W-:-:S04]  /*72c60*/  LOP3.LUT R7, R23, 0xffff, RZ, 0xc0, !PT ;  /* 0x0000ffff17077812 */ /* 0x004fc800078ec0ff */
[----:B------:R-:W-:-:S04]  /*72c70*/  PRMT R5, R8, 0x3340, R7 ;  /* 0x0000334008057816 */ /* 0x000fc80000000007 */
[----:B0-----:R-:W-:Y:S02]  /*72c80*/  PRMT R2, R5, 0x5410, R4 ;  /* 0x0000541005027816 */ /* 0x001fe40000000004 */
[----:B------:R-:W-:Y:S02]  /*72c90*/  SHF.R.U32.HI R5, RZ, 0x8, R8 ;  /* 0x00000008ff057819 */ /* 0x000fe40000011608 */
[----:B------:R-:W-:Y:S01]  /*72ca0*/  SHF.R.U32.HI R4, RZ, 0x8, R7 ;  /* 0x00000008ff047819 */ /* 0x000fe20000011607 */
[----:B------:R0:W-:Y:S01]  /*72cb0*/  STL [R1+0x320], R2 ;  /* 0x0003200201007387 */ /* 0x0001e20000100800 */
[----:B------:R-:W-:Y:S02]  /*72cc0*/  LOP3.LUT R5, R5, 0xffff, RZ, 0xc0, !PT ;  /* 0x0000ffff05057812 */ /* 0x000fe400078ec0ff */
[----:B------:R-:W-:Y:S01]  /*72cd0*/  LOP3.LUT R4, R4, 0xffff, RZ, 0xc0, !PT ;  /* 0x0000ffff04047812 */ /* 0x000fe200078ec0ff */
[----:B------:R-:W2:Y:S01]  /*72ce0*/  LDL.LU R23, [R1+0x2754] ;  /* 0x0027540001177983 */ /* 0x000ea20000300800 */
[----:B------:R-:W-:-:S02]  /*72cf0*/  LOP3.LUT R7, R25, 0xffff, RZ, 0xc0, !PT ;  /* 0x0000ffff19077812 */ /* 0x000fc400078ec0ff */
[----:B------:R-:W-:Y:S02]  /*72d00*/  LOP3.LUT R10, R26, 0xffff, RZ, 0xc0, !PT ;  /* 0x0000ffff1a0a7812 */ /* 0x000fe400078ec0ff */
[----:B0-----:R-:W-:Y:S02]  /*72d10*/  PRMT R2, R6, 0x3340, R0 ;  /* 0x0000334006027816 */ /* 0x001fe40000000000 */
[----:B------:R-:W-:Y:S02]  /*72d20*/  PRMT R3, R5, 0x3340, R4 ;  /* 0x0000334005037816 */ /* 0x000fe40000000004 */
[----:B------:R-:W-:-:S03]  /*72d30*/  PRMT R4, R10, 0x3340, R0 ;  /* 0x000033400a047816 */ /* 0x000fc60000000000 */
[----:B------:R-:W-:Y:S04]  /*72d40*/  STL [R1+0x23c], R3 ;  /* 0x00023c0301007387 */ /* 0x000fe80000100800 */
[----:B------:R0:W-:Y:S01]  /*72d50*/  STL [R1+0x1a0], R2 ;  /* 0x0001a00201007387 */ /* 0x0001e20000100800 */
[----:B---3--:R-:W-:-:S04]  /*72d60*/  LOP3.LUT R6, R27, 0xffff, RZ, 0xc0, !PT ;  /* 0x0000ffff1b067812 */ /* 0x008fc800078ec0ff */
[----:B------:R-:W-:Y:S02]  /*72d70*/  PRMT R5, R7, 0x3340, R6 ;  /* 0x0000334007057816 */ /* 0x000fe40000000006 */
[----:B----4-:R-:W-:Y:S02]  /*72d80*/  LOP3.LUT R9, R22, 0xffff, RZ, 0xc0, !PT ;  /* 0x0000ffff16097812 */ /* 0x010fe400078ec0ff */
[----:B------:R-:W-:Y:S02]  /*72d90*/  LOP3.LUT R30, R30, 0xffff, RZ, 0xc0, !PT ;  /* 0x0000ffff1e1e7812 */ /* 0x000fe400078ec0ff */
[----:B0-----:R-:W-:Y:S02]  /*72da0*/  PRMT R2, R5, 0x5410, R4 ;  /* 0x0000541005027816 */ /* 0x001fe40000000004 */
[----:B------:R-:W-:Y:S02]  /*72db0*/  LOP3.LUT R8, R31, 0xffff, RZ, 0xc0, !PT ;  /* 0x0000ffff1f087812 */ /* 0x000fe400078ec0ff */
[----:B------:R-:W-:-:S02]  /*72dc0*/  PRMT R4, R30, 0x3340, R0 ;  /* 0x000033401e047816 */ /* 0x000fc40000000000 */
[----:B------:R-:W-:Y:S01]  /*72dd0*/  PRMT R5, R9, 0x3340, R8 ;  /* 0x0000334009057816 */ /* 0x000fe20000000008 */
[----:B------:R0:W-:Y:S04]  /*72de0*/  STL [R1+0x308], R2 ;  /* 0x0003080201007387 */ /* 0x0001e80000100800 */
[----:B------:R-:W3:Y:S04]  /*72df0*/  LDL.LU R27, [R1+0x2798] ;  /* 0x00279800011b7983 */ /* 0x000ee80000300800 */
[----:B------:R-:W4:Y:S01]  /*72e00*/  LDL.LU R22, [R1+0x26d4] ;  /* 0x0026d40001167983 */ /* 0x000f220000300800 */
[----:B0-----:R-:W-:-:S05]  /*72e10*/  PRMT R2, R5, 0x5410, R4 ;  /* 0x0000541005027816 */ /* 0x001fca0000000004 */
[----:B------:R0:W-:Y:S04]  /*72e20*/  STL [R1+0x30c], R2 ;  /* 0x00030c0201007387 */ /* 0x0001e80000100800 */
[----:B------:R-:W4:Y:S01]  /*72e30*/  LDL.LU R31, [R1+0x2730] ;  /* 0x00273000011f7983 */ /* 0x000f220000300800 */
[----:B------:R-:W-:Y:S02]  /*72e40*/  SHF.R.U32.HI R5, RZ, 0x8, R9 ;  /* 0x00000008ff057819 */ /* 0x000fe40000011609 */
        /* <DEDUP_REMOVED lines=8> */
[----:B0-----:R-:W-:-:S03]  /*72ed0*/  PRMT R2, R7, 0x3340, R6 ;  /* 0x0000334007027816 */ /* 0x001fc60000000006 */
[----:B------:R-:W-:Y:S04]  /*72ee0*/  STL [R1+0x2bf0], R46 ;  /* 0x002bf02e01007387 */ /* 0x000fe80000100800 */
[----:B------:R0:W-:Y:S01]  /*72ef0*/  STL [R1+0x238], R2 ;  /* 0x0002380201007387 */ /* 0x0001e20000100800 */
[----:B------:R-:W-:-:S03]  /*72f00*/  LOP3.LUT R8, R20, 0xffff, RZ, 0xc0, !PT ;  /* 0x0000ffff14087812 */ /* 0x000fc600078ec0ff */
[----:B------:R-:W4:Y:S01]  /*72f10*/  LDL.LU R20, [R1+0x27a0] ;  /* 0x0027a00001147983 */ /* 0x000f220000300800 */
[----:B------:R-:W-:-:S03]  /*72f20*/  LOP3.LUT R6, R21, 0xffff, RZ, 0xc0, !PT ;  /* 0x0000ffff15067812 */ /* 0x000fc600078ec0ff */
[----:B------:R-:W4:Y:S01]  /*72f30*/  LDL.LU R21, [R1+0x26e0] ;  /* 0x0026e00001157983 */ /* 0x000f220000300800 */
[----:B------:R-:W-:Y:S02]  /*72f40*/  PRMT R4, R6, 0x3340, R0 ;  /* 0x0000334006047816 */ /* 0x000fe40000000000 */
[----:B------:R-:W-:-:S04]  /*72f50*/  SHF.R.U32.HI R25, RZ, 0x8, R6 ;  /* 0x00000008ff197819 */ /* 0x000fc80000011606 */
[----:B------:R-:W-:-:S04]  /*72f60*/  LOP3.LUT R25, R25, 0xffff, RZ, 0xc0, !PT ;  /* 0x0000ffff19197812 */ /* 0x000fc800078ec0ff */
[----:B------:R-:W-:Y:S02]  /*72f70*/  PRMT R25, R25, 0x3340, R0 ;  /* 0x0000334019197816 */ /* 0x000fe40000000000 */
[----:B--2---:R-:W-:Y:S02]  /*72f80*/  LOP3.LUT R7, R23, 0xffff, RZ, 0xc0, !PT ;  /* 0x0000ffff17077812 */ /* 0x004fe400078ec0ff */
[----:B------:R-:W2:Y:S02]  /*72f90*/  LDL.LU R23, [R1+0x273c] ;  /* 0x00273c0001177983 */ /* 0x000ea40000300800 */
[----:B------:R-:W-:-:S04]  /*72fa0*/  PRMT R5, R8, 0x3340, R7 ;  /* 0x0000334008057816 */ /* 0x000fc80000000007 */
[----:B0-----:R-:W-:Y:S02]  /*72fb0*/  PRMT R2, R5, 0x5410, R4 ;  /* 0x0000541005027816 */ /* 0x001fe40000000004 */
[----:B------:R-:W-:Y:S02]  /*72fc0*/  SHF.R.U32.HI R5, RZ, 0x8, R8 ;  /* 0x00000008ff057819 */ /* 0x000fe40000011608 */
[----:B------:R-:W-:Y:S02]  /*72fd0*/  SHF.R.U32.HI R4, RZ, 0x8, R7 ;  /* 0x00000008ff047819 */ /* 0x000fe40000011607 */
[----:B------:R-:W-:Y:S02]  /*72fe0*/  LOP3.LUT R5, R5, 0xffff, RZ, 0xc0, !PT ;  /* 0x0000ffff05057812 */ /* 0x000fe400078ec0ff */
[----:B------:R-:W-:Y:S01]  /*72ff0*/  LOP3.LUT R4, R4, 0xffff, RZ, 0xc0, !PT ;  /* 0x0000ffff04047812 */ /* 0x000fe200078ec0ff */
[----:B------:R0:W-:Y:S04]  /*73000*/  STL [R1+0x304], R2 ;  /* 0x0003040201007387 */ /* 0x0001e80000100800 */
[----:B------:R-:W-:Y:S01]  /*73010*/  STL [R1+0x2bf8], R25 ;  /* 0x002bf81901007387 */ /* 0x000fe20000100800 */
[----:B0-----:R-:W-:-:S05]  /*73020*/  PRMT R2, R5, 0x3340, R4 ;  /* 0x0000334005027816 */ /* 0x001fca0000000004 */
[----:B------:R0:W-:Y:S01]  /*73030*/  STL [R1+0x214], R2 ;  /* 0x0002140201007387 */ /* 0x0001e20000100800 */
[----:B---3--:R-:W-:-:S03]  /*73040*/  LOP3.LUT R7, R27, 0xffff, RZ, 0xc0, !PT ;  /* 0x0000ffff1b077812 */ /* 0x008fc600078ec0ff */
[----:B------:R-:W3:Y:S01]  /*73050*/  LDL.LU R27, [R1+0x2990] ;  /* 0x00299000011b7983 */ /* 0x000ee20000300800 */
[----:B----4-:R-:W-:-:S03]  /*73060*/  LOP3.LUT R9, R22, 0xffff, RZ, 0xc0, !PT ;  /* 0x0000ffff16097812 */ /* 0x010fc600078ec0ff */
[----:B------:R-:W4:Y:S01]  /*73070*/  LDL.LU R22, [R1+0x28b0] ;  /* 0x0028b00001167983 */ /* 0x000f220000300800 */
[----:B------:R-:W-:-:S03]  /*73080*/  LOP3.LUT R6, R31, 0xffff, RZ, 0xc0, !PT ;  /* 0x0000ffff1f067812 */ /* 0x000fc600078ec0ff */
[----:B------:R-:W4:Y:S01]  /*73090*/  LDL.LU R31, [R1+0x2908] ;  /* 0x00290800011f7983 */ /* 0x000f220000300800 */
[----:B------:R-:W-:Y:S02]  /*730a0*/  PRMT R4, R9, 0x3340, R0 ;  /* 0x0000334009047816 */ /* 0x000fe40000000000 */
[----:B------:R-:W-:Y:S02]  /*730b0*/  PRMT R5, R7, 0x3340, R6 ;  /* 0x0000334007057816 */ /* 0x000fe40000000006 */
[----:B------:R-:W-:Y:S02]  /*730c0*/  SHF.R.U32.HI R24, RZ, 0x8, R10 ;  /* 0x00000008ff187819 */ /* 0x000fe4000001160a */
[----:B0-----:R-:W-:Y:S02]  /*730d0*/  PRMT R2, R5, 0x5410, R4 ;  /* 0x0000541005027816 */ /* 0x001fe40000000004 */
[----:B------:R-:W-:Y:S02]  /*730e0*/  SHF.R.U32.HI R5, RZ, 0x8, R7 ;  /* 0x00000008ff057819 */ /* 0x000fe40000011607 */
[----:B------:R-:W-:-:S02]  /*730f0*/  SHF.R.U32.HI R4, RZ, 0x8, R6 ;  /* 0x00000008ff047819 */ /* 0x000fc40000011606 */
[----:B------:R-:W-:Y:S02]  /*73100*/  LOP3.LUT R24, R24, 0xffff, RZ, 0xc0, !PT ;  /* 0x0000ffff18187812 */ /* 0x000fe400078ec0ff */
[----:B------:R-:W-:Y:S02]  /*73110*/  LOP3.LUT R5, R5, 0xffff, RZ, 0xc0, !PT ;  /* 0x0000ffff05057812 */ /* 0x000fe400078ec0ff */
[----:B------:R-:W-:Y:S01]  /*73120*/  LOP3.LUT R4, R4, 0xffff, RZ, 0xc0, !PT ;  /* 0x0000ffff04047812 */ /* 0x000fe200078ec0ff */
[----:B------:R0:W-:Y:S01]  /*73130*/  STL [R1+0x300], R2 ;  /* 0x0003000201007387 */ /* 0x0001e20000100800 */
[----:B------:R-:W-:-:S05]  /*73140*/  PRMT R24, R24, 0x3340, R0 ;  /* 0x0000334018187816 */ /* 0x000fca0000000000 */
[----:B------:R-:W-:Y:S01]  /*73150*/  STL [R1+0x2bfc], R24 ;  /* 0x002bfc1801007387 */ /* 0x000fe20000100800 */
[----:B0-----:R-:W-:Y:S02]  /*73160*/  PRMT R2, R5, 0x3340, R4 ;  /* 0x0000334005027816 */ /* 0x001fe40000000004 */
[----:B------:R-:W-:-:S03]  /*73170*/  LOP3.LUT R8, R20, 0xffff, RZ, 0xc0, !PT ;  /* 0x0000ffff14087812 */ /* 0x000fc600078ec0ff */
[----:B------:R0:W-:Y:S04]  /*73180*/  STL [R1+0x234], R2 ;  /* 0x0002340201007387 */ /* 0x0001e80000100800 */
[----:B------:R-:W4:Y:S01]  /*73190*/  LDL.LU R26, [R1+0x2994] ;  /* 0x00299400011a7983 */ /* 0x000f220000300800 */
[----:B------:R-:W-:-:S03]  /*731a0*/  LOP3.LUT R6, R21, 0xffff, RZ, 0xc0, !PT ;  /* 0x0000ffff15067812 */ /* 0x000fc600078ec0ff */
[----:B------:R-:W4:Y:S04]  /*731b0*/  LDL.LU R20, [R1+0x28c4] ;  /* 0x0028c40001147983 */ /* 0x000f280000300800 */
[----:B------:R-:W4:Y:S01]  /*731c0*/  LDL.LU R21, [R1+0x2918] ;  /* 0x0029180001157983 */ /* 0x000f220000300800 */
[----:B------:R-:W-:Y:S02]  /*731d0*/  PRMT R4, R6, 0x3340, R0 ;  /* 0x0000334006047816 */ /* 0x000fe40000000000 */
[----:B--2---:R-:W-:-:S04]  /*731e0*/  LOP3.LUT R7, R23, 0xffff, RZ, 0xc0, !PT ;  /* 0x0000ffff17077812 */ /* 0x004fc800078ec0ff */
[--C-:B------:R-:W-:Y:S02]  /*731f0*/  PRMT R5, R8, 0x3340, R7.reuse ;  /* 0x0000334008057816 */ /* 0x100fe40000000007 */
        /* <DEDUP_REMOVED lines=12> */
[----:B------:R-:W2:Y:S01]  /*732c0*/  LDL.LU R3, [R1+0x2980] ;  /* 0x0029800001037983 */ /* 0x000ea20000300800 */
[----:B---3--:R-:W-:-:S03]  /*732d0*/  LOP3.LUT R7, R27, 0xffff, RZ, 0xc0, !PT ;  /* 0x0000ffff1b077812 */ /* 0x008fc600078ec0ff */
[----:B------:R-:W3:Y:S01]  /*732e0*/  LDL.LU R27, [R1+0x286c] ;  /* 0x00286c00011b7983 */ /* 0x000ee20000300800 */
[----:B----4-:R-:W-:-:S03]  /*732f0*/  LOP3.LUT R6, R31, 0xffff, RZ, 0xc0, !PT ;  /* 0x0000ffff1f067812 */ /* 0x010fc600078ec0ff */
[----:B------:R-:W4:Y:S01]  /*73300*/  LDL.LU R31, [R1+0x28e8] ;  /* 0x0028e800011f7983 */ /* 0x000f220000300800 */
[----:B------:R-:W-:Y:S02]  /*73310*/  LOP3.LUT R10, R22, 0xffff, RZ, 0xc0, !PT ;  /* 0x0000ffff160a7812 */ /* 0x000fe400078ec0ff */
[----:B------:R-:W-:Y:S02]  /*73320*/  PRMT R5, R7, 0x3340, R6 ;  /* 0x0000334007057816 */ /* 0x000fe40000000006 */
[----:B------:R-:W-:Y:S02]  /*73330*/  PRMT R4, R10, 0x3340, R0 ;  /* 0x000033400a047816 */ /* 0x000fe40000000000 */
[----:B------:R-:W-:Y:S02]  /*73340*/  SHF.R.U32.HI R22, RZ, 0x8, R9 ;  /* 0x00000008ff167819 */ /* 0x000fe40000011609 */
[----:B0-----:R-:W-:Y:S02]  /*73350*/  PRMT R2, R5, 0x5410, R4 ;  /* 0x0000541005027816 */ /* 0x001fe40000000004 */
[----:B------:R-:W-:-:S02]  /*73360*/  SHF.R.U32.HI R5, RZ, 0x8, R7 ;  /* 0x00000008ff057819 */ /* 0x000fc40000011607 */
[----:B------:R-:W-:Y:S02]  /*73370*/  SHF.R.U32.HI R4, RZ, 0x8, R6 ;  /* 0x00000008ff047819 */ /* 0x000fe40000011606 */
[----:B------:R-:W-:Y:S02]  /*73380*/  LOP3.LUT R22, R22, 0xffff, RZ, 0xc0, !PT ;  /* 0x0000ffff16167812 */ /* 0x000fe400078ec0ff */
[----:B------:R-:W-:Y:S02]  /*73390*/  LOP3.LUT R5, R5, 0xffff, RZ, 0xc0, !PT ;  /* 0x0000ffff05057812 */ /* 0x000fe400078ec0ff */
[----:B------:R-:W-:Y:S01]  /*733a0*/  LOP3.LUT R4, R4, 0xffff, RZ, 0xc0, !PT ;  /* 0x0000ffff04047812 */ /* 0x000fe200078ec0ff */
[----:B------:R0:W-:Y:S01]  /*733b0*/  STL [R1+0x2f0], R2 ;  /* 0x0002f00201007387 */ /* 0x0001e20000100800 */
[----:B------:R-:W-:-:S05]  /*733c0*/  PRMT R22, R22, 0x3340, R0 ;  /* 0x0000334016167816 */ /* 0x000fca0000000000 */
[----:B------:R-:W-:Y:S01]  /*733d0*/  STL [R1+0x2c04], R22 ;  /* 0x002c041601007387 */ /* 0x000fe20000100800 */
[----:B0-----:R-:W-:Y:S02]  /*733e0*/  PRMT R2, R5, 0x3340, R4 ;  /* 0x0000334005027816 */ /* 0x001fe40000000004 */
[----:B------:R-:W-:Y:S02]  /*733f0*/  LOP3.LUT R8, R26, 0xffff, RZ, 0xc0, !PT ;  /* 0x0000ffff1a087812 */ /* 0x000fe400078ec0ff */
[----:B------:R-:W-:Y:S02]  /*73400*/  LOP3.LUT R6, R20, 0xffff, RZ, 0xc0, !PT ;  /* 0x0000ffff14067812 */ /* 0x000fe400078ec0ff */
[----:B------:R-:W-:Y:S02]  /*73410*/  LOP3.LUT R7, R21, 0xffff, RZ, 0xc0, !PT ;  /* 0x0000ffff15077812 */ /* 0x000fe400078ec0ff */
[----:B------:R-:W-:Y:S02]  /*73420*/  PRMT R4, R6, 0x3340, R0 ;  /* 0x0000334006047816 */ /* 0x000fe40000000000 */
[----:B------:R-:W-:Y:S01]  /*73430*/  PRMT R5, R8, 0x3340, R7 ;  /* 0x0000334008057816 */ /* 0x000fe20000000007 */
[----:B------:R0:W-:Y:S04]  /*73440*/  STL [R1+0x230], R2 ;  /* 0x0002300201007387 */ /* 0x0001e80000100800 */
[----:B------:R-:W4:Y:S04]  /*73450*/  LDL.LU R54, [R1+0x2984] ;  /* 0x0029840001367983 */ /* 0x000f280000300800 */
[----:B------:R-:W4:Y:S01]  /*73460*/  LDL.LU R26, [R1+0x2884] ;  /* 0x00288400011a7983 */ /* 0x000f220000300800 */
        /* <DEDUP_REMOVED lines=9> */
[----:B------:R-:W-:Y:S02]  /*73500*/  PRMT R21, R21, 0x3340, R0 ;  /* 0x0000334015157816 */ /* 0x000fe40000000000 */
[----:B0-----:R-:W-:-:S03]  /*73510*/  PRMT R2, R5, 0x3340, R4 ;  /* 0x0000334005027816 */ /* 0x001fc60000000004 */
        /* <DEDUP_REMOVED lines=13> */
[----:B------:R-:W-:Y:S01]  /*735f0*/  SHF.R.U32.HI R4, RZ, 0x8, R6 ;  /* 0x00000008ff047819 */ /* 0x000fe20000011606 */
[----:B------:R-:W4:Y:S01]  /*73600*/  LDL.LU R45, [R1+0x270] ;  /* 0x00027000012d7983 */ /* 0x000f220000300800 */
[----:B------:R-:W-:Y:S02]  /*73610*/  SHF.R.U32.HI R12, RZ, 0x8, R10 ;  /* 0x00000008ff0c7819 */ /* 0x000fe4000001160a */
[----:B------:R-:W-:-:S02]  /*73620*/  LOP3.LUT R5, R5, 0xffff, RZ, 0xc0, !PT ;  /* 0x0000ffff05057812 */ /* 0x000fc400078ec0ff */
[----:B------:R-:W-:Y:S02]  /*73630*/  LOP3.LUT R4, R4, 0xffff, RZ, 0xc0, !PT ;  /* 0x0000ffff04047812 */ /* 0x000fe400078ec0ff */
[----:B------:R-:W-:Y:S02]  /*73640*/  LOP3.LUT R12, R12, 0xffff, RZ, 0xc0, !PT ;  /* 0x0000ffff0c0c7812 */ /* 0x000fe400078ec0ff */
[----:B------:R-:W-:Y:S02]  /*73650*/  PRMT R37, R5, 0x3340, R4 ;  /* 0x0000334005257816 */ /* 0x000fe40000000004 */
[----:B------:R-:W-:-:S05]  /*73660*/  PRMT R12, R12, 0x3340, R0 ;  /* 0x000033400c0c7816 */ /* 0x000fca0000000000 */
[----:B------:R-:W-:Y:S04]  /*73670*/  STL [R1+0x2c10], R12 ;  /* 0x002c100c01007387 */ /* 0x000fe80000100800 */
[----:B------:R-:W4:Y:S01]  /*73680*/  LDL.LU R49, [R1+0x2c8] ;  /* 0x0002c80001317983 */ /* 0x000f220000300800 */
[----:B------:R-:W-:-:S03]  /*73690*/  LOP3.LUT R7, R54, 0xffff, RZ, 0xc0, !PT ;  /* 0x0000ffff36077812 */ /* 0x000fc600078ec0ff */
[----:B------:R-:W4:Y:S01]  /*736a0*/  LDL.LU R54, [R1+0x2c4] ;  /* 0x0002c40001367983 */ /* 0x000f220000300800 */
[----:B------:R-:W-:-:S03]  /*736b0*/  LOP3.LUT R14, R26, 0xffff, RZ, 0xc0, !PT ;  /* 0x0000ffff1a0e7812 */ /* 0x000fc600078ec0ff */
[----:B------:R-:W4:Y:S01]  /*736c0*/  LDL.LU R26, [R1+0x2d4] ;  /* 0x0002d400011a7983 */ /* 0x000f220000300800 */
[----:B------:R-:W-:Y:S02]  /*736d0*/  PRMT R4, R14, 0x3340, R0 ;  /* 0x000033400e047816 */ /* 0x000fe40000000000 */
[----:B------:R-:W-:Y:S02]  /*736e0*/  LOP3.LUT R6, R20, 0xffff, RZ, 0xc0, !PT ;  /* 0x0000ffff14067812 */ /* 0x000fe400078ec0ff */
[----:B------:R-:W4:Y:S02]  /*736f0*/  LDL.LU R20, [R1+0x2d0] ;  /* 0x0002d00001147983 */ /* 0x000f240000300800 */
[----:B------:R-:W-:-:S04]  /*73700*/  PRMT R5, R7, 0x3340, R6 ;  /* 0x0000334007057816 */ /* 0x000fc80000000006 */
[----:B0-----:R-:W-:Y:S02]  /*73710*/  PRMT R2, R5, 0x5410, R4 ;  /* 0x0000541005027816 */ /* 0x001fe40000000004 */
[----:B------:R-:W-:Y:S02]  /*73720*/  SHF.R.U32.HI R5, RZ, 0x8, R7 ;  /* 0x00000008ff057819 */ /* 0x000fe40000011607 */
[----:B------:R-:W-:Y:S02]  /*73730*/  SHF.R.U32.HI R4, RZ, 0x8, R6 ;  /* 0x00000008ff047819 */ /* 0x000fe40000011606 */
[----:B------:R-:W-:Y:S02]  /*73740*/  LOP3.LUT R5, R5, 0xffff, RZ, 0xc0, !PT ;  /* 0x0000ffff05057812 */ /* 0x000fe400078ec0ff */
[----:B------:R-:W-:-:S04]  /*73750*/  LOP3.LUT R4, R4, 0xffff, RZ, 0xc0, !PT ;  /* 0x0000ffff04047812 */ /* 0x000fc800078ec0ff */
[----:B------:R-:W-:Y:S01]  /*73760*/  PRMT R50, R5, 0x3340, R4 ;  /* 0x0000334005327816 */ /* 0x000fe20000000004 */
[----:B------:R-:W-:Y:S04]  /*73770*/  STL [R1+0x2e4], R2 ;  /* 0x0002e40201007387 */ /* 0x000fe80000100800 */
[----:B------:R0:W-:Y:S01]  /*73780*/  STL [R1+0x2bf4], R50 ;  /* 0x002bf43201007387 */ /* 0x0001e20000100800 */
[----:B--2---:R-:W-:-:S03]  /*73790*/  SHF.R.U32.HI R5, RZ, 0x8, R3 ;  /* 0x00000008ff057819 */ /* 0x004fc60000011603 */
[----:B------:R-:W2:Y:S01]  /*737a0*/  LDL.LU R3, [R1+0x288] ;  /* 0x0002880001037983 */ /* 0x000ea20000300800 */
[----:B---3--:R-:W-:-:S03]  /*737b0*/  SHF.R.U32.HI R4, RZ, 0x8, R27 ;  /* 0x00000008ff047819 */ /* 0x008fc6000001161b */
[----:B------:R-:W3:Y:S01]  /*737c0*/  LDL.LU R27, [R1+0x280] ;  /* 0x00028000011b7983 */ /* 0x000ee20000300800 */
[----:B----4-:R-:W-:-:S03]  /*737d0*/  SHF.R.U32.HI R9, RZ, 0x8, R31 ;  /* 0x00000008ff097819 */ /* 0x010fc6000001161f */
[----:B------:R-:W4:Y:S04]  /*737e0*/  LDL.LU R31, [R1+0x28c] ;  /* 0x00028c00011f7983 */ /* 0x000f280000300800 */
[----:B------:R-:W4:Y:S04]  /*737f0*/  LDL.LU R40, [R1+0x310] ;  /* 0x0003100001287983 */ /* 0x000f280000300800 */
[----:B------:R-:W4:Y:S04]  /*73800*/  LDL.LU R41, [R1+0x314] ;  /* 0x0003140001297983 */ /* 0x000f280000300800 */
[----:B------:R-:W4:Y:S04]  /*73810*/  LDL.LU R47, [R1+0x318] ;  /* 0x00031800012f7983 */ /* 0x000f280000300800 */
[----:B------:R-:W4:Y:S01]  /*73820*/  LDL.LU R44, [R1+0x31c] ;  /* 0x00031c00012c7983 */ /* 0x000f220000300800 */
[----:B------:R-:W-:-:S02]  /*73830*/  LOP3.LUT R5, R5, 0xffff, RZ, 0xc0, !PT ;  /* 0x0000ffff05057812 */ /* 0x000fc400078ec0ff */
[----:B------:R-:W-:-:S04]  /*73840*/  LOP3.LUT R4, R4, 0xffff, RZ, 0xc0, !PT ;  /* 0x0000ffff04047812 */ /* 0x000fc800078ec0ff */
[----:B------:R-:W-:Y:S02]  /*73850*/  PRMT R33, R5, 0x3340, R4 ;  /* 0x0000334005217816 */ /* 0x000fe40000000004 */
[----:B------:R-:W-:Y:S02]  /*73860*/  SHF.R.U32.HI R5, RZ, 0x8, R45 ;  /* 0x00000008ff057819 */ /* 0x000fe4000001162d */
[----:B------:R-:W4:Y:S01]  /*73870*/  LDL.LU R45, [R1+0x340] ;  /* 0x00034000012d7983 */ /* 0x000f220000300800 */
[----:B------:R-:W-:-:S03]  /*73880*/  SHF.R.U32.HI R7, RZ, 0x8, R49 ;  /* 0x00000008ff077819 */ /* 0x000fc60000011631 */
[----:B------:R-:W4:Y:S01]  /*73890*/  LDL.LU R49, [R1+0x344] ;  /* 0x0003440001317983 */ /* 0x000f220000300800 */
[----:B------:R-:W-:Y:S02]  /*738a0*/  SHF.R.U32.HI R10, RZ, 0x8, R8 ;  /* 0x00000008ff0a7819 */ /* 0x000fe40000011608 */
[----:B------:R-:W-:Y:S02]  /*738b0*/  SHF.R.U32.HI R4, RZ, 0x8, R18 ;  /* 0x00000008ff047819 */ /* 0x000fe40000011612 */
[----:B------:R-:W-:Y:S02]  /*738c0*/  SHF.R.U32.HI R6, RZ, 0x8, R54 ;  /* 0x00000008ff067819 */ /* 0x000fe40000011636 */
[----:B------:R-:W4:Y:S01]  /*738d0*/  LDL.LU R54, [R1+0x348] ;  /* 0x0003480001367983 */ /* 0x000f220000300800 */
[----:B------:R-:W-:-:S03]  /*738e0*/  SHF.R.U32.HI R8, RZ, 0x8, R26 ;  /* 0x00000008ff087819 */ /* 0x000fc6000001161a */
[----:B------:R-:W4:Y:S01]  /*738f0*/  LDL.LU R26, [R1+0x34c] ;  /* 0x00034c00011a7983 */ /* 0x000f220000300800 */
[----:B------:R-:W-:Y:S02]  /*73900*/  LOP3.LUT R5, R5, 0xffff, RZ, 0xc0, !PT ;  /* 0x0000ffff05057812 */ /* 0x000fe400078ec0ff */
[----:B------:R-:W-:Y:S02]  /*73910*/  LOP3.LUT R4, R4, 0xffff, RZ, 0xc0, !PT ;  /* 0x0000ffff04047812 */ /* 0x000fe400078ec0ff */
[----:B------:R-:W-:Y:S02]  /*73920*/  LOP3.LUT R7, R7, 0xffff, RZ, 0xc0, !PT ;  /* 0x0000ffff07077812 */ /* 0x000fe400078ec0ff */
[----:B------:R-:W-:Y:S02]  /*73930*/  PRMT R32, R5, 0x3340, R4 ;  /* 0x0000334005207816 */ /* 0x000fe40000000004 */
[----:B------:R-:W-:-:S04]  /*73940*/  LOP3.LUT R6, R6, 0xffff, RZ, 0xc0, !PT ;  /* 0x0000ffff06067812 */ /* 0x000fc800078ec0ff */
[----:B0-----:R-:W-:Y:S02]  /*73950*/  PRMT R50, R7, 0x3340, R6 ;  /* 0x0000334007327816 */ /* 0x001fe40000000006 */
[----:B------:R-:W-:Y:S02]  /*73960*/  SHF.R.U32.HI R7, RZ, 0x8, R20 ;  /* 0x00000008ff077819 */ /* 0x000fe40000011614 */
[----:B------:R-:W4:Y:S01]  /*73970*/  LDL.LU R20, [R1+0x9d4] ;  /* 0x0009d40001147983 */ /* 0x000f220000300800 */
[----:B--2---:R-:W-:-:S03]  /*73980*/  SHF.R.U32.HI R5, RZ, 0x8, R3 ;  /* 0x00000008ff057819 */ /* 0x004fc60000011603 */
[----:B------:R-:W2:Y:S01]  /*73990*/  LDL.LU R3, [R1+0xf88] ;  /* 0x000f880001037983 */ /* 0x000ea20000300800 */
[----:B------:R-:W-:Y:S02]  /*739a0*/  LOP3.LUT R5, R5, 0xffff, RZ, 0xc0, !PT ;  /* 0x0000ffff05057812 */ /* 0x000fe400078ec0ff */
[----:B---3--:R-:W-:Y:S02]  /*739b0*/  SHF.R.U32.HI R4, RZ, 0x8, R27 ;  /* 0x00000008ff047819 */ /* 0x008fe4000001161b */
[----:B------:R-:W3:Y:S02]  /*739c0*/  LDL.LU R27, [R1+0xf8c] ;  /* 0x000f8c00011b7983 */ /* 0x000ee40000300800 */
[----:B------:R-:W-:-:S04]  /*739d0*/  LOP3.LUT R4, R4, 0xffff, RZ, 0xc0, !PT ;  /* 0x0000ffff04047812 */ /* 0x000fc800078ec0ff */
[----:B------:R-:W-:-:S05]  /*739e0*/  PRMT R2, R5, 0x3340, R4 ;  /* 0x0000334005027816 */ /* 0x000fca0000000004 */
[----:B------:R0:W-:Y:S01]  /*739f0*/  STL [R1+0x280], R2 ;  /* 0x0002800201007387 */ /* 0x0001e20000100800 */
[----:B----4-:R-:W-:Y:S02]  /*73a00*/  SHF.R.U32.HI R5, RZ, 0x8, R40 ;  /* 0x00000008ff057819 */ /* 0x010fe40000011628 */
[----:B------:R-:W-:Y:S02]  /*73a10*/  SHF.R.U32.HI R4, RZ, 0x8, R41 ;  /* 0x00000008ff047819 */ /* 0x000fe40000011629 */
[----:B------:R-:W-:Y:S02]  /*73a20*/  LOP3.LUT R5, R5, 0xffff, RZ, 0xc0, !PT ;  /* 0x0000ffff05057812 */ /* 0x000fe400078ec0ff */
[----:B------:R-:W-:Y:S02]  /*73a30*/  SHF.R.U32.HI R11, RZ, 0x8, R47 ;  /* 0x00000008ff0b7819 */ /* 0x000fe4000001162f */
[----:B------:R-:W-:Y:S02]  /*73a40*/  LOP3.LUT R4, R4, 0xffff, RZ, 0xc0, !PT ;  /* 0x0000ffff04047812 */ /* 0x000fe400078ec0ff */
[----:B------:R-:W-:-:S02]  /*73a50*/  LOP3.LUT R11, R11, 0xffff, RZ, 0xc0, !PT ;  /* 0x0000ffff0b0b7812 */ /* 0x000fc400078ec0ff */
[----:B0-----:R-:W-:Y:S02]  /*73a60*/  PRMT R2, R5, 0x3340, R4 ;  /* 0x0000334005027816 */ /* 0x001fe40000000004 */
[----:B------:R-:W-:Y:S02]  /*73a70*/  SHF.R.U32.HI R6, RZ, 0x8, R31 ;  /* 0x00000008ff067819 */ /* 0x000fe4000001161f */
[----:B------:R-:W4:Y:S01]  /*73a80*/  LDL.LU R31, [R1+0xf90] ;  /* 0x000f9000011f7983 */ /* 0x000f220000300800 */
[----:B------:R-:W-:Y:S02]  /*73a90*/  PRMT R5, R11, 0x3340, R0 ;  /* 0x000033400b057816 */ /* 0x000fe40000000000 */
[----:B------:R-:W-:Y:S01]  /*73aa0*/  SHF.R.U32.HI R11, RZ, 0x8, R44 ;  /* 0x00000008ff0b7819 */ /* 0x000fe2000001162c */
[----:B------:R0:W-:Y:S04]  /*73ab0*/  STL [R1+0x288], R2 ;  /* 0x0002880201007387 */ /* 0x0001e80000100800 */
[----:B------:R-:W3:Y:S01]  /*73ac0*/  LDL.LU R44, [R1+0x2998] ;  /* 0x00299800012c7983 */ /* 0x000ee20000300800 */
[----:B------:R-:W-:-:S02]  /*73ad0*/  SHF.R.U32.HI R4, RZ, 0x8, R45 ;  /* 0x00000008ff047819 */ /* 0x000fc4000001162d */
[----:B------:R-:W-:Y:S02]  /*73ae0*/  LOP3.LUT R11, R11, 0xffff, RZ, 0xc0, !PT ;  /* 0x0000ffff0b0b7812 */ /* 0x000fe400078ec0ff */
[----:B------:R-:W-:Y:S02]  /*73af0*/  LOP3.LUT R4, R4, 0xffff, RZ, 0xc0, !PT ;  /* 0x0000ffff04047812 */ /* 0x000fe400078ec0ff */
[----:B------:R-:W-:Y:S02]  /*73b00*/  SHF.R.U32.HI R13, RZ, 0x8, R49 ;  /* 0x00000008ff0d7819 */ /* 0x000fe40000011631 */
[----:B------:R-:W-:Y:S01]  /*73b10*/  PRMT R46, R11, 0x3340, R4 ;  /* 0x000033400b2e7816 */ /* 0x000fe20000000004 */
[----:B------:R-:W4:Y:S01]  /*73b20*/  LDL.LU R49, [R1+0x28d4] ;  /* 0x0028d40001317983 */ /* 0x000f220000300800 */
[----:B------:R-:W-:Y:S02]  /*73b30*/  LOP3.LUT R13, R13, 0xffff, RZ, 0xc0, !PT ;  /* 0x0000ffff0d0d7812 */ /* 0x000fe400078ec0ff */
[----:B------:R-:W-:-:S02]  /*73b40*/  SHF.R.U32.HI R4, RZ, 0x8, R26 ;  /* 0x00000008ff047819 */ /* 0x000fc4000001161a */
[----:B------:R-:W4:Y:S01]  /*73b50*/  LDL.LU R26, [R1+0x2930] ;  /* 0x00293000011a7983 */ /* 0x000f220000300800 */
[----:B------:R-:W-:Y:S02]  /*73b60*/  PRMT R11, R13, 0x3340, R0 ;  /* 0x000033400d0b7816 */ /* 0x000fe40000000000 */
[----:B------:R-:W-:Y:S01]  /*73b70*/  SHF.R.U32.HI R13, RZ, 0x8, R54 ;  /* 0x00000008ff0d7819 */ /* 0x000fe20000011636 */
[----:B------:R-:W4:Y:S01]  /*73b80*/  LDL.LU R45, [R1+0x299c] ;  /* 0x00299c00012d7983 */ /* 0x000f220000300800 */
[----:B------:R-:W-:Y:S02]  /*73b90*/  LOP3.LUT R4, R4, 0xffff, RZ, 0xc0, !PT ;  /* 0x0000ffff04047812 */ /* 0x000fe400078ec0ff */
[----:B------:R-:W-:Y:S01]  /*73ba0*/  LOP3.LUT R13, R13, 0xffff, RZ, 0xc0, !PT ;  /* 0x0000ffff0d0d7812 */ /* 0x000fe200078ec0ff */
[----:B------:R-:W4:Y:S03]  /*73bb0*/  LDL.LU R54, [R1+0x28dc] ;  /* 0x0028dc0001367983 */ /* 0x000f260000300800 */
[----:B0-----:R-:W-:-:S02]  /*73bc0*/  PRMT R2, R13, 0x3340, R4 ;  /* 0x000033400d027816 */ /* 0x001fc40000000004 */
[----:B--2---:R-:W-:Y:S02]  /*73bd0*/  SHF.R.U32.HI R13, RZ, 0x8, R3 ;  /* 0x00000008ff0d7819 */ /* 0x004fe40000011603 */
[----:B------:R-:W2:Y:S04]  /*73be0*/  LDL.LU R3, [R1+0x2934] ;  /* 0x0029340001037983 */ /* 0x000ea80000300800 */
[----:B------:R-:W2:Y:S04]  /*73bf0*/  LDL.LU R41, [R1+0x1044] ;  /* 0x0010440001297983 */ /* 0x000ea80000300800 */
[----:B------:R-:W2:Y:S01]  /*73c00*/  LDL.LU R47, [R1+0x10d8] ;  /* 0x0010d800012f7983 */ /* 0x000ea20000300800 */
[----:B---3--:R-:W-:-:S03]  /*73c10*/  LOP3.LUT R16, R44, 0xffff, RZ, 0xc0, !PT ;  /* 0x0000ffff2c107812 */ /* 0x008fc600078ec0ff */
[----:B------:R-:W3:Y:S01]  /*73c20*/  LDL.LU R44, [R1+0x2a30] ;  /* 0x002a3000012c7983 */ /* 0x000ee20000300800 */
[----:B------:R-:W-:Y:S02]  /*73c30*/  SHF.R.U32.HI R4, RZ, 0x8, R27 ;  /* 0x00000008ff047819 */ /* 0x000fe4000001161b */
[----:B----4-:R-:W-:Y:S02]  /*73c40*/  SHF.R.U32.HI R27, RZ, 0x8, R31 ;  /* 0x00000008ff1b7819 */ /* 0x010fe4000001161f */
[----:B------:R-:W-:Y:S02]  /*73c50*/  LOP3.LUT R13, R13, 0xffff, RZ, 0xc0, !PT ;  /* 0x0000ffff0d0d7812 */ /* 0x000fe400078ec0ff */
[----:B------:R-:W-:Y:S02]  /*73c60*/  LOP3.LUT R4, R4, 0xffff, RZ, 0xc0, !PT ;  /* 0x0000ffff04047812 */ /* 0x000fe400078ec0ff */
[----:B------:R-:W-:Y:S02]  /*73c70*/  SHF.R.U32.HI R31, RZ, 0x8, R14 ;  /* 0x00000008ff1f7819 */ /* 0x000fe4000001160e */
[----:B------:R-:W-:-:S02]  /*73c80*/  LOP3.LUT R14, R49, 0xffff, RZ, 0xc0, !PT ;  /* 0x0000ffff310e7812 */ /* 0x000fc400078ec0ff */
[----:B------:R-:W-:Y:S02]  /*73c90*/  LOP3.LUT R15, R26, 0xffff, RZ, 0xc0, !PT ;  /* 0x0000ffff1a0f7812 */ /* 0x000fe400078ec0ff */
[----:B------:R-:W-:Y:S02]  /*73ca0*/  PRMT R48, R13, 0x3340, R4 ;  /* 0x000033400d307816 */ /* 0x000fe40000000004 */
[----:B------:R-:W-:Y:S02]  /*73cb0*/  PRMT R4, R14, 0x3340, R0 ;  /* 0x000033400e047816 */ /* 0x000fe40000000000 */
[----:B------:R-:W-:-:S04]  /*73cc0*/  PRMT R13, R16, 0x3340, R15 ;  /* 0x00003340100d7816 */ /* 0x000fc8000000000f */
[----:B------:R-:W-:Y:S02]  /*73cd0*/  PRMT R58, R13, 0x5410, R4 ;  /* 0x000054100d3a7816 */ /* 0x000fe40000000004 */
[----:B------:R-:W-:Y:S02]  /*73ce0*/  SHF.R.U32.HI R13, RZ, 0x8, R16 ;  /* 0x00000008ff0d7819 */ /* 0x000fe40000011610 */
[----:B------:R-:W-:Y:S02]  /*73cf0*/  SHF.R.U32.HI R4, RZ, 0x8, R15 ;  /* 0x00000008ff047819 */ /* 0x000fe4000001160f */
[----:B------:R-:W-:Y:S02]  /*73d00*/  SHF.R.U32.HI R26, RZ, 0x8, R14 ;  /* 0x00000008ff1a7819 */ /* 0x000fe4000001160e */
[----:B------:R-:W-:Y:S02]  /*73d10*/  LOP3.LUT R13, R13, 0xffff, RZ, 0xc0, !PT ;  /* 0x0000ffff0d0d7812 */ /* 0x000fe400078ec0ff */
[----:B------:R-:W-:-:S02]  /*73d20*/  LOP3.LUT R4, R4, 0xffff, RZ, 0xc0, !PT ;  /* 0x0000ffff04047812 */ /* 0x000fc400078ec0ff */
[----:B------:R-:W-:Y:S02]  /*73d30*/  LOP3.LUT R15, R45, 0xffff, RZ, 0xc0, !PT ;  /* 0x0000ffff2d0f7812 */ /* 0x000fe400078ec0ff */
[----:B------:R-:W-:Y:S01]  /*73d40*/  LOP3.LUT R16, R54, 0xffff, RZ, 0xc0, !PT ;  /* 0x0000ffff36107812 */ /* 0x000fe200078ec0ff */
[----:B------:R0:W-:Y:S01]  /*73d50*/  STL [R1+0x2b70], R58 ;  /* 0x002b703a01007387 */ /* 0x0001e20000100800 */
[----:B------:R-:W-:Y:S02]  /*73d60*/  PRMT R49, R13, 0x3340, R4 ;  /* 0x000033400d317816 */ /* 0x000fe40000000004 */
[----:B------:R-:W-:Y:S01]  /*73d70*/  PRMT R4, R16, 0x3340, R0 ;  /* 0x0000334010047816 */ /* 0x000fe20000000000 */
[----:B------:R-:W4:Y:S01]  /*73d80*/  LDL.LU R40, [R1+0x11b0] ;  /* 0x0011b00001287983 */ /* 0x000f220000300800 */
[----:B------:R-:W-:Y:S02]  /*73d90*/  SHF.R.U32.HI R18, RZ, 0x8, R16 ;  /* 0x00000008ff127819 */ /* 0x000fe40000011610 */
[----:B--2---:R-:W-:-:S02]  /*73da0*/  LOP3.LUT R14, R3, 0xffff, RZ, 0xc0, !PT ;  /* 0x0000ffff030e7812 */ /* 0x004fc400078ec0ff */
[----:B------:R-:W2:Y:S02]  /*73db0*/  LDL.LU R3, [R1+0x2a34] ;  /* 0x002a340001037983 */ /* 0x000ea40000300800 */
[----:B------:R-:W-:-:S04]  /*73dc0*/  PRMT R13, R15, 0x3340, R14 ;  /* 0x000033400f0d7816 */ /* 0x000fc8000000000e */
[----:B------:R-:W-:Y:S02]  /*73dd0*/  PRMT R45, R13, 0x5410, R4 ;  /* 0x000054100d2d7816 */ /* 0x000fe40000000004 */
[----:B------:R-:W-:-:S03]  /*73de0*/  SHF.R.U32.HI R16, RZ, 0x8, R47 ;  /* 0x00000008ff107819 */ /* 0x000fc6000001162f */
[----:B------:R-:W-:Y:S01]  /*73df0*/  STL [R1+0x2b3c], R45 ;  /* 0x002b3c2d01007387 */ /* 0x000fe20000100800 */
[----:B------:R-:W-:-:S03]  /*73e00*/  SHF.R.U32.HI R13, RZ, 0x8, R15 ;  /* 0x00000008ff0d7819 */ /* 0x000fc6000001160f */
[----:B------:R-:W2:Y:S04]  /*73e10*/  LDL.LU R39, [R1+0x26e4] ;  /* 0x0026e40001277983 */ /* 0x000ea80000300800 */
[----:B------:R-:W2:Y:S04]  /*73e20*/  LDL.LU R47, [R1+0x29c4] ;  /* 0x0029c400012f7983 */ /* 0x000ea80000300800 */
[----:B------:R-:W2:Y:S01]  /*73e30*/  LDL.LU R38, [R1+0xf94] ;  /* 0x000f940001267983 */ /* 0x000ea20000300800 */
[----:B------:R-:W-:Y:S02]  /*73e40*/  SHF.R.U32.HI R17, RZ, 0x8, R41 ;  /* 0x00000008ff117819 */ /* 0x000fe40000011629 */
[----:B---3--:R-:W-:-:S02]  /*73e50*/  SHF.R.U32.HI R15, RZ, 0x8, R44 ;  /* 0x00000008ff0f7819 */ /* 0x008fc4000001162c */
[----:B------:R-:W3:Y:S04]  /*73e60*/  LDL.LU R44, [R1+0x29bc] ;  /* 0x0029bc00012c7983 */ /* 0x000ee80000300800 */
[----:B------:R-:W3:Y:S04]  /*73e70*/  LDL.LU R22, [R1+0xf98] ;  /* 0x000f980001167983 */ /* 0x000ee80000300800 */
[----:B------:R-:W3:Y:S04]  /*73e80*/  LDL.LU R36, [R1+0x29b4] ;  /* 0x0029b40001247983 */ /* 0x000ee80000300800 */
[----:B------:R-:W3:Y:S04]  /*73e90*/  LDL.LU R23, [R1+0x24e4] ;  /* 0x0024e40001177983 */ /* 0x000ee80000300800 */
[----:B------:R-:W3:Y:S04]  /*73ea0*/  LDL.LU R43, [R1+0x29b8] ;  /* 0x0029b800012b7983 */ /* 0x000ee80000300800 */
[----:B------:R-:W3:Y:S04]  /*73eb0*/  LDL.LU R24, [R1+0x2498] ;  /* 0x0024980001187983 */ /* 0x000ee80000300800 */
[----:B------:R-:W3:Y:S01]  /*73ec0*/  LDL.LU R41, [R1+0x29a8] ;  /* 0x0029a80001297983 */ /* 0x000ee20000300800 */
[----:B------:R-:W-:-:S03]  /*73ed0*/  SHF.R.U32.HI R4, RZ, 0x8, R14 ;  /* 0x00000008ff047819 */ /* 0x000fc6000001160e */
[----:B------:R-:W3:Y:S04]  /*73ee0*/  LDL.LU R61, [R1+0x2490] ;  /* 0x00249000013d7983 */ /* 0x000ee80000300800 */
[----:B------:R-:W3:Y:S04]  /*73ef0*/  LDL.LU R34, [R1+0x29ac] ;  /* 0x0029ac0001227983 */ /* 0x000ee80000300800 */
[----:B------:R-:W3:Y:S01]  /*73f00*/  LDL.LU R52, [R1+0x2478] ;  /* 0x0024780001347983 */ /* 0x000ee20000300800 */
[----:B------:R-:W-:Y:S02]  /*73f10*/  LOP3.LUT R13, R13, 0xffff, RZ, 0xc0, !PT ;  /* 0x0000ffff0d0d7812 */ /* 0x000fe400078ec0ff */
[----:B----4-:R-:W-:Y:S01]  /*73f20*/  SHF.R.U32.HI R14, RZ, 0x8, R40 ;  /* 0x00000008ff0e7819 */ /* 0x010fe20000011628 */
[----:B------:R-:W4:Y:S01]  /*73f30*/  LDL.LU R25, [R1+0x246c] ;  /* 0x00246c0001197983 */ /* 0x000f220000300800 */
[----:B------:R-:W-:-:S03]  /*73f40*/  LOP3.LUT R4, R4, 0xffff, RZ, 0xc0, !PT ;  /* 0x0000ffff04047812 */ /* 0x000fc600078ec0ff */
[----:B------:R-:W4:Y:S04]  /*73f50*/  LDL.LU R40, [R1+0x24e8] ;  /* 0x0024e80001287983 */ /* 0x000f280000300800 */
[----:B------:R-:W4:Y:S04]  /*73f60*/  LDL.LU R53, [R1+0x2454] ;  /* 0x0024540001357983 */ /* 0x000f280000300800 */
[----:B------:R-:W4:Y:S01]  /*73f70*/  LDL.LU R35, [R1+0x29a0] ;  /* 0x0029a00001237983 */ /* 0x000f220000300800 */
[----:B------:R-:W-:-:S03]  /*73f80*/  PRMT R54, R13, 0x3340, R4 ;  /* 0x000033400d367816 */ /* 0x000fc60000000004 */
[----:B------:R-:W4:Y:S01]  /*73f90*/  LDL.LU R57, [R1+0x2450] ;  /* 0x0024500001397983 */ /* 0x000f220000300800 */
[----:B------:R-:W-:-:S03]  /*73fa0*/  SHF.R.U32.HI R20, RZ, 0x8, R20 ;  /* 0x00000008ff147819 */ /* 0x000fc60000011614 */
[----:B------:R-:W4:Y:S01]  /*73fb0*/  LDL.LU R56, [R1+0x1038] ;  /* 0x0010380001387983 */ /* 0x000f220000300800 */
[----:B------:R-:W-:-:S03]  /*73fc0*/  SHF.R.U32.HI R30, RZ, 0x8, R30 ;  /* 0x00000008ff1e7819 */ /* 0x000fc6000001161e */
[----:B------:R-:W4:Y:S01]  /*73fd0*/  LDL.LU R42, [R1+0x24a4] ;  /* 0x0024a400012a7983 */ /* 0x000f220000300800 */
[----:B------:R-:W-:Y:S02]  /*73fe0*/  SHF.R.U32.HI R29, RZ, 0x8, R29 ;  /* 0x00000008ff1d7819 */ /* 0x000fe4000001161d */
[----:B------:R-:W-:Y:S01]  /*73ff0*/  SHF.R.U32.HI R28, RZ, 0x8, R28 ;  /* 0x00000008ff1c7819 */ /* 0x000fe2000001161c */
[----:B------:R-:W4:Y:S01]  /*74000*/  LDL.LU R55, [R1+0x1034] ;  /* 0x0010340001377983 */ /* 0x000f220000300800 */
[----:B------:R-:W-:-:S03]  /*74010*/  SHF.R.U32.HI R19, RZ, 0x8, R19 ;  /* 0x00000008ff137819 */ /* 0x000fc60000011613 */
[----:B0-----:R-:W4:Y:S01]  /*74020*/  LDL.LU R58, [R1+0x2488] ;  /* 0x00248800013a7983 */ /* 0x001f220000300800 */
[----:B------:R-:W-:-:S03]  /*74030*/  LOP3.LUT R10, R10, 0xffff, RZ, 0xc0, !PT ;  /* 0x0000ffff0a0a7812 */ /* 0x000fc600078ec0ff */
[----:B------:R-:W4:Y:S01]  /*74040*/  LDL.LU R51, [R1+0x1018] ;  /* 0x0010180001337983 */ /* 0x000f220000300800 */
[----:B------:R-:W-:Y:S02]  /*74050*/  LOP3.LUT R9, R9, 0xffff, RZ, 0xc0, !PT ;  /* 0x0000ffff09097812 */ /* 0x000fe400078ec0ff */
[----:B------:R-:W-:Y:S02]  /*74060*/  LOP3.LUT R8, R8, 0xffff, RZ, 0xc0, !PT ;  /* 0x0000ffff08087812 */ /* 0x000fe400078ec0ff */
[----:B------:R-:W-:Y:S02]  /*74070*/  LOP3.LUT R7, R7, 0xffff, RZ, 0xc0, !PT ;  /* 0x0000ffff07077812 */ /* 0x000fe400078ec0ff */
[----:B------:R-:W-:Y:S02]  /*74080*/  LOP3.LUT R6, R6, 0xffff, RZ, 0xc0, !PT ;  /* 0x0000ffff06067812 */ /* 0x000fe400078ec0ff */
[----:B------:R-:W-:Y:S02]  /*74090*/  LOP3.LUT R20, R20, 0xffff, RZ, 0xc0, !PT ;  /* 0x0000ffff14147812 */ /* 0x000fe400078ec0ff */
[----:B------:R-:W-:-:S02]  /*740a0*/  LOP3.LUT R27, R27, 0xffff, RZ, 0xc0, !PT ;  /* 0x0000ffff1b1b7812 */ /* 0x000fc400078ec0ff */
        /* <DEDUP_REMOVED lines=11> */
[----:B------:R-:W-:-:S02]  /*74160*/  PRMT R10, R10, 0x3340, R0 ;  /* 0x000033400a0a7816 */ /* 0x000fc40000000000 */
[--C-:B------:R-:W-:Y:S02]  /*74170*/  PRMT R9, R9, 0x3340, R0.reuse ;  /* 0x0000334009097816 */ /* 0x100fe40000000000 */
[--C-:B------:R-:W-:Y:S02]  /*74180*/  PRMT R8, R8, 0x3340, R0.reuse ;  /* 0x0000334008087816 */ /* 0x100fe40000000000 */
[--C-:B------:R-:W-:Y:S02]  /*74190*/  PRMT R7, R7, 0x3340, R0.reuse ;  /* 0x0000334007077816 */ /* 0x100fe40000000000 */
[--C-:B------:R-:W-:Y:S02]  /*741a0*/  PRMT R6, R6, 0x3340, R0.reuse ;  /* 0x0000334006067816 */ /* 0x100fe40000000000 */
[--C-:B------:R-:W-:Y:S02]  /*741b0*/  PRMT R20, R20, 0x3340, R0.reuse ;  /* 0x0000334014147816 */ /* 0x100fe40000000000 */
[----:B------:R-:W-:-:S02]  /*741c0*/  PRMT R27, R27, 0x3340, R0 ;  /* 0x000033401b1b7816 */ /* 0x000fc40000000000 */
[--C-:B------:R-:W-:Y:S02]  /*741d0*/  PRMT R31, R31, 0x3340, R0.reuse ;  /* 0x000033401f1f7816 */ /* 0x100fe40000000000 */
[----:B--2---:R-:W-:Y:S02]  /*741e0*/  SHF.R.U32.HI R13, RZ, 0x8, R3 ;  /* 0x00000008ff0d7819 */ /* 0x004fe40000011603 */
[----:B------:R-:W2:Y:S02]  /*741f0*/  LDL.LU R3, [R1+0x245c] ;  /* 0x00245c0001037983 */ /* 0x000ea40000300800 */
[----:B------:R-:W-:Y:S02]  /*74200*/  LOP3.LUT R13, R13, 0xffff, RZ, 0xc0, !PT ;  /* 0x0000ffff0d0d7812 */ /* 0x000fe400078ec0ff */
[----:B------:R0:W-:Y:S04]  /*74210*/  STL [R1+0x2b40], R0 ;  /* 0x002b400001007387 */ /* 0x0001e80000100800 */
[----:B------:R-:W2:Y:S01]  /*74220*/  LDL.LU R59, [R1+0x1010] ;  /* 0x00101000013b7983 */ /* 0x000ea20000300800 */
[----:B------:R-:W-:-:S02]  /*74230*/  PRMT R30, R30, 0x3340, R0 ;  /* 0x000033401e1e7816 */ /* 0x000fc40000000000 */
[--C-:B------:R-:W-:Y:S02]  /*74240*/  PRMT R29, R29, 0x3340, R0.reuse ;  /* 0x000033401d1d7816 */ /* 0x100fe40000000000 */
[--C-:B------:R-:W-:Y:S02]  /*74250*/  PRMT R28, R28, 0x3340, R0.reuse ;  /* 0x000033401c1c7816 */ /* 0x100fe40000000000 */
[----:B------:R-:W-:Y:S02]  /*74260*/  PRMT R39, R47, 0x5410, R39 ;  /* 0x000054102f277816 */ /* 0x000fe40000000027 */
[----:B------:R-:W2:Y:S01]  /*74270*/  LDL.LU R47, [R1+0x2480] ;  /* 0x00248000012f7983 */ /* 0x000ea20000300800 */
[----:B------:R-:W-:-:S03]  /*74280*/  PRMT R26, R26, 0x3340, R0 ;  /* 0x000033401a1a7816 */ /* 0x000fc60000000000 */
[----:B------:R-:W2:Y:S01]  /*74290*/  LDL.LU R60, [R1+0x100c] ;  /* 0x00100c00013c7983 */ /* 0x000ea20000300800 */
[--C-:B------:R-:W-:Y:S02]  /*742a0*/  PRMT R19, R19, 0x3340, R0.reuse ;  /* 0x0000334013137816 */ /* 0x100fe40000000000 */
[--C-:B------:R-:W-:Y:S02]  /*742b0*/  PRMT R18, R18, 0x3340, R0.reuse ;  /* 0x0000334012127816 */ /* 0x100fe40000000000 */
[--C-:B------:R-:W-:Y:S02]  /*742c0*/  PRMT R17, R17, 0x3340, R0.reuse ;  /* 0x0000334011117816 */ /* 0x100fe40000000000 */
[--C-:B------:R-:W-:Y:S02]  /*742d0*/  PRMT R16, R16, 0x3340, R0.reuse ;  /* 0x0000334010107816 */ /* 0x100fe40000000000 */
[--C-:B------:R-:W-:Y:S02]  /*742e0*/  PRMT R15, R15, 0x3340, R0.reuse ;  /* 0x000033400f0f7816 */ /* 0x100fe40000000000 */
[----:B------:R-:W-:-:S02]  /*742f0*/  PRMT R14, R14, 0x3340, R0 ;  /* 0x000033400e0e7816 */ /* 0x000fc40000000000 */
[----:B------:R-:W-:Y:S02]  /*74300*/  PRMT R13, R13, 0x3340, R0 ;  /* 0x000033400d0d7816 */ /* 0x000fe40000000000 */
[----:B---3--:R-:W-:Y:S02]  /*74310*/  PRMT R38, R44, 0x5410, R38 ;  /* 0x000054102c267816 */ /* 0x008fe40000000026 */
[----:B------:R-:W3:Y:S04]  /*74320*/  LDL.LU R44, [R1+0x2458] ;  /* 0x00245800012c7983 */ /* 0x000ee80000300800 */
[----:B------:R-:W3:Y:S04]  /*74330*/  LDL.LU R4, [R1+0x1f0] ;  /* 0x0001f00001047983 */ /* 0x000ee80000300800 */
[----:B0-----:R-:W3:Y:S01]  /*74340*/  LDL.LU R0, [R1+0x1ec] ;  /* 0x0001ec0001007983 */ /* 0x001ee20000300800 */
[----:B------:R-:W-:-:S03]  /*74350*/  PRMT R36, R36, 0x5410, R22 ;  /* 0x0000541024247816 */ /* 0x000fc60000000016 */
[----:B------:R-:W3:Y:S01]  /*74360*/  LDL.LU R45, [R1+0x1e8] ;  /* 0x0001e800012d7983 */ /* 0x000ee20000300800 */
[----:B------:R-:W-:-:S03]  /*74370*/  PRMT R43, R43, 0x5410, R23 ;  /* 0x000054102b2b7816 */ /* 0x000fc60000000017 */
[----:B------:R-:W3:Y:S04]  /*74380*/  LDL.LU R12, [R1+0x254] ;  /* 0x00025400010c7983 */ /* 0x000ee80000300800 */
[----:B------:R-:W3:Y:S01]  /*74390*/  LDL.LU R21, [R1+0x1e4] ;  /* 0x0001e40001157983 */ /* 0x000ee20000300800 */
[----:B------:R-:W-:-:S03]  /*743a0*/  PRMT R41, R41, 0x5410, R24 ;  /* 0x0000541029297816 */ /* 0x000fc60000000018 */
[----:B------:R-:W3:Y:S04]  /*743b0*/  LDL.LU R22, [R1+0x260] ;  /* 0x0002600001167983 */ /* 0x000ee80000300800 */
[----:B------:R-:W3:Y:S04]  /*743c0*/  LDL.LU R23, [R1+0x1e0] ;  /* 0x0001e00001177983 */ /* 0x000ee80000300800 */
[----:B------:R-:W3:Y:S04]  /*743d0*/  LDL.LU R24, [R1+0x250] ;  /* 0x0002500001187983 */ /* 0x000ee80000300800 */
[----:B------:R0:W-:Y:S04]  /*743e0*/  STL [R1+0x2af4], R43 ;  /* 0x002af42b01007387 */ /* 0x0001e80000100800 */
[----:B0-----:R-:W2:Y:S04]  /*743f0*/  LDL.LU R43, [R1+0x101c] ;  /* 0x00101c00012b7983 */ /* 0x001ea80000300800 */
[----:B------:R0:W-:Y:S04]  /*74400*/  STL [R1+0x2af0], R41 ;  /* 0x002af02901007387 */ /* 0x0001e80000100800 */
[----:B0-----:R-:W3:Y:S01]  /*74410*/  LDL.LU R41, [R1+0x29a4] ;  /* 0x0029a40001297983 */ /* 0x001ee20000300800 */
[----:B----4-:R-:W-:-:S02]  /*74420*/  PRMT R40, R40, 0x5410, R25 ;  /* 0x0000541028287816 */ /* 0x010fc40000000019 */
[----:B------:R-:W-:Y:S02]  /*74430*/  PRMT R34, R34, 0x5410, R61 ;  /* 0x0000541022227816 */ /* 0x000fe4000000003d */
[----:B------:R-:W4:Y:S01]  /*74440*/  LDL.LU R61, [R1+0x1dc] ;  /* 0x0001dc00013d7983 */ /* 0x000f220000300800 */
[----:B------:R-:W-:Y:S01]  /*74450*/  NOP ;  /* 0x0000000000007918 */ /* 0x000fe20000000000 */
[----:B---3--:R-:W-:Y:S02]  /*74460*/  PRMT R41, R41, 0x5410, R52 ;  /* 0x0000541029297816 */ /* 0x008fe40000000034 */
[----:B------:R-:W3:Y:S04]  /*74470*/  LDL.LU R52, [R1+0x2c34] ;  /* 0x002c340001347983 */ /* 0x000ee80000300800 */
[----:B------:R-:W4:Y:S04]  /*74480*/  LDL.LU R25, [R1+0x1d8] ;  /* 0x0001d80001197983 */ /* 0x000f280000300800 */
[----:B------:R0:W-:Y:S04]  /*74490*/  STL.64 [R1+0x2af8], R40 ;  /* 0x002af82801007387 */ /* 0x0001e80000100a00 */
[----:B0-----:R-:W3:Y:S04]  /*744a0*/  LDL.LU R40, [R1+0x24d8] ;  /* 0x0024d80001287983 */ /* 0x001ee80000300800 */
[----:B------:R-:W4:Y:S01]  /*744b0*/  LDL.LU R41, [R1+0x24a8] ;  /* 0x0024a80001297983 */ /* 0x000f220000300800 */
[----:B------:R-:W-:-:S02]  /*744c0*/  PRMT R35, R35, 0x5410, R53 ;  /* 0x0000541023237816 */ /* 0x000fc40000000035 */
[----:B------:R-:W-:Y:S01]  /*744d0*/  PRMT R42, R42, 0x5410, R56 ;  /* 0x000054102a2a7816 */ /* 0x000fe20000000038 */
[----:B------:R-:W4:Y:S01]  /*744e0*/  LDL.LU R53, [R1+0x2c30] ;  /* 0x002c300001357983 */ /* 0x000f220000300800 */
[----:B--2---:R-:W-:Y:S02]  /*744f0*/  PRMT R43, R58, 0x5410, R43 ;  /* 0x000054103a2b7816 */ /* 0x004fe4000000002b */
[----:B------:R-:W-:Y:S02]  /*74500*/  PRMT R3, R3, 0x5410, R51 ;  /* 0x0000541003037816 */ /* 0x000fe40000000033 */
[----:B------:R-:W-:Y:S02]  /*74510*/  PRMT R47, R47, 0x5410, R59 ;  /* 0x000054102f2f7816 */ /* 0x000fe4000000003b */
[----:B---3--:R-:W-:Y:S02]  /*74520*/  PRMT R40, R40, 0x5410, R57 ;  /* 0x0000541028287816 */ /* 0x008fe40000000039 */
[----:B------:R-:W2:Y:S01]  /*74530*/  LDL.LU R57, [R1+0x2c2c] ;  /* 0x002c2c0001397983 */ /* 0x000ea20000300800 */
[----:B----4-:R-:W-:-:S03]  /*74540*/  PRMT R41, R41, 0x5410, R55 ;  /* 0x0000541029297816 */ /* 0x010fc60000000037 */
[----:B------:R-:W3:Y:S04]  /*74550*/  LDL.LU R56, [R1+0x2c28] ;  /* 0x002c280001387983 */ /* 0x000ee80000300800 */
[----:B------:R-:W4:Y:S04]  /*74560*/  LDL.LU R55, [R1+0x2c24] ;  /* 0x002c240001377983 */ /* 0x000f280000300800 */
[----:B------:R-:W2:Y:S04]  /*74570*/  LDL.LU R51, [R1+0x1d4] ;  /* 0x0001d40001337983 */ /* 0x000ea80000300800 */
[----:B------:R-:W-:Y:S04]  /*74580*/  STL [R1+0x274], R43 ;  /* 0x0002742b01007387 */ /* 0x000fe80000100800 */
[----:B------:R0:W-:Y:S04]  /*74590*/  STL [R1+0x2b74], R3 ;  /* 0x002b740301007387 */ /* 0x0001e80000100800 */
[----:B------:R-:W2:Y:S04]  /*745a0*/  LDL.LU R59, [R1+0x1d0] ;  /* 0x0001d000013b7983 */ /* 0x000ea80000300800 */
[----:B------:R-:W2:Y:S01]  /*745b0*/  LDL.LU R58, [R1+0x208] ;  /* 0x00020800013a7983 */ /* 0x000ea20000300800 */
[----:B------:R-:W-:-:S03]  /*745c0*/  PRMT R44, R44, 0x5410, R60 ;  /* 0x000054102c2c7816 */ /* 0x000fc6000000003c */
[----:B------:R-:W2:Y:S01]  /*745d0*/  LDL.LU R60, [R1+0x1c8] ;  /* 0x0001c800013c7983 */ /* 0x000ea20000300800 */
[----:B------:R-:W-:-:S03]  /*745e0*/  PRMT R12, R12, 0x5410, R45 ;  /* 0x000054100c0c7816 */ /* 0x000fc6000000002d */
[----:B0-----:R-:W2:Y:S01]  /*745f0*/  LDL.LU R3, [R1+0x1c0] ;  /* 0x0001c00001037983 */ /* 0x001ea20000300800 */
[----:B------:R-:W-:Y:S02]  /*74600*/  PRMT R45, R24, 0x5410, R23 ;  /* 0x00005410182d7816 */ /* 0x000fe40000000017 */
[----:B------:R-:W-:Y:S02]  /*74610*/  PRMT R53, R53, 0x5410, R25 ;  /* 0x0000541035357816 */ /* 0x000fe40000000019 */
[----:B---3--:R-:W-:Y:S02]  /*74620*/  PRMT R56, R56, 0x5410, R4 ;  /* 0x0000541038387816 */ /* 0x008fe40000000004 */
[----:B------:R-:W3:Y:S01]  /*74630*/  LDL.LU R4, [R1+0x1f8] ;  /* 0x0001f80001047983 */ /* 0x000ee20000300800 */
[----:B----4-:R-:W-:Y:S02]  /*74640*/  PRMT R55, R55, 0x5410, R0 ;  /* 0x0000541037377816 */ /* 0x010fe40000000000 */
[----:B------:R-:W-:Y:S01]  /*74650*/  PRMT R0, R22, 0x5410, R21 ;  /* 0x0000541016007816 */ /* 0x000fe20000000015 */
[----:B------:R0:W-:Y:S01]  /*74660*/  STL [R1+0x2b78], R56 ;  /* 0x002b783801007387 */ /* 0x0001e20000100800 */
[----:B--2---:R-:W-:-:S03]  /*74670*/  PRMT R57, R57, 0x5410, R61 ;  /* 0x0000541039397816 */ /* 0x004fc6000000003d */
[----:B0-----:R-:W2:Y:S04]  /*74680*/  LDL.LU R56, [R1+0x1c4] ;  /* 0x0001c40001387983 */ /* 0x001ea80000300800 */
[----:B------:R-:W-:Y:S04]  /*74690*/  STL [R1+0x2b7c], R55 ;  /* 0x002b7c3701007387 */ /* 0x000fe80000100800 */
[----:B------:R-:W-:Y:S04]  /*746a0*/  STL [R1+0x2b98], R0 ;  /* 0x002b980001007387 */ /* 0x000fe80000100800 */
[----:B------:R0:W-:Y:S01]  /*746b0*/  STL [R1+0x264], R12 ;  /* 0x0002640c01007387 */ /* 0x0001e20000100800 */
[----:B------:R-:W-:-:S03]  /*746c0*/  PRMT R52, R52, 0x5410, R51 ;  /* 0x0000541034347816 */ /* 0x000fc60000000033 */
        /* <DEDUP_REMOVED lines=10> */
[----:B------:R0:W-:Y:S01]  /*74770*/  STL [R1+0x2b9c], R53 ;  /* 0x002b9c3501007387 */ /* 0x0001e20000100800 */
[----:B------:R-:W-:-:S03]  /*74780*/  PRMT R58, R58, 0x5410, R59 ;  /* 0x000054103a3a7816 */ /* 0x000fc6000000003b */
[----:B0-----:R-:W4:Y:S04]  /*74790*/  LDL.LU R53, [R1+0x248] ;  /* 0x0002480001357983 */ /* 0x001f280000300800 */
[----:B------:R-:W3:Y:S04]  /*747a0*/  LDL.LU R51, [R1+0x2c20] ;  /* 0x002c200001337983 */ /* 0x000ee80000300800 */
[----:B------:R0:W-:Y:S04]  /*747b0*/  STL [R1+0x2bc0], R52 ;  /* 0x002bc03401007387 */ /* 0x0001e80000100800 */
[----:B0-----:R-:W4:Y:S04]  /*747c0*/  LDL.LU R52, [R1+0x210] ;  /* 0x0002100001347983 */ /* 0x001f280000300800 */
[----:B------:R-:W3:Y:S02]  /*747d0*/  LDL.LU R59, [R1+0x2c1c] ;  /* 0x002c1c00013b7983 */ /* 0x000ee40000300800 */
[----:B---3--:R-:W-:-:S02]  /*747e0*/  PRMT R59, R59, 0x5410, R51 ;  /* 0x000054103b3b7816 */ /* 0x008fc40000000033 */
[----:B------:R-:W3:Y:S02]  /*747f0*/  LDL.LU R51, [R1+0x2c18] ;  /* 0x002c180001337983 */ /* 0x000ee40000300800 */
[----:B---3--:R-:W-:Y:S02]  /*74800*/  PRMT R51, R51, 0x5410, R60 ;  /* 0x0000541033337816 */ /* 0x008fe4000000003c */
[----:B------:R-:W2:Y:S02]  /*74810*/  LDL.LU R60, [R1+0x2c14] ;  /* 0x002c1400013c7983 */ /* 0x000ea40000300800 */
[----:B--2---:R-:W-:Y:S02]  /*74820*/  PRMT R60, R60, 0x5410, R56 ;  /* 0x000054103c3c7816 */ /* 0x004fe40000000038 */
[----:B------:R-:W-:-:S03]  /*74830*/  PRMT R56, R4, 0x5410, R3 ;  /* 0x0000541004387816 */ /* 0x000fc60000000003 */
[----:B------:R0:W-:Y:S04]  /*74840*/  STL [R1+0x2bc4], R60 ;  /* 0x002bc43c01007387 */ /* 0x0001e80000100800 */
[----:B0-----:R-:W2:Y:S04]  /*74850*/  LDL.LU R60, [R1+0x234] ;  /* 0x00023400013c7983 */ /* 0x001ea80000300800 */
[----:B------:R-:W3:Y:S04]  /*74860*/  LDL.LU R3, [R1+0x280] ;  /* 0x0002800001037983 */ /* 0x000ee80000300800 */
[----:B------:R-:W2:Y:S04]  /*74870*/  LDL.LU R4, [R1+0x288] ;  /* 0x0002880001047983 */ /* 0x000ea80000300800 */
[----:B------:R0:W-:Y:S04]  /*74880*/  STL.64 [R1+0x2b88], R58 ;  /* 0x002b883a01007387 */ /* 0x0001e80000100a00 */
[----:B0-----:R-:W3:Y:S01]  /*74890*/  LDL.LU R59, [R1+0x228] ;  /* 0x00022800013b7983 */ /* 0x001ee20000300800 */
[----:B----4-:R-:W-:-:S03]  /*748a0*/  PRMT R55, R55, 0x5410, R12 ;  /* 0x0000541037377816 */ /* 0x010fc6000000000c */
[----:B------:R-:W4:Y:S04]  /*748b0*/  LDL.LU R58, [R1+0x240] ;  /* 0x00024000013a7983 */ /* 0x000f280000300800 */
[----:B------:R0:W-:Y:S01]  /*748c0*/  STL.64 [R1+0x2b80], R56 ;  /* 0x002b803801007387 */ /* 0x0001e20000100a00 */
[----:B------:R-:W-:-:S03]  /*748d0*/  PRMT R53, R53, 0x5410, R61 ;  /* 0x0000541035357816 */ /* 0x000fc6000000003d */
[----:B0-----:R-:W2:Y:S04]  /*748e0*/  LDL.LU R57, [R1+0x23c] ;  /* 0x00023c0001397983 */ /* 0x001ea80000300800 */
[----:B------:R-:W2:Y:S04]  /*748f0*/  LDL.LU R56, [R1+0x1f4] ;  /* 0x0001f40001387983 */ /* 0x000ea80000300800 */
[----:B------:R-:W2:Y:S04]  /*74900*/  LDL.LU R12, [R1+0x2c10] ;  /* 0x002c1000010c7983 */ /* 0x000ea80000300800 */
[----:B------:R0:W-:Y:S04]  /*74910*/  STL [R1+0x2bc8], R55 ;  /* 0x002bc83701007387 */ /* 0x0001e80000100800 */
[----:B0-----:R-:W2:Y:S01]  /*74920*/  LDL.LU R55, [R1+0x214] ;  /* 0x0002140001377983 */ /* 0x001ea20000300800 */
[----:B---3--:R-:W-:-:S03]  /*74930*/  PRMT R59, R59, 0x5410, R21 ;  /* 0x000054103b3b7816 */ /* 0x008fc60000000015 */
[----:B------:R-:W2:Y:S04]  /*74940*/  LDL.LU R21, [R1+0x2c0c] ;  /* 0x002c0c0001157983 */ /* 0x000ea80000300800 */
[----:B------:R-:W3:Y:S01]  /*74950*/  LDL.LU R61, [R1+0x2c08] ;  /* 0x002c0800013d7983 */ /* 0x000ee20000300800 */
[----:B------:R-:W-:-:S03]  /*74960*/  PRMT R0, R0, 0x5410, R23 ;  /* 0x0000541000007816 */ /* 0x000fc60000000017 */
[----:B------:R0:W-:Y:S01]  /*74970*/  STL [R1+0x2bcc], R53 ;  /* 0x002bcc3501007387 */ /* 0x0001e20000100800 */
[----:B------:R-:W-:-:S03]  /*74980*/  PRMT R25, R25, 0x5410, R24 ;  /* 0x0000541019197816 */ /* 0x000fc60000000018 */
[----:B0-----:R-:W2:Y:S01]  /*74990*/  LDL.LU R53, [R1+0x238] ;  /* 0x0002380001357983 */ /* 0x001ea20000300800 */
[----:B---3--:R-:W-:-:S03]  /*749a0*/  PRMT R61, R61, 0x5410, R22 ;  /* 0x000054103d3d7816 */ /* 0x008fc60000000016 */
[----:B------:R-:W3:Y:S04]  /*749b0*/  LDL.LU R22, [R1+0x2c04] ;  /* 0x002c040001167983 */ /* 0x000ee80000300800 */
[----:B------:R0:W-:Y:S04]  /*749c0*/  STL [R1+0x2bd0], R61 ;  /* 0x002bd03d01007387 */ /* 0x0001e80000100800 */
[----:B0-----:R-:W3:Y:S04]  /*749d0*/  LDL.LU R61, [R1+0x1a0] ;  /* 0x0001a000013d7983 */ /* 0x001ee80000300800 */
[----:B------:R-:W3:Y:S04]  /*749e0*/  LDL.LU R23, [R1+0x2c00] ;  /* 0x002c000001177983 */ /* 0x000ee80000300800 */
[----:B------:R0:W-:Y:S04]  /*749f0*/  STL [R1+0x2bd4], R0 ;  /* 0x002bd40001007387 */ /* 0x0001e80000100800 */
[----:B0-----:R-:W4:Y:S04]  /*74a00*/  LDL.LU R0, [R1+0x1a4] ;  /* 0x0001a40001007983 */ /* 0x001f280000300800 */
[----:B------:R-:W3:Y:S04]  /*74a10*/  LDL.LU R24, [R1+0x2bfc] ;  /* 0x002bfc0001187983 */ /* 0x000ee80000300800 */
[----:B------:R0:W-:Y:S04]  /*74a20*/  STL [R1+0x1cc], R25 ;  /* 0x0001cc1901007387 */ /* 0x0001e80000100800 */
[----:B0-----:R-:W3:Y:S01]  /*74a30*/  LDL.LU R25, [R1+0x2bf8] ;  /* 0x002bf80001197983 */ /* 0x001ee20000300800 */
[----:B----4-:R-:W-:-:S02]  /*74a40*/  PRMT R58, R58, 0x5410, R0 ;  /* 0x000054103a3a7816 */ /* 0x010fc40000000000 */
[----:B--2---:R-:W-:Y:S02]  /*74a50*/  PRMT R0, R56, 0x5410, R21 ;  /* 0x0000541038007816 */ /* 0x004fe40000000015 */
[----:B---3--:R-:W-:-:S05]  /*74a60*/  PRMT R55, R55, 0x5410, R25 ;  /* 0x0000541037377816 */ /* 0x008fca0000000019 */
[----:B------:R0:W-:Y:S02]  /*74a70*/  STL [R1+0x2bd8], R55 ;  /* 0x002bd83701007387 */ /* 0x0001e40000100800 */
[----:B0-----:R-:W-:Y:S02]  /*74a80*/  PRMT R55, R43, 0x5410, R12 ;  /* 0x000054102b377816 */ /* 0x001fe4000000000c */
[----:B------:R-:W2:Y:S01]  /*74a90*/  LDL.LU R43, [R1+0x24d4] ;  /* 0x0024d400012b7983 */ /* 0x000ea20000300800 */
[----:B------:R-:W-:-:S03]  /*74aa0*/  PRMT R12, R33, 0x5410, R9 ;  /* 0x00005410210c7816 */ /* 0x000fc60000000009 */
[----:B------:R0:W-:Y:S04]  /*74ab0*/  STL [R1+0x1ac], R0 ;  /* 0x0001ac0001007387 */ /* 0x0001e80000100800 */
[----:B------:R-:W3:Y:S01]  /*74ac0*/  LDL.LU R33, [R1+0x24ec] ;  /* 0x0024ec0001217983 */ /* 0x000ee20000300800 */
[----:B------:R-:W-:Y:S02]  /*74ad0*/  PRMT R9, R32, 0x5410, R7 ;  /* 0x0000541020097816 */ /* 0x000fe40000000007 */
[----:B0-----:R-:W-:Y:S02]  /*74ae0*/  PRMT R0, R37, 0x5410, R10 ;  /* 0x0000541025007816 */ /* 0x001fe4000000000a */
[----:B------:R-:W4:Y:S01]  /*74af0*/  LDL.LU R37, [R1+0x29b0] ;  /* 0x0029b00001257983 */ /* 0x000f220000300800 */
[----:B------:R-:W-:-:S03]  /*74b00*/  PRMT R10, R50, 0x5410, R8 ;  /* 0x00005410320a7816 */ /* 0x000fc60000000008 */
[----:B------:R-:W2:Y:S01]  /*74b10*/  LDL.LU R50, [R1+0x2bf4] ;  /* 0x002bf40001327983 */ /* 0x000ea20000300800 */
[----:B------:R-:W-:Y:S02]  /*74b20*/  PRMT R8, R3, 0x5410, R6 ;  /* 0x0000541003087816 */ /* 0x000fe40000000006 */
[----:B------:R-:W-:Y:S01]  /*74b30*/  PRMT R6, R46, 0x5410, R11 ;  /* 0x000054102e067816 */ /* 0x000fe2000000000b */
[----:B------:R-:W3:Y:S04]  /*74b40*/  LDL.LU R32, [R1+0x29c0] ;  /* 0x0029c00001207983 */ /* 0x000ee80000300800 */
[----:B------:R-:W4:Y:S01]  /*74b50*/  LDL.LU R46, [R1+0x2bf0] ;  /* 0x002bf000012e7983 */ /* 0x000f220000300800 */
[----:B------:R-:W-:Y:S02]  /*74b60*/  PRMT R4, R4, 0x5410, R5 ;  /* 0x0000541004047816 */ /* 0x000fe40000000005 */
[----:B------:R-:W-:-:S02]  /*74b70*/  PRMT R5, R2, 0x5410, R20 ;  /* 0x0000541002057816 */ /* 0x000fc40000000014 */
[----:B------:R-:W3:Y:S01]  /*74b80*/  LDL.LU R2, [R1+0x2bec] ;  /* 0x002bec0001027983 */ /* 0x000ee20000300800 */
[----:B------:R-:W-:Y:S02]  /*74b90*/  PRMT R57, R57, 0x5410, R61 ;  /* 0x0000541039397816 */ /* 0x000fe4000000003d */
[----:B------:R-:W-:Y:S02]  /*74ba0*/  PRMT R7, R48, 0x5410, R27 ;  /* 0x0000541030077816 */ /* 0x000fe4000000001b */
[----:B------:R-:W3:Y:S01]  /*74bb0*/  LDL.LU R48, [R1+0x2be8] ;  /* 0x002be80001307983 */ /* 0x000ee20000300800 */
[----:B------:R-:W-:Y:S02]  /*74bc0*/  PRMT R60, R60, 0x5410, R22 ;  /* 0x000054103c3c7816 */ /* 0x000fe40000000016 */
[----:B------:R-:W-:Y:S02]  /*74bd0*/  PRMT R52, R52, 0x5410, R23 ;  /* 0x0000541034347816 */ /* 0x000fe40000000017 */
[----:B------:R-:W-:-:S02]  /*74be0*/  PRMT R53, R53, 0x5410, R24 ;  /* 0x0000541035357816 */ /* 0x000fc40000000018 */
[----:B--2---:R-:W-:Y:S02]  /*74bf0*/  PRMT R61, R50, 0x5410, R31 ;  /* 0x00005410323d7816 */ /* 0x004fe4000000001f */
[----:B------:R-:W2:Y:S04]  /*74c00*/  LDL.LU R50, [R1+0x2be4] ;  /* 0x002be40001327983 */ /* 0x000ea80000300800 */
[----:B------:R-:W2:Y:S01]  /*74c10*/  LDL.LU R22, [R1+0x1004] ;  /* 0x0010040001167983 */ /* 0x000ea20000300800 */
[----:B----4-:R-:W-:-:S03]  /*74c20*/  PRMT R56, R46, 0x5410, R30 ;  /* 0x000054102e387816 */ /* 0x010fc6000000001e */
[----:B------:R-:W4:Y:S04]  /*74c30*/  LDL.LU R23, [R1+0x1020] ;  /* 0x0010200001177983 */ /* 0x000f280000300800 */
[----:B------:R-:W4:Y:S04]  /*74c40*/  LDL.LU R24, [R1+0x1024] ;  /* 0x0010240001187983 */ /* 0x000f280000300800 */
[----:B------:R-:W4:Y:S04]  /*74c50*/  LDL.LU R25, [R1+0x1030] ;  /* 0x0010300001197983 */ /* 0x000f280000300800 */
[----:B------:R-:W4:Y:S01]  /*74c60*/  LDL.LU R46, [R1+0x2be0] ;  /* 0x002be000012e7983 */ /* 0x000f220000300800 */
[----:B---3--:R-:W-:-:S03]  /*74c70*/  PRMT R3, R2, 0x5410, R29 ;  /* 0x0000541002037816 */ /* 0x008fc6000000001d */
[----:B------:R0:W-:Y:S04]  /*74c80*/  STL.64 [R1+0x2bb8], R58 ;  /* 0x002bb83a01007387 */ /* 0x0001e80000100a00 */
[----:B------:R-:W-:Y:S04]  /*74c90*/  STL.64 [R1+0x2bb0], R56 ;  /* 0x002bb03801007387 */ /* 0x000fe80000100a00 */
[----:B------:R-:W3:Y:S01]  /*74ca0*/  LDL.LU R2, [R1+0x2bdc] ;  /* 0x002bdc0001027983 */ /* 0x000ee20000300800 */
[----:B------:R-:W-:Y:S02]  /*74cb0*/  PRMT R48, R48, 0x5410, R28 ;  /* 0x0000541030307816 */ /* 0x000fe4000000001c */
[----:B------:R-:W-:-:S02]  /*74cc0*/  PRMT R49, R49, 0x5410, R26 ;  /* 0x0000541031317816 */ /* 0x000fc4000000001a */
[----:B------:R-:W-:Y:S02]  /*74cd0*/  PRMT R43, R43, 0x5410, R16 ;  /* 0x000054102b2b7816 */ /* 0x000fe40000000010 */
[----:B------:R-:W-:Y:S02]  /*74ce0*/  PRMT R37, R37, 0x5410, R14 ;  /* 0x0000541025257816 */ /* 0x000fe4000000000e */
[----:B------:R-:W-:Y:S02]  /*74cf0*/  PRMT R33, R33, 0x5410, R15 ;  /* 0x0000541021217816 */ /* 0x000fe4000000000f */
[----:B------:R-:W-:Y:S02]  /*74d00*/  PRMT R32, R32, 0x5410, R13 ;  /* 0x0000541020207816 */ /* 0x000fe4000000000d */
[----:B------:R-:W-:Y:S02]  /*74d10*/  PRMT R54, R54, 0x5410, R18 ;  /* 0x0000541036367816 */ /* 0x000fe40000000012 */
[----:B--2---:R-:W-:-:S05]  /*74d20*/  PRMT R50, R50, 0x5410, R19 ;  /* 0x0000541032327816 */ /* 0x004fca0000000013 */
[----:B------:R-:W-:Y:S04]  /*74d30*/  STL.64 [R1+0x2ba8], R50 ;  /* 0x002ba83201007387 */ /* 0x000fe80000100a00 */
[----:B------:R-:W-:Y:S01]  /*74d40*/  STL.64 [R1+0x2ba0], R48 ;  /* 0x002ba03001007387 */ /* 0x000fe20000100a00 */
[----:B----4-:R-:W-:-:S05]  /*74d50*/  PRMT R46, R46, 0x5410, R17 ;  /* 0x000054102e2e7816 */ /* 0x010fca0000000011 */
[----:B------:R1:W-:Y:S04]  /*74d60*/  STL.64 [R1+0x2b50], R46 ;  /* 0x002b502e01007387 */ /* 0x0003e80000100a00 */
[----:B------:R-:W-:Y:S04]  /*74d70*/  STL.64 [R1+0x2b48], R44 ;  /* 0x002b482c01007387 */ /* 0x000fe80000100a00 */
[----:B------:R-:W-:Y:S04]  /*74d80*/  STL.64 [R1+0x2b20], R42 ;  /* 0x002b202a01007387 */ /* 0x000fe80000100a00 */
[----:B------:R-:W-:Y:S04]  /*74d90*/  STL.64 [R1+0x2b18], R40 ;  /* 0x002b182801007387 */ /* 0x000fe80000100a00 */
[----:B------:R-:W-:Y:S04]  /*74da0*/  STL.64 [R1+0x2b08], R38 ;  /* 0x002b082601007387 */ /* 0x000fe80000100a00 */
[----:B------:R-:W-:Y:S04]  /*74db0*/  STL.64 [R1+0x2b00], R36 ;  /* 0x002b002401007387 */ /* 0x000fe80000100a00 */
[----:B------:R-:W2:Y:S04]  /*74dc0*/  LDL.LU R29, [R1+0x1000] ;  /* 0x00100000011d7983 */ /* 0x000ea80000300800 */
[----:B0-----:R-:W4:Y:S04]  /*74dd0*/  LDL.LU R59, [R1+0xff8] ;  /* 0x000ff800013b7983 */ /* 0x001f280000300800 */
[----:B------:R-:W2:Y:S04]  /*74de0*/  LDL.LU R30, [R1+0xff4] ;  /* 0x000ff400011e7983 */ /* 0x000ea80000300800 */
[----:B------:R-:W2:Y:S04]  /*74df0*/  LDL.LU R31, [R1+0xff0] ;  /* 0x000ff000011f7983 */ /* 0x000ea80000300800 */
[----:B------:R-:W-:Y:S04]  /*74e00*/  STL.64 [R1+0x2b30], R34 ;  /* 0x002b302201007387 */ /* 0x000fe80000100a00 */
[----:B------:R-:W-:Y:S04]  /*74e10*/  STL.64 [R1+0x2b28], R32 ;  /* 0x002b282001007387 */ /* 0x000fe80000100a00 */
[----:B-1----:R-:W2:Y:S04]  /*74e20*/  LDL.LU R47, [R1+0x2904] ;  /* 0x00290400012f7983 */ /* 0x002ea80000300800 */
[----:B------:R-:W2:Y:S01]  /*74e30*/  LDL.LU R17, [R1+0x2900] ;  /* 0x0029000001117983 */ /* 0x000ea20000300800 */
[----:B------:R-:W-:-:S03]  /*74e40*/  PRMT R6, R6, 0x5210, R24 ;  /* 0x0000521006067816 */ /* 0x000fc60000000018 */
[----:B------:R-:W2:Y:S01]  /*74e50*/  LDL.LU R18, [R1+0x28e4] ;  /* 0x0028e40001127983 */ /* 0x000ea20000300800 */
[----:B------:R-:W-:-:S03]  /*74e60*/  PRMT R7, R7, 0x5210, R25 ;  /* 0x0000521007077816 */ /* 0x000fc60000000019 */
        /* <DEDUP_REMOVED lines=8> */
[----:B------:R-:W-:-:S02]  /*74ef0*/  PRMT R4, R4, 0x5210, R22 ;  /* 0x0000521004047816 */ /* 0x000fc40000000016 */
[----:B------:R-:W-:Y:S01]  /*74f00*/  PRMT R5, R5, 0x5210, R23 ;  /* 0x0000521005057816 */ /* 0x000fe20000000017 */
[----:B------:R-:W2:Y:S04]  /*74f10*/  LDL.LU R19, [R1+0x2744] ;  /* 0x0027440001137983 */ /* 0x000ea80000300800 */
[----:B---3--:R-:W0:Y:S01]  /*74f20*/  LDS.128 R20, [R2] ;  /* 0x0000000002147984 */ /* 0x008e220000000c00 */
[----:B------:R-:W-:-:S03]  /*74f30*/  NOP ;  /* 0x0000000000007918 */ /* 0x000fc60000000000 */
[----:B------:R-:W3:Y:S04]  /*74f40*/  LDL.LU R56, [R1+0x308] ;  /* 0x0003080001387983 */ /* 0x000ee80000300800 */
[----:B------:R-:W3:Y:S04]  /*74f50*/  LDL.LU R57, [R1+0x304] ;  /* 0x0003040001397983 */ /* 0x000ee80000300800 */
[----:B------:R-:W3:Y:S04]  /*74f60*/  LDL.LU R58, [R1+0x300] ;  /* 0x00030000013a7983 */ /* 0x000ee80000300800 */
[----:B------:R-:W3:Y:S04]  /*74f70*/  LDL.LU R11, [R1+0x2fc] ;  /* 0x0002fc00010b7983 */ /* 0x000ee80000300800 */
[----:B------:R4:W-:Y:S04]  /*74f80*/  STSM.16.M88.4 [R2], R4 ;  /* 0x0000000402007844 */ /* 0x0009e80000000200 */
[----:B0-----:R-:W-:Y:S04]  /*74f90*/  STL.64 [R1+0x2a68], R20 ;  /* 0x002a681401007387 */ /* 0x001fe80000100a00 */
[----:B------:R-:W-:Y:S01]  /*74fa0*/  STL.64 [R1+0x2a60], R22 ;  /* 0x002a601601007387 */ /* 0x000fe20000100a00 */
[----:B----4-:R-:W-:-:S03]  /*74fb0*/  PRMT R5, R10, 0x5210, R59 ;  /* 0x000052100a057816 */ /* 0x010fc6000000003b */
[----:B------:R-:W4:Y:S01]  /*74fc0*/  LDL.LU R59, [R1+0x1ac] ;  /* 0x0001ac00013b7983 */ /* 0x000f220000300800 */
[----:B--2---:R-:W-:Y:S02]  /*74fd0*/  PRMT R4, R12, 0x5210, R29 ;  /* 0x000052100c047816 */ /* 0x004fe4000000001d */
[----:B------:R-:W-:Y:S02]  /*74fe0*/  PRMT R6, R9, 0x5210, R30 ;  /* 0x0000521009067816 */ /* 0x000fe4000000001e */
[----:B------:R-:W-:Y:S01]  /*74ff0*/  PRMT R7, R8, 0x5210, R31 ;  /* 0x0000521008077816 */ /* 0x000fe2000000001f */
[----:B------:R-:W-:Y:S01]  /*75000*/  NOP ;  /* 0x0000000000007918 */ /* 0x000fe20000000000 */
[----:B------:R-:W-:Y:S01]  /*75010*/  LDS.128 R28, [R2] ;  /* 0x00000000021c7984 */ /* 0x000fe20000000c00 */
[----:B------:R-:W-:Y:S01]  /*75020*/  NOP ;  /* 0x0000000000007918 */ /* 0x000fe20000000000 */
[----:B------:R-:W-:Y:S02]  /*75030*/  LOP3.LUT R12, R47, 0xffff, RZ, 0xc0, !PT ;  /* 0x0000ffff2f0c7812 */ /* 0x000fe400078ec0ff */
[----:B------:R-:W-:Y:S01]  /*75040*/  LOP3.LUT R13, R17, 0xffff, RZ, 0xc0, !PT ;  /* 0x0000ffff110d7812 */ /* 0x000fe200078ec0ff */
[----:B------:R0:W-:Y:S01]  /*75050*/  STSM.16.M88.4 [R2], R4 ;  /* 0x0000000402007844 */ /* 0x0001e20000000200 */
[----:B------:R-:W-:-:S02]  /*75060*/  LOP3.LUT R14, R18, 0xffff, RZ, 0xc0, !PT ;  /* 0x0000ffff120e7812 */ /* 0x000fc400078ec0ff */
[----:B------:R-:W-:Y:S02]  /*75070*/  LOP3.LUT R15, R48, 0xffff, RZ, 0xc0, !PT ;  /* 0x0000ffff300f7812 */ /* 0x000fe400078ec0ff */
[----:B0-----:R-:W-:Y:S02]  /*75080*/  PRMT R4, R26, 0x4210, R12 ;  /* 0x000042101a047816 */ /* 0x001fe4000000000c */
[----:B------:R-:W-:Y:S02]  /*75090*/  PRMT R5, R27, 0x4210, R13 ;  /* 0x000042101b057816 */ /* 0x000fe4000000000d */
[----:B------:R-:W-:Y:S02]  /*750a0*/  PRMT R6, R24, 0x4210, R14 ;  /* 0x0000421018067816 */ /* 0x000fe4000000000e */
[----:B------:R-:W-:Y:S01]  /*750b0*/  PRMT R7, R25, 0x4210, R15 ;  /* 0x0000421019077816 */ /* 0x000fe2000000000f */
[----:B------:R-:W-:Y:S01]  /*750c0*/  NOP ;  /* 0x0000000000007918 */ /* 0x000fe20000000000 */
[----:B------:R-:W-:Y:S01]  /*750d0*/  LDS.128 R24, [R2] ;  /* 0x0000000002187984 */ /* 0x000fe20000000c00 */
[----:B------:R-:W-:-:S03]  /*750e0*/  NOP ;  /* 0x0000000000007918 */ /* 0x000fc60000000000 */
[----:B------:R0:W-:Y:S01]  /*750f0*/  STSM.16.M88.4 [R2], R4 ;  /* 0x0000000402007844 */ /* 0x0001e20000000200 */
[----:B------:R-:W-:Y:S02]  /*75100*/  LOP3.LUT R21, R51, 0xffff, RZ, 0xc0, !PT ;  /* 0x0000ffff33157812 */ /* 0x000fe400078ec0ff */
[----:B0-----:R-:W-:Y:S02]  /*75110*/  PRMT R4, R55, 0x5210, R12 ;  /* 0x0000521037047816 */ /* 0x001fe4000000000c */
        /* <DEDUP_REMOVED lines=11> */
[----:B------:R-:W2:Y:S01]  /*751d0*/  LDL.LU R0, [R1+0x2bd4] ;  /* 0x002bd40001007983 */ /* 0x000ea20000300800 */
[----:B------:R-:W-:Y:S02]  /*751e0*/  LOP3.LUT R23, R49, 0xffff, RZ, 0xc0, !PT ;  /* 0x0000ffff31177812 */ /* 0x000fe400078ec0ff */
[----:B------:R-:W-:Y:S01]  /*751f0*/  LOP3.LUT R22, R50, 0xffff, RZ, 0xc0, !PT ;  /* 0x0000ffff32167812 */ /* 0x000fe200078ec0ff */
[----:B------:R-:W2:Y:S01]  /*75200*/  LDL.LU R61, [R1+0x2bd0] ;  /* 0x002bd000013d7983 */ /* 0x000ea20000300800 */
[----:B---3--:R-:W-:-:S03]  /*75210*/  PRMT R8, R56, 0x4210, R23 ;  /* 0x0000421038087816 */ /* 0x008fc60000000017 */
[----:B------:R-:W3:Y:S01]  /*75220*/  LDL.LU R47, [R1+0x2788] ;  /* 0x00278800012f7983 */ /* 0x000ee20000300800 */
[----:B------:R-:W-:-:S03]  /*75230*/  PRMT R9, R57, 0x4210, R22 ;  /* 0x0000421039097816 */ /* 0x000fc60000000016 */
[----:B------:R-:W3:Y:S01]  /*75240*/  LDL.LU R48, [R1+0x2784] ;  /* 0x0027840001307983 */ /* 0x000ee20000300800 */
[----:B------:R-:W-:-:S03]  /*75250*/  PRMT R10, R58, 0x4210, R21 ;  /* 0x000042103a0a7816 */ /* 0x000fc60000000015 */
[----:B------:R-:W3:Y:S04]  /*75260*/  LDL.LU R49, [R1+0x2760] ;  /* 0x0027600001317983 */ /* 0x000ee80000300800 */
[----:B------:R-:W3:Y:S04]  /*75270*/  LDL.LU R50, [R1+0x275c] ;  /* 0x00275c0001327983 */ /* 0x000ee80000300800 */
[----:B------:R-:W3:Y:S04]  /*75280*/  LDL.LU R56, [R1+0x338] ;  /* 0x0003380001387983 */ /* 0x000ee80000300800 */
[----:B------:R-:W3:Y:S04]  /*75290*/  LDL.LU R57, [R1+0x334] ;  /* 0x0003340001397983 */ /* 0x000ee80000300800 */
[----:B------:R-:W3:Y:S01]  /*752a0*/  LDL.LU R58, [R1+0x330] ;  /* 0x00033000013a7983 */ /* 0x000ee20000300800 */
[----:B----4-:R-:W-:Y:S01]  /*752b0*/  PRMT R5, R59, 0x5210, R13 ;  /* 0x000052103b057816 */ /* 0x010fe2000000000d */
[----:B------:R-:W-:-:S02]  /*752c0*/  NOP ;  /* 0x0000000000007918 */ /* 0x000fc40000000000 */
[----:B------:R-:W4:Y:S01]  /*752d0*/  LDL.LU R59, [R1+0x32c] ;  /* 0x00032c00013b7983 */ /* 0x000f220000300800 */
[----:B------:R-:W-:-:S03]  /*752e0*/  LOP3.LUT R20, R19, 0xffff, RZ, 0xc0, !PT ;  /* 0x0000ffff13147812 */ /* 0x000fc600078ec0ff */
[----:B------:R-:W-:Y:S01]  /*752f0*/  LDS.128 R16, [R2] ;  /* 0x0000000002107984 */ /* 0x000fe20000000c00 */
[----:B------:R-:W-:Y:S01]  /*75300*/  PRMT R11, R11, 0x4210, R20 ;  /* 0x000042100b0b7816 */ /* 0x000fe20000000014 */
[----:B------:R-:W-:-:S04]  /*75310*/  NOP ;  /* 0x0000000000007918 */ /* 0x000fc80000000000 */
[----:B------:R-:W-:Y:S01]  /*75320*/  STSM.16.M88.4 [R2], R8 ;  /* 0x0000000802007844 */ /* 0x000fe20000000200 */
[----:B------:R-:W-:-:S03]  /*75330*/  NOP ;  /* 0x0000000000007918 */ /* 0x000fc60000000000 */
[----:B------:R-:W-:Y:S01]  /*75340*/  LDS.128 R12, [R2] ;  /* 0x00000000020c7984 */ /* 0x000fe20000000c00 */
[----:B------:R-:W-:-:S03]  /*75350*/  NOP ;  /* 0x0000000000007918 */ /* 0x000fc60000000000 */
[----:B------:R0:W-:Y:S01]  /*75360*/  STSM.16.M88.4 [R2], R4 ;  /* 0x0000000402007844 */ /* 0x0001e20000000200 */
[----:B------:R-:W-:-:S03]  /*75370*/  NOP ;  /* 0x0000000000007918 */ /* 0x000fc60000000000 */
[----:B------:R-:W-:Y:S01]  /*75380*/  LDS.128 R8, [R2] ;  /* 0x0000000002087984 */ /* 0x000fe20000000c00 */
[----:B0-----:R-:W-:Y:S02]  /*75390*/  PRMT R4, R53, 0x5210, R23 ;  /* 0x0000521035047816 */ /* 0x001fe40000000017 */
[----:B------:R-:W-:Y:S01]  /*753a0*/  PRMT R6, R60, 0x5210, R21 ;  /* 0x000052103c067816 */ /* 0x000fe20000000015 */
[----:B------:R-:W4:Y:S01]  /*753b0*/  LDL.LU R53, [R1+0x2bcc] ;  /* 0x002bcc0001357983 */ /* 0x000f220000300800 */
[----:B------:R-:W-:Y:S02]  /*753c0*/  PRMT R7, R52, 0x5210, R20 ;  /* 0x0000521034077816 */ /* 0x000fe40000000014 */
[----:B--2---:R-:W-:Y:S01]  /*753d0*/  PRMT R5, R55, 0x5210, R22 ;  /* 0x0000521037057816 */ /* 0x004fe20000000016 */
[----:B------:R-:W-:Y:S01]  /*753e0*/  NOP ;  /* 0x0000000000007918 */ /* 0x000fe20000000000 */
[----:B------:R-:W-:Y:S02]  /*753f0*/  LOP3.LUT R32, R51, 0xffff, RZ, 0xc0, !PT ;  /* 0x0000ffff33207812 */ /* 0x000fe400078ec0ff */
[----:B------:R-:W-:-:S02]  /*75400*/  LOP3.LUT R33, R40, 0xffff, RZ, 0xc0, !PT ;  /* 0x0000ffff28217812 */ /* 0x000fc400078ec0ff */
[----:B------:R-:W-:Y:S02]  /*75410*/  LOP3.LUT R34, R41, 0xffff, RZ, 0xc0, !PT ;  /* 0x0000ffff29227812 */ /* 0x000fe400078ec0ff */
[----:B------:R-:W-:Y:S01]  /*75420*/  LOP3.LUT R35, R42, 0xffff, RZ, 0xc0, !PT ;  /* 0x0000ffff2a237812 */ /* 0x000fe200078ec0ff */
[----:B------:R-:W-:Y:S01]  /*75430*/  STSM.16.M88.4 [R2], R4 ;  /* 0x0000000402007844 */ /* 0x000fe20000000200 */
[----:B------:R-:W-:Y:S01]  /*75440*/  NOP ;  /* 0x0000000000007918 */ /* 0x000fe20000000000 */
[----:B------:R-:W-:Y:S02]  /*75450*/  PRMT R20, R43, 0x4210, R32 ;  /* 0x000042102b147816 */ /* 0x000fe40000000020 */
[----:B------:R-:W-:Y:S01]  /*75460*/  LDS.128 R4, [R2] ;  /* 0x0000000002047984 */ /* 0x000fe20000000c00 */
[----:B------:R-:W-:Y:S02]  /*75470*/  PRMT R21, R44, 0x4210, R33 ;  /* 0x000042102c157816 */ /* 0x000fe40000000021 */
[----:B------:R-:W-:Y:S01]  /*75480*/  PRMT R22, R45, 0x4210, R34 ;  /* 0x000042102d167816 */ /* 0x000fe20000000022 */
[----:B------:R-:W2:Y:S01]  /*75490*/  LDL.LU R55, [R1+0x2bc8] ;  /* 0x002bc80001377983 */ /* 0x000ea20000300800 */
[----:B------:R-:W-:Y:S01]  /*754a0*/  PRMT R23, R46, 0x4210, R35 ;  /* 0x000042102e177816 */ /* 0x000fe20000000023 */
[----:B------:R-:W-:-:S04]  /*754b0*/  NOP ;  /* 0x0000000000007918 */ /* 0x000fc80000000000 */
[----:B------:R3:W-:Y:S01]  /*754c0*/  STSM.16.M88.4 [R2], R20 ;  /* 0x0000001402007844 */ /* 0x0007e20000000200 */
[----:B------:R-:W-:-:S03]  /*754d0*/  NOP ;  /* 0x0000000000007918 */ /* 0x000fc60000000000 */
[----:B------:R-:W0:Y:S04]  /*754e0*/  LDS.128 R40, [R2] ;  /* 0x0000000002287984 */ /* 0x000e280000000c00 */
[----:B------:R-:W2:Y:S04]  /*754f0*/  LDL.LU R60, [R1+0x2bc4] ;  /* 0x002bc400013c7983 */ /* 0x000ea80000300800 */
[----:B------:R-:W2:Y:S04]  /*75500*/  LDL.LU R52, [R1+0x2bc0] ;  /* 0x002bc00001347983 */ /* 0x000ea80000300800 */
[----:B------:R-:W2:Y:S01]  /*75510*/  LDL.LU R51, [R1+0x1cc] ;  /* 0x0001cc0001337983 */ /* 0x000ea20000300800 */
[----:B---3--:R-:W-:-:S02]  /*75520*/  LOP3.LUT R20, R47, 0xffff, RZ, 0xc0, !PT ;  /* 0x0000ffff2f147812 */ /* 0x008fc400078ec0ff */
[----:B------:R-:W-:Y:S01]  /*75530*/  LOP3.LUT R21, R48, 0xffff, RZ, 0xc0, !PT ;  /* 0x0000ffff30157812 */ /* 0x000fe200078ec0ff */
[----:B------:R-:W3:Y:S01]  /*75540*/  LDL.LU R38, [R1+0x293c] ;  /* 0x00293c0001267983 */ /* 0x000ee20000300800 */
[----:B------:R-:W-:Y:S02]  /*75550*/  LOP3.LUT R22, R49, 0xffff, RZ, 0xc0, !PT ;  /* 0x0000ffff31167812 */ /* 0x000fe400078ec0ff */
[----:B------:R-:W-:Y:S01]  /*75560*/  LOP3.LUT R23, R50, 0xffff, RZ, 0xc0, !PT ;  /* 0x0000ffff32177812 */ /* 0x000fe200078ec0ff */
[----:B------:R-:W3:Y:S01]  /*75570*/  LDL.LU R39, [R1+0x2938] ;  /* 0x0029380001277983 */ /* 0x000ee20000300800 */
[----:B------:R-:W-:Y:S02]  /*75580*/  PRMT R56, R56, 0x4210, R20 ;  /* 0x0000421038387816 */ /* 0x000fe40000000014 */
[----:B------:R-:W-:Y:S02]  /*75590*/  PRMT R57, R57, 0x4210, R21 ;  /* 0x0000421039397816 */ /* 0x000fe40000000015 */
[----:B------:R-:W-:Y:S01]  /*755a0*/  PRMT R58, R58, 0x4210, R22 ;  /* 0x000042103a3a7816 */ /* 0x000fe20000000016 */
[----:B0-----:R0:W-:Y:S04]  /*755b0*/  STL.64 [R1+0x230], R40 ;  /* 0x0002302801007387 */ /* 0x0011e80000100a00 */
[----:B------:R1:W-:Y:S04]  /*755c0*/  STL.64 [R1+0x238], R42 ;  /* 0x0002382a01007387 */ /* 0x0003e80000100a00 */
[----:B0-----:R-:W3:Y:S04]  /*755d0*/  LDL.LU R40, [R1+0x2914] ;  /* 0x0029140001287983 */ /* 0x001ee80000300800 */
[----:B------:R-:W3:Y:S04]  /*755e0*/  LDL.LU R41, [R1+0x2910] ;  /* 0x0029100001297983 */ /* 0x000ee80000300800 */
[----:B-1----:R-:W3:Y:S04]  /*755f0*/  LDL.LU R42, [R1+0xfa4] ;  /* 0x000fa400012a7983 */ /* 0x002ee80000300800 */
[----:B------:R-:W3:Y:S04]  /*75600*/  LDL.LU R43, [R1+0xfa0] ;  /* 0x000fa000012b7983 */ /* 0x000ee80000300800 */
[----:B------:R-:W3:Y:S01]  /*75610*/  LDL.LU R44, [R1+0xf9c] ;  /* 0x000f9c00012c7983 */ /* 0x000ee20000300800 */
[----:B----4-:R-:W-:Y:S01]  /*75620*/  PRMT R59, R59, 0x4210, R23 ;  /* 0x000042103b3b7816 */ /* 0x010fe20000000017 */
[----:B------:R-:W-:-:S04]  /*75630*/  NOP ;  /* 0x0000000000007918 */ /* 0x000fc80000000000 */
[----:B------:R0:W-:Y:S04]  /*75640*/  STSM.16.M88.4 [R2], R56 ;  /* 0x0000003802007844 */ /* 0x0001e80000000200 */
[----:B0-----:R-:W4:Y:S04]  /*75650*/  LDL.LU.64 R58, [R1+0x2bb8] ;  /* 0x002bb800013a7983 */ /* 0x001f280000300a00 */
[----:B------:R-:W3:Y:S04]  /*75660*/  LDL.LU.64 R56, [R1+0x2bb0] ;  /* 0x002bb00001387983 */ /* 0x000ee80000300a00 */
[----:B------:R-:W3:Y:S04]  /*75670*/  LDL.LU R45, [R1+0x27a8] ;  /* 0x0027a800012d7983 */ /* 0x000ee80000300800 */
[----:B------:R-:W3:Y:S04]  /*75680*/  LDL.LU R46, [R1+0x27a4] ;  /* 0x0027a400012e7983 */ /* 0x000ee80000300800 */
[----:B------:R-:W3:Y:S01]  /*75690*/  LDL.LU R47, [R1+0x2780] ;  /* 0x00278000012f7983 */ /* 0x000ee20000300800 */
[----:B------:R-:W-:-:S02]  /*756a0*/  PRMT R22, R0, 0x5210, R22 ;  /* 0x0000521000167816 */ /* 0x000fc40000000016 */
[----:B------:R-:W-:Y:S02]  /*756b0*/  PRMT R23, R61, 0x5210, R23 ;  /* 0x000052103d177816 */ /* 0x000fe40000000017 */
[----:B------:R-:W-:Y:S02]  /*756c0*/  PRMT R21, R53, 0x5210, R21 ;  /* 0x0000521035157816 */ /* 0x000fe40000000015 */
[----:B--2---:R-:W-:Y:S01]  /*756d0*/  PRMT R32, R51, 0x5210, R32 ;  /* 0x0000521033207816 */ /* 0x004fe20000000020 */
[----:B------:R-:W-:Y:S01]  /*756e0*/  NOP ;  /* 0x0000000000007918 */ /* 0x000fe20000000000 */
[----:B------:R-:W0:Y:S01]  /*756f0*/  LDS.128 R48, [R2] ;  /* 0x0000000002307984 */ /* 0x000e220000000c00 */
[----:B----4-:R-:W-:Y:S02]  /*75700*/  PRMT R33, R58, 0x5210, R33 ;  /* 0x000052103a217816 */ /* 0x010fe40000000021 */
[----:B---3--:R-:W-:Y:S02]  /*75710*/  PRMT R35, R56, 0x5210, R35 ;  /* 0x0000521038237816 */ /* 0x008fe40000000023 */
[----:B------:R-:W-:Y:S01]  /*75720*/  PRMT R34, R57, 0x5210, R34 ;  /* 0x0000521039227816 */ /* 0x000fe20000000022 */
[----:B------:R-:W2:Y:S01]  /*75730*/  LDL.LU R56, [R1+0x277c] ;  /* 0x00277c0001387983 */ /* 0x000ea20000300800 */
[----:B------:R-:W-:Y:S01]  /*75740*/  PRMT R20, R59, 0x5210, R20 ;  /* 0x000052103b147816 */ /* 0x000fe20000000014 */
[----:B------:R-:W-:-:S02]  /*75750*/  NOP ;  /* 0x0000000000007918 */ /* 0x000fc40000000000 */
[----:B------:R-:W3:Y:S04]  /*75760*/  LDL.LU R57, [R1+0xfb4] ;  /* 0x000fb40001397983 */ /* 0x000ee80000300800 */
[----:B------:R-:W4:Y:S04]  /*75770*/  LDL.LU R58, [R1+0xfb0] ;  /* 0x000fb000013a7983 */ /* 0x000f280000300800 */
[----:B0-----:R-:W-:Y:S04]  /*75780*/  STL.64 [R1+0x220], R48 ;  /* 0x0002203001007387 */ /* 0x001fe80000100a00 */
[----:B------:R0:W-:Y:S04]  /*75790*/  STL.64 [R1+0x228], R50 ;  /* 0x0002283201007387 */ /* 0x0001e80000100a00 */
[----:B0-----:R-:W4:Y:S04]  /*757a0*/  LDL.LU.64 R50, [R1+0x2ba8] ;  /* 0x002ba80001327983 */ /* 0x001f280000300a00 */
[----:B------:R-:W4:Y:S04]  /*757b0*/  LDL.LU.64 R48, [R1+0x2ba0] ;  /* 0x002ba00001307983 */ /* 0x000f280000300a00 */
[----:B------:R-:W4:Y:S04]  /*757c0*/  LDL.LU R59, [R1+0xfac] ;  /* 0x000fac00013b7983 */ /* 0x000f280000300800 */
[----:B------:R-:W4:Y:S04]  /*757d0*/  LDL.LU R53, [R1+0x2b9c] ;  /* 0x002b9c0001357983 */ /* 0x000f280000300800 */
[----:B------:R-:W4:Y:S04]  /*757e0*/  LDL.LU R0, [R1+0x2b98] ;  /* 0x002b980001007983 */ /* 0x000f280000300800 */
[----:B------:R-:W2:Y:S04]  /*757f0*/  LDL.LU R61, [R1+0x2b94] ;  /* 0x002b9400013d7983 */ /* 0x000ea80000300800 */
[----:B------:R-:W-:Y:S01]  /*75800*/  STSM.16.M88.4 [R2], R32 ;  /* 0x0000002002007844 */ /* 0x000fe20000000200 */
[----:B------:R-:W-:-:S03]  /*75810*/  NOP ;  /* 0x0000000000007918 */ /* 0x000fc60000000000 */
[----:B------:R-:W0:Y:S01]  /*75820*/  LDS.128 R32, [R2] ;  /* 0x0000000002207984 */ /* 0x000e220000000c00 */
[----:B------:R-:W-:-:S03]  /*75830*/  NOP ;  /* 0x0000000000007918 */ /* 0x000fc60000000000 */
[----:B------:R-:W-:Y:S04]  /*75840*/  STSM.16.M88.4 [R2], R20 ;  /* 0x0000001402007844 */ /* 0x000fe80000000200 */
[----:B0-----:R0:W-:Y:S02]  /*75850*/  STL.64 [R1+0x1e0], R32 ;  /* 0x0001e02001007387 */ /* 0x0011e40000100a00 */
[----:B0-----:R-:W-:Y:S02]  /*75860*/  LOP3.LUT R32, R38, 0xffff, RZ, 0xc0, !PT ;  /* 0x0000ffff26207812 */ /* 0x001fe400078ec0ff */
[----:B------:R-:W-:Y:S01]  /*75870*/  LOP3.LUT R33, R39, 0xffff, RZ, 0xc0, !PT ;  /* 0x0000ffff27217812 */ /* 0x000fe200078ec0ff */
[----:B------:R-:W-:Y:S01]  /*75880*/  NOP ;  /* 0x0000000000007918 */ /* 0x000fe20000000000 */
[----:B------:R-:W0:Y:S04]  /*75890*/  LDS.128 R36, [R2] ;  /* 0x0000000002247984 */ /* 0x000e280000000c00 */
[----:B------:R1:W-:Y:S01]  /*758a0*/  STL.64 [R1+0x1e8], R34 ;  /* 0x0001e82201007387 */ /* 0x0003e20000100a00 */
[----:B------:R-:W-:-:S02]  /*758b0*/  PRMT R20, R42, 0x4210, R32 ;  /* 0x000042102a147816 */ /* 0x000fc40000000020 */
[----:B------:R-:W-:Y:S02]  /*758c0*/  PRMT R21, R43, 0x4210, R33 ;  /* 0x000042102b157816 */ /* 0x000fe40000000021 */
[----:B-1----:R-:W-:Y:S02]  /*758d0*/  LOP3.LUT R34, R40, 0xffff, RZ, 0xc0, !PT ;  /* 0x0000ffff28227812 */ /* 0x002fe400078ec0ff */
[----:B------:R-:W-:Y:S02]  /*758e0*/  LOP3.LUT R35, R41, 0xffff, RZ, 0xc0, !PT ;  /* 0x0000ffff29237812 */ /* 0x000fe400078ec0ff */
[----:B------:R-:W-:Y:S01]  /*758f0*/  PRMT R22, R44, 0x4210, R34 ;  /* 0x000042102c167816 */ /* 0x000fe20000000022 */
[----:B------:R-:W-:Y:S01]  /*75900*/  NOP ;  /* 0x0000000000007918 */ /* 0x000fe20000000000 */
[----:B--2---:R-:W-:Y:S02]  /*75910*/  PRMT R23, R61, 0x4210, R35 ;  /* 0x000042103d177816 */ /* 0x004fe40000000023 */
[----:B------:R-:W2:Y:S04]  /*75920*/  LDL.LU R61, [R1+0x2b90] ;  /* 0x002b9000013d7983 */ /* 0x000ea80000300800 */
[----:B------:R1:W-:Y:S04]  /*75930*/  STSM.16.M88.4 [R2], R20 ;  /* 0x0000001402007844 */ /* 0x0003e80000000200 */
[----:B0-----:R3:W-:Y:S04]  /*75940*/  STL.64 [R1+0x210], R36 ;  /* 0x0002102401007387 */ /* 0x0017e80000100a00 */
[----:B------:R0:W-:Y:S04]  /*75950*/  STL.64 [R1+0x218], R38 ;  /* 0x0002182601007387 */ /* 0x0001e80000100a00 */
[----:B------:R-:W2:Y:S01]  /*75960*/  LDL.LU R41, [R1+0x2954] ;  /* 0x0029540001297983 */ /* 0x000ea20000300800 */
[----:B-1----:R-:W-:-:S03]  /*75970*/  LOP3.LUT R20, R45, 0xffff, RZ, 0xc0, !PT ;  /* 0x0000ffff2d147812 */ /* 0x002fc600078ec0ff */
[----:B------:R-:W2:Y:S01]  /*75980*/  LDL.LU R42, [R1+0x2950] ;  /* 0x00295000012a7983 */ /* 0x000ea20000300800 */
[----:B------:R-:W-:Y:S02]  /*75990*/  LOP3.LUT R21, R46, 0xffff, RZ, 0xc0, !PT ;  /* 0x0000ffff2e157812 */ /* 0x000fe400078ec0ff */
[----:B------:R-:W-:Y:S01]  /*759a0*/  LOP3.LUT R22, R47, 0xffff, RZ, 0xc0, !PT ;  /* 0x0000ffff2f167812 */ /* 0x000fe200078ec0ff */
[----:B------:R-:W2:Y:S01]  /*759b0*/  LDL.LU R43, [R1+0x292c] ;  /* 0x00292c00012b7983 */ /* 0x000ea20000300800 */
[----:B------:R-:W-:Y:S02]  /*759c0*/  LOP3.LUT R23, R56, 0xffff, RZ, 0xc0, !PT ;  /* 0x0000ffff38177812 */ /* 0x000fe400078ec0ff */
[----:B---3--:R-:W-:Y:S01]  /*759d0*/  PRMT R36, R57, 0x4210, R20 ;  /* 0x0000421039247816 */ /* 0x008fe20000000014 */
[----:B------:R-:W3:Y:S01]  /*759e0*/  LDL.LU R44, [R1+0x2928] ;  /* 0x00292800012c7983 */ /* 0x000ee20000300800 */
[----:B----4-:R-:W-:Y:S02]  /*759f0*/  PRMT R37, R58, 0x4210, R21 ;  /* 0x000042103a257816 */ /* 0x010fe40000000015 */
[----:B0-----:R-:W-:Y:S01]  /*75a00*/  PRMT R38, R59, 0x4210, R22 ;  /* 0x000042103b267816 */ /* 0x001fe20000000016 */
[----:B------:R-:W-:Y:S01]  /*75a10*/  NOP ;  /* 0x0000000000007918 */ /* 0x000fe20000000000 */
[----:B------:R-:W0:Y:S04]  /*75a20*/  LDS.128 R56, [R2] ;  /* 0x0000000002387984 */ /* 0x000e280000000c00 */
[----:B------:R-:W4:Y:S04]  /*75a30*/  LDL.LU R45, [R1+0xfc4] ;  /* 0x000fc400012d7983 */ /* 0x000f280000300800 */
[----:B0-----:R-:W-:Y:S04]  /*75a40*/  STL.64 [R1+0x330], R56 ;  /* 0x0003303801007387 */ /* 0x001fe80000100a00 */
[----:B------:R0:W-:Y:S04]  /*75a50*/  STL.64 [R1+0x338], R58 ;  /* 0x0003383a01007387 */ /* 0x0001e80000100a00 */
[----:B0-----:R-:W3:Y:S04]  /*75a60*/  LDL.LU.64 R58, [R1+0x2b88] ;  /* 0x002b8800013a7983 */ /* 0x001ee80000300a00 */
[----:B------:R-:W4:Y:S01]  /*75a70*/  LDL.LU.64 R56, [R1+0x2b80] ;  /* 0x002b800001387983 */ /* 0x000f220000300a00 */
[----:B------:R-:W-:-:S03]  /*75a80*/  PRMT R32, R60, 0x5210, R32 ;  /* 0x000052103c207816 */ /* 0x000fc60000000020 */
[----:B------:R-:W4:Y:S01]  /*75a90*/  LDL.LU R46, [R1+0x27c8] ;  /* 0x0027c800012e7983 */ /* 0x000f220000300800 */
[----:B------:R-:W-:-:S03]  /*75aa0*/  PRMT R33, R55, 0x5210, R33 ;  /* 0x0000521037217816 */ /* 0x000fc60000000021 */
[----:B------:R-:W4:Y:S01]  /*75ab0*/  LDL.LU R47, [R1+0x27c4] ;  /* 0x0027c400012f7983 */ /* 0x000f220000300800 */
[----:B------:R-:W-:-:S03]  /*75ac0*/  PRMT R35, R3, 0x5210, R35 ;  /* 0x0000521003237816 */ /* 0x000fc60000000023 */
[----:B------:R-:W4:Y:S01]  /*75ad0*/  LDL.LU R60, [R1+0x2790] ;  /* 0x00279000013c7983 */ /* 0x000f220000300800 */
[----:B------:R-:W-:Y:S02]  /*75ae0*/  PRMT R22, R51, 0x5210, R22 ;  /* 0x0000521033167816 */ /* 0x000fe40000000016 */
[----:B--2---:R-:W-:Y:S01]  /*75af0*/  PRMT R39, R61, 0x4210, R23 ;  /* 0x000042103d277816 */ /* 0x004fe20000000017 */
[----:B------:R-:W-:-:S04]  /*75b00*/  NOP ;  /* 0x0000000000007918 */ /* 0x000fc80000000000 */
[----:B------:R-:W-:Y:S01]  /*75b10*/  STSM.16.M88.4 [R2], R36 ;  /* 0x0000002402007844 */ /* 0x000fe20000000200 */
[----:B------:R-:W-:-:S03]  /*75b20*/  NOP ;  /* 0x0000000000007918 */ /* 0x000fc60000000000 */
[----:B------:R-:W0:Y:S04]  /*75b30*/  LDS.128 R36, [R2] ;  /* 0x0000000002247984 */ /* 0x000e280000000c00 */
[----:B------:R-:W2:Y:S04]  /*75b40*/  LDL.LU R61, [R1+0x278c] ;  /* 0x00278c00013d7983 */ /* 0x000ea80000300800 */
[----:B------:R-:W2:Y:S01]  /*75b50*/  LDL.LU R55, [R1+0x2b7c] ;  /* 0x002b7c0001377983 */ /* 0x000ea20000300800 */
[----:B---3--:R-:W-:Y:S02]  /*75b60*/  PRMT R20, R58, 0x5210, R20 ;  /* 0x000052103a147816 */ /* 0x008fe40000000014 */
[----:B----4-:R-:W-:Y:S01]  /*75b70*/  PRMT R34, R56, 0x5210, R34 ;  /* 0x0000521038227816 */ /* 0x010fe20000000022 */
[----:B------:R-:W-:Y:S01]  /*75b80*/  NOP ;  /* 0x0000000000007918 */ /* 0x000fe20000000000 */
[----:B------:R-:W3:Y:S01]  /*75b90*/  LDL.LU R56, [R1+0x2b78] ;  /* 0x002b780001387983 */ /* 0x000ee20000300800 */
[----:B------:R-:W-:-:S03]  /*75ba0*/  PRMT R21, R59, 0x5210, R21 ;  /* 0x000052103b157816 */ /* 0x000fc60000000015 */
[----:B------:R-:W4:Y:S04]  /*75bb0*/  LDL.LU R3, [R1+0x2b74] ;  /* 0x002b740001037983 */ /* 0x000f280000300800 */
[----:B0-----:R-:W-:Y:S04]  /*75bc0*/  STL.64 [R1+0x320], R36 ;  /* 0x0003202401007387 */ /* 0x001fe80000100a00 */
[----:B------:R-:W-:Y:S04]  /*75bd0*/  STL.64 [R1+0x328], R38 ;  /* 0x0003282601007387 */ /* 0x000fe80000100a00 */
[----:B------:R-:W2:Y:S04]  /*75be0*/  LDL.LU R58, [R1+0x2b70] ;  /* 0x002b7000013a7983 */ /* 0x000ea80000300800 */
[----:B------:R-:W3:Y:S04]  /*75bf0*/  LDL.LU R59, [R1+0x2b6c] ;  /* 0x002b6c00013b7983 */ /* 0x000ee80000300800 */
[----:B------:R-:W4:Y:S04]  /*75c00*/  LDL.LU R51, [R1+0x2b68] ;  /* 0x002b680001337983 */ /* 0x000f280000300800 */
[----:B------:R-:W-:Y:S01]  /*75c10*/  STSM.16.M88.4 [R2], R32 ;  /* 0x0000002002007844 */ /* 0x000fe20000000200 */
[----:B------:R-:W-:-:S03]  /*75c20*/  NOP ;  /* 0x0000000000007918 */ /* 0x000fc60000000000 */
[----:B------:R-:W0:Y:S01]  /*75c30*/  LDS.128 R32, [R2] ;  /* 0x0000000002207984 */ /* 0x000e220000000c00 */
[----:B------:R-:W-:Y:S01]  /*75c40*/  PRMT R23, R48, 0x5210, R23 ;  /* 0x0000521030177816 */ /* 0x000fe20000000017 */
[----:B------:R-:W-:Y:S02]  /*75c50*/  NOP ;  /* 0x0000000000007918 */ /* 0x000fe40000000000 */
[----:B------:R-:W4:Y:S04]  /*75c60*/  LDL.LU R48, [R1+0x2b64] ;  /* 0x002b640001307983 */ /* 0x000f280000300800 */
[----:B------:R-:W-:Y:S01]  /*75c70*/  STSM.16.M88.4 [R2], R20 ;  /* 0x0000001402007844 */ /* 0x000fe20000000200 */
[----:B------:R-:W-:-:S03]  /*75c80*/  NOP ;  /* 0x0000000000007918 */ /* 0x000fc60000000000 */
[----:B------:R-:W1:Y:S04]  /*75c90*/  LDS.128 R36, [R2] ;  /* 0x0000000002247984 */ /* 0x000e680000000c00 */
[----:B0-----:R0:W-:Y:S04]  /*75ca0*/  STL.64 [R1+0x200], R32 ;  /* 0x0002002001007387 */ /* 0x0011e80000100a00 */
[----:B------:R1:W-:Y:S01]  /*75cb0*/  STL.64 [R1+0x208], R34 ;  /* 0x0002082201007387 */ /* 0x0003e20000100a00 */
[----:B0-----:R-:W-:Y:S02]  /*75cc0*/  LOP3.LUT R33, R42, 0xffff, RZ, 0xc0, !PT ;  /* 0x0000ffff2a217812 */ /* 0x001fe400078ec0ff */
[----:B-1----:R-:W-:-:S02]  /*75cd0*/  LOP3.LUT R34, R43, 0xffff, RZ, 0xc0, !PT ;  /* 0x0000ffff2b227812 */ /* 0x002fc400078ec0ff */
[----:B------:R-:W-:Y:S01]  /*75ce0*/  LOP3.LUT R35, R44, 0xffff, RZ, 0xc0, !PT ;  /* 0x0000ffff2c237812 */ /* 0x000fe200078ec0ff */
[----:B------:R-:W-:-:S03]  /*75cf0*/  NOP ;  /* 0x0000000000007918 */ /* 0x000fc60000000000 */
[----:B--2---:R-:W-:Y:S02]  /*75d00*/  PRMT R23, R58, 0x4210, R35 ;  /* 0x000042103a177816 */ /* 0x004fe40000000023 */
[----:B---3--:R-:W-:Y:S02]  /*75d10*/  PRMT R22, R59, 0x4210, R34 ;  /* 0x000042103b167816 */ /* 0x008fe40000000022 */
[----:B----4-:R-:W-:Y:S02]  /*75d20*/  PRMT R21, R51, 0x4210, R33 ;  /* 0x0000421033157816 */ /* 0x010fe40000000021 */
[----:B------:R-:W2:Y:S04]  /*75d30*/  LDL.LU R51, [R1+0x2b60] ;  /* 0x002b600001337983 */ /* 0x000ea80000300800 */
[----:B------:R-:W3:Y:S04]  /*75d40*/  LDL.LU R59, [R1+0x2b5c] ;  /* 0x002b5c00013b7983 */ /* 0x000ee80000300800 */
[----:B------:R-:W4:Y:S01]  /*75d50*/  LDL.LU R58, [R1+0x2b58] ;  /* 0x002b5800013a7983 */ /* 0x000f220000300800 */
[----:B------:R-:W-:-:S04]  /*75d60*/  LOP3.LUT R32, R41, 0xffff, RZ, 0xc0, !PT ;  /* 0x0000ffff29207812 */ /* 0x000fc800078ec0ff */
[----:B------:R-:W-:-:S05]  /*75d70*/  PRMT R20, R45, 0x4210, R32 ;  /* 0x000042102d147816 */ /* 0x000fca0000000020 */
[----:B------:R0:W-:Y:S01]  /*75d80*/  STSM.16.M88.4 [R2], R20 ;  /* 0x0000001402007844 */ /* 0x0001e20000000200 */
[----:B------:R-:W-:-:S03]  /*75d90*/  NOP ;  /* 0x0000000000007918 */ /* 0x000fc60000000000 */
[----:B------:R-:W1:Y:S01]  /*75da0*/  LDS.128 R40, [R2] ;  /* 0x0000000002287984 */ /* 0x000e620000000c00 */
[----:B0-----:R-:W-:Y:S02]  /*75db0*/  LOP3.LUT R20, R46, 0xffff, RZ, 0xc0, !PT ;  /* 0x0000ffff2e147812 */ /* 0x001fe400078ec0ff */
[----:B------:R-:W-:Y:S02]  /*75dc0*/  LOP3.LUT R21, R47, 0xffff, RZ, 0xc0, !PT ;  /* 0x0000ffff2f157812 */ /* 0x000fe400078ec0ff */
[----:B------:R-:W-:Y:S02]  /*75dd0*/  LOP3.LUT R22, R60, 0xffff, RZ, 0xc0, !PT ;  /* 0x0000ffff3c167812 */ /* 0x000fe400078ec0ff */
[----:B------:R-:W-:-:S04]  /*75de0*/  LOP3.LUT R23, R61, 0xffff, RZ, 0xc0, !PT ;  /* 0x0000ffff3d177812 */ /* 0x000fc800078ec0ff */
[----:B------:R-:W-:Y:S01]  /*75df0*/  PRMT R47, R48, 0x4210, R23 ;  /* 0x00004210302f7816 */ /* 0x000fe20000000017 */
[----:B------:R-:W-:Y:S04]  /*75e00*/  STL.64 [R1+0x300], R36 ;  /* 0x0003002401007387 */ /* 0x000fe80000100a00 */
[----:B------:R0:W-:Y:S01]  /*75e10*/  STL.64 [R1+0x308], R38 ;  /* 0x0003082601007387 */ /* 0x0001e20000100a00 */
[----:B------:R-:W-:Y:S02]  /*75e20*/  PRMT R35, R49, 0x5210, R35 ;  /* 0x0000521031237816 */ /* 0x000fe40000000023 */
[----:B------:R-:W-:Y:S01]  /*75e30*/  PRMT R34, R52, 0x5210, R34 ;  /* 0x0000521034227816 */ /* 0x000fe20000000022 */
[----:B0-----:R-:W4:Y:S04]  /*75e40*/  LDL.LU R39, [R1+0x264] ;  /* 0x0002640001277983 */ /* 0x001f280000300800 */
[----:B-1----:R0:W-:Y:S04]  /*75e50*/  STL.64 [R1+0x1b0], R40 ;  /* 0x0001b02801007387 */ /* 0x0021e80000100a00 */
[----:B------:R1:W-:Y:S01]  /*75e60*/  STL.64 [R1+0x1b8], R42 ;  /* 0x0001b82a01007387 */ /* 0x0003e20000100a00 */
[----:B------:R-:W-:-:S03]  /*75e70*/  PRMT R33, R53, 0x5210, R33 ;  /* 0x0000521035217816 */ /* 0x000fc60000000021 */
[----:B0-----:R-:W4:Y:S04]  /*75e80*/  LDL.LU R40, [R1+0x296c] ;  /* 0x00296c0001287983 */ /* 0x001f280000300800 */
[----:B------:R-:W4:Y:S04]  /*75e90*/  LDL.LU R41, [R1+0x2968] ;  /* 0x0029680001297983 */ /* 0x000f280000300800 */
[----:B-1----:R-:W4:Y:S04]  /*75ea0*/  LDL.LU R42, [R1+0x2944] ;  /* 0x00294400012a7983 */ /* 0x002f280000300800 */
[----:B------:R-:W4:Y:S01]  /*75eb0*/  LDL.LU R43, [R1+0x2940] ;  /* 0x00294000012b7983 */ /* 0x000f220000300800 */
[----:B------:R-:W-:Y:S01]  /*75ec0*/  PRMT R32, R57, 0x5210, R32 ;  /* 0x0000521039207816 */ /* 0x000fe20000000020 */
[----:B------:R-:W-:Y:S01]  /*75ed0*/  NOP ;  /* 0x0000000000007918 */ /* 0x000fe20000000000 */
[----:B--2---:R-:W-:-:S02]  /*75ee0*/  PRMT R46, R51, 0x4210, R22 ;  /* 0x00004210332e7816 */ /* 0x004fc40000000016 */
[----:B------:R-:W2:Y:S01]  /*75ef0*/  LDL.LU R51, [R1+0x2468] ;  /* 0x0024680001337983 */ /* 0x000ea20000300800 */
[----:B---3--:R-:W-:-:S03]  /*75f00*/  PRMT R44, R59, 0x4210, R20 ;  /* 0x000042103b2c7816 */ /* 0x008fc60000000014 */
[----:B------:R-:W3:Y:S01]  /*75f10*/  LDL.LU R48, [R1+0xfe0] ;  /* 0x000fe00001307983 */ /* 0x000ee20000300800 */
[----:B----4-:R-:W-:-:S03]  /*75f20*/  PRMT R45, R58, 0x4210, R21 ;  /* 0x000042103a2d7816 */ /* 0x010fc60000000015 */
[----:B------:R-:W4:Y:S04]  /*75f30*/  LDL.LU R49, [R1+0x27e0] ;  /* 0x0027e00001317983 */ /* 0x000f280000300800 */
[----:B------:R-:W-:Y:S01]  /*75f40*/  STSM.16.M88.4 [R2], R44 ;  /* 0x0000002c02007844 */ /* 0x000fe20000000200 */
[----:B------:R-:W-:-:S03]  /*75f50*/  NOP ;  /* 0x0000000000007918 */ /* 0x000fc60000000000 */
[----:B------:R-:W0:Y:S01]  /*75f60*/  LDS.128 R44, [R2] ;  /* 0x00000000022c7984 */ /* 0x000e220000000c00 */
[----:B------:R-:W-:Y:S01]  /*75f70*/  PRMT R21, R0, 0x5210, R21 ;  /* 0x0000521000157816 */ /* 0x000fe20000000015 */
[----:B------:R-:W-:Y:S02]  /*75f80*/  NOP ;  /* 0x0000000000007918 */ /* 0x000fe40000000000 */
[----:B------:R-:W4:Y:S04]  /*75f90*/  LDL.LU R52, [R1+0x27dc] ;  /* 0x0027dc0001347983 */ /* 0x000f280000300800 */
[----:B------:R-:W4:Y:S04]  /*75fa0*/  LDL.LU R53, [R1+0x27b0] ;  /* 0x0027b00001357983 */ /* 0x000f280000300800 */
[----:B------:R-:W4:Y:S04]  /*75fb0*/  LDL.LU R58, [R1+0x27ac] ;  /* 0x0027ac00013a7983 */ /* 0x000f280000300800 */
[----:B------:R-:W4:Y:S04]  /*75fc0*/  LDL.LU R59, [R1+0x24f0] ;  /* 0x0024f000013b7983 */ /* 0x000f280000300800 */
[----:B------:R-:W4:Y:S04]  /*75fd0*/  LDL.LU R57, [R1+0x24dc] ;  /* 0x0024dc0001397983 */ /* 0x000f280000300800 */
[----:B0-----:R-:W-:Y:S04]  /*75fe0*/  STL.64 [R1+0x2f0], R44 ;  /* 0x0002f02c01007387 */ /* 0x001fe80000100a00 */
[----:B------:R0:W-:Y:S04]  /*75ff0*/  STL.64 [R1+0x2f8], R46 ;  /* 0x0002f82e01007387 */ /* 0x0001e80000100a00 */
[----:B0-----:R-:W4:Y:S04]  /*76000*/  LDL.LU.64 R46, [R1+0x2b50] ;  /* 0x002b5000012e7983 */ /* 0x001f280000300a00 */
[----:B------:R-:W2:Y:S01]  /*76010*/  LDL.LU.64 R44, [R1+0x2b48] ;  /* 0x002b4800012c7983 */ /* 0x000ea20000300a00 */
[----:B------:R-:W-:-:S03]  /*76020*/  PRMT R23, R50, 0x5210, R23 ;  /* 0x0000521032177816 */ /* 0x000fc60000000017 */
[----:B------:R-:W4:Y:S04]  /*76030*/  LDL.LU R60, [R1+0x24e0] ;  /* 0x0024e000013c7983 */ /* 0x000f280000300800 */
[----:B------:R-:W4:Y:S04]  /*76040*/  LDL.LU R61, [R1+0xfe4] ;  /* 0x000fe400013d7983 */ /* 0x000f280000300800 */
[----:B------:R-:W4:Y:S04]  /*76050*/  LDL.LU R0, [R1+0x2b40] ;  /* 0x002b400001007983 */ /* 0x000f280000300800 */
[----:B------:R-:W-:Y:S01]  /*76060*/  STSM.16.M88.4 [R2], R32 ;  /* 0x0000002002007844 */ /* 0x000fe20000000200 */
[----:B------:R-:W-:-:S03]  /*76070*/  NOP ;  /* 0x0000000000007918 */ /* 0x000fc60000000000 */
[----:B------:R-:W0:Y:S01]  /*76080*/  LDS.128 R32, [R2] ;  /* 0x0000000002207984 */ /* 0x000e220000000c00 */
[----:B------:R-:W-:Y:S01]  /*76090*/  PRMT R20, R39, 0x5210, R20 ;  /* 0x0000521027147816 */ /* 0x000fe20000000014 */
[----:B------:R-:W-:Y:S01]  /*760a0*/  NOP ;  /* 0x0000000000007918 */ /* 0x000fe20000000000 */
[----:B--2---:R-:W-:Y:S02]  /*760b0*/  PRMT R22, R45, 0x5210, R22 ;  /* 0x000052102d167816 */ /* 0x004fe40000000016 */
[----:B------:R-:W2:Y:S04]  /*760c0*/  LDL.LU R45, [R1+0x2b3c] ;  /* 0x002b3c00012d7983 */ /* 0x000ea80000300800 */
[----:B------:R-:W4:Y:S04]  /*760d0*/  LDL.LU R50, [R1+0x2b38] ;  /* 0x002b380001327983 */ /* 0x000f280000300800 */
[----:B------:R-:W-:Y:S01]  /*760e0*/  STSM.16.M88.4 [R2], R20 ;  /* 0x0000001402007844 */ /* 0x000fe20000000200 */
[----:B------:R-:W-:-:S03]  /*760f0*/  NOP ;  /* 0x0000000000007918 */ /* 0x000fc60000000000 */
[----:B------:R-:W1:Y:S04]  /*76100*/  LDS.128 R36, [R2] ;  /* 0x0000000002247984 */ /* 0x000e680000000c00 */
[----:B0-----:R0:W-:Y:S04]  /*76110*/  STL.64 [R1+0x2e0], R32 ;  /* 0x0002e02001007387 */ /* 0x0011e80000100a00 */
[----:B------:R3:W-:Y:S01]  /*76120*/  STL.64 [R1+0x2e8], R34 ;  /* 0x0002e82201007387 */ /* 0x0007e20000100a00 */
[----:B0-----:R-:W-:Y:S02]  /*76130*/  LOP3.LUT R33, R42, 0xffff, RZ, 0xc0, !PT ;  /* 0x0000ffff2a217812 */ /* 0x001fe400078ec0ff */
[----:B------:R-:W-:-:S02]  /*76140*/  LOP3.LUT R32, R43, 0xffff, RZ, 0xc0, !PT ;  /* 0x0000ffff2b207812 */ /* 0x000fc400078ec0ff */
[----:B---3--:R-:W-:Y:S02]  /*76150*/  LOP3.LUT R35, R40, 0xffff, RZ, 0xc0, !PT ;  /* 0x0000ffff28237812 */ /* 0x008fe400078ec0ff */
[----:B------:R-:W-:Y:S02]  /*76160*/  LOP3.LUT R34, R41, 0xffff, RZ, 0xc0, !PT ;  /* 0x0000ffff29227812 */ /* 0x000fe400078ec0ff */
[----:B------:R-:W-:Y:S02]  /*76170*/  PRMT R20, R51, 0x4210, R35 ;  /* 0x0000421033147816 */ /* 0x000fe40000000023 */
[----:B------:R-:W-:Y:S01]  /*76180*/  PRMT R22, R48, 0x4210, R33 ;  /* 0x0000421030167816 */ /* 0x000fe20000000021 */
[----:B-1----:R-:W-:Y:S04]  /*76190*/  STL.64 [R1+0x2d0], R36 ;  /* 0x0002d02401007387 */ /* 0x002fe80000100a00 */
[----:B------:R0:W-:Y:S04]  /*761a0*/  STL.64 [R1+0x2d8], R38 ;  /* 0x0002d82601007387 */ /* 0x0001e80000100a00 */
[----:B0-----:R-:W3:Y:S01]  /*761b0*/  LDL.LU R39, [R1+0x274] ;  /* 0x0002740001277983 */ /* 0x001ee20000300800 */
[----:B------:R-:W-:Y:S01]  /*761c0*/  NOP ;  /* 0x0000000000007918 */ /* 0x000fe20000000000 */
[----:B--2---:R-:W-:-:S02]  /*761d0*/  PRMT R23, R45, 0x4210, R32 ;  /* 0x000042102d177816 */ /* 0x004fc40000000020 */
[----:B----4-:R-:W-:-:S05]  /*761e0*/  PRMT R21, R50, 0x4210, R34 ;  /* 0x0000421032157816 */ /* 0x010fca0000000022 */
[----:B------:R0:W-:Y:S02]  /*761f0*/  STSM.16.M88.4 [R2], R20 ;  /* 0x0000001402007844 */ /* 0x0001e40000000200 */
[----:B0-----:R-:W-:Y:S01]  /*76200*/  LOP3.LUT R20, R49, 0xffff, RZ, 0xc0, !PT ;  /* 0x0000ffff31147812 */ /* 0x001fe200078ec0ff */
[----:B------:R-:W-:Y:S01]  /*76210*/  NOP ;  /* 0x0000000000007918 */ /* 0x000fe20000000000 */
[----:B------:R-:W0:Y:S01]  /*76220*/  LDS.128 R48, [R2] ;  /* 0x0000000002307984 */ /* 0x000e220000000c00 */
[----:B------:R-:W-:Y:S02]  /*76230*/  LOP3.LUT R21, R52, 0xffff, RZ, 0xc0, !PT ;  /* 0x0000ffff34157812 */ /* 0x000fe400078ec0ff */
[----:B------:R-:W-:Y:S02]  /*76240*/  LOP3.LUT R22, R53, 0xffff, RZ, 0xc0, !PT ;  /* 0x0000ffff35167812 */ /* 0x000fe400078ec0ff */
[----:B------:R-:W-:Y:S02]  /*76250*/  LOP3.LUT R23, R58, 0xffff, RZ, 0xc0, !PT ;  /* 0x0000ffff3a177812 */ /* 0x000fe400078ec0ff */
[----:B------:R-:W-:-:S02]  /*76260*/  PRMT R40, R59, 0x4210, R20 ;  /* 0x000042103b287816 */ /* 0x000fc40000000014 */
[----:B------:R-:W-:Y:S02]  /*76270*/  PRMT R41, R57, 0x4210, R21 ;  /* 0x0000421039297816 */ /* 0x000fe40000000015 */
[----:B------:R-:W-:Y:S02]  /*76280*/  PRMT R42, R60, 0x4210, R22 ;  /* 0x000042103c2a7816 */ /* 0x000fe40000000016 */
[----:B------:R-:W-:Y:S01]  /*76290*/  PRMT R43, R61, 0x4210, R23 ;  /* 0x000042103d2b7816 */ /* 0x000fe20000000017 */
[----:B------:R-:W-:-:S04]  /*762a0*/  NOP ;  /* 0x0000000000007918 */ /* 0x000fc80000000000 */
[----:B------:R1:W-:Y:S02]  /*762b0*/  STSM.16.M88.4 [R2], R40 ;  /* 0x0000002802007844 */ /* 0x0003e40000000200 */
[----:B-1----:R-:W-:Y:S02]  /*762c0*/  PRMT R40, R44, 0x5210, R35 ;  /* 0x000052102c287816 */ /* 0x002fe40000000023 */
[----:B0-----:R-:W-:Y:S04]  /*762d0*/  STL.64 [R1+0x1d0], R48 ;  /* 0x0001d03001007387 */ /* 0x001fe80000100a00 */
[----:B------:R0:W-:Y:S04]  /*762e0*/  STL.64 [R1+0x1d8], R50 ;  /* 0x0001d83201007387 */ /* 0x0001e80000100a00 */
[----:B------:R-:W2:Y:S01]  /*762f0*/  LDL.LU R44, [R1+0x297c] ;  /* 0x00297c00012c7983 */ /* 0x000ea20000300800 */
[----:B------:R-:W-:-:S03]  /*76300*/  PRMT R41, R56, 0x5210, R34 ;  /* 0x0000521038297816 */ /* 0x000fc60000000022 */
[----:B------:R-:W4:Y:S01]  /*76310*/  LDL.LU R45, [R1+0x2978] ;  /* 0x00297800012d7983 */ /* 0x000f220000300800 */
[----:B------:R-:W-:Y:S02]  /*76320*/  PRMT R42, R55, 0x5210, R33 ;  /* 0x00005210372a7816 */ /* 0x000fe40000000021 */
[----:B------:R-:W-:Y:S01]  /*76330*/  PRMT R43, R54, 0x5210, R32 ;  /* 0x00005210362b7816 */ /* 0x000fe20000000020 */
[----:B------:R-:W-:Y:S01]  /*76340*/  NOP ;  /* 0x0000000000007918 */ /* 0x000fe20000000000 */
[----:B------:R-:W1:Y:S01]  /*76350*/  LDS.128 R32, [R2] ;  /* 0x0000000002207984 */ /* 0x000e620000000c00 */
[----:B------:R-:W-:-:S03]  /*76360*/  NOP ;  /* 0x0000000000007918 */ /* 0x000fc60000000000 */
        /* <DEDUP_REMOVED lines=14> */
[----:B-1----:R-:W-:Y:S04]  /*76450*/  STL.64 [R1+0x2c0], R32 ;  /* 0x0002c02001007387 */ /* 0x002fe80000100a00 */
[----:B------:R0:W-:Y:S04]  /*76460*/  STL.64 [R1+0x2c8], R34 ;  /* 0x0002c82201007387 */ /* 0x0001e80000100a00 */
[----:B------:R1:W-:Y:S04]  /*76470*/  STSM.16.M88.4 [R2], R40 ;  /* 0x0000002802007844 */ /* 0x0003e80000000200 */
[----:B0-----:R-:W4:Y:S04]  /*76480*/  LDL.LU.64 R34, [R1+0x2b30] ;  /* 0x002b300001227983 */ /* 0x001f280000300a00 */
[----:B------:R-:W4:Y:S04]  /*76490*/  LDL.LU.64 R32, [R1+0x2b28] ;  /* 0x002b280001207983 */ /* 0x000f280000300a00 */
[----:B-1----:R-:W4:Y:S04]  /*764a0*/  LDL.LU.64 R42, [R1+0x2b20] ;  /* 0x002b2000012a7983 */ /* 0x002f280000300a00 */
[----:B------:R-:W4:Y:S01]  /*764b0*/  LDL.LU.64 R40, [R1+0x2b18] ;  /* 0x002b180001287983 */ /* 0x000f220000300a00 */
[----:B---3--:R-:W-:Y:S01]  /*764c0*/  PRMT R20, R39, 0x5210, R20 ;  /* 0x0000521027147816 */ /* 0x008fe20000000014 */
[----:B------:R-:W-:-:S02]  /*764d0*/  NOP ;  /* 0x0000000000007918 */ /* 0x000fc40000000000 */
[----:B------:R-:W0:Y:S01]  /*764e0*/  LDS.128 R36, [R2] ;  /* 0x0000000002247984 */ /* 0x000e220000000c00 */
[----:B------:R-:W-:Y:S02]  /*764f0*/  PRMT R21, R3, 0x5210, R21 ;  /* 0x0000521003157816 */ /* 0x000fe40000000015 */
[----:B------:R-:W-:Y:S01]  /*76500*/  PRMT R22, R47, 0x5210, R22 ;  /* 0x000052102f167816 */ /* 0x000fe20000000016 */
[----:B------:R-:W3:Y:S01]  /*76510*/  LDL.LU R3, [R1+0x2b10] ;  /* 0x002b100001037983 */ /* 0x000ee20000300800 */
[----:B------:R-:W-:Y:S01]  /*76520*/  PRMT R23, R46, 0x5210, R23 ;  /* 0x000052102e177816 */ /* 0x000fe20000000017 */
[----:B------:R-:W-:-:S04]  /*76530*/  NOP ;  /* 0x0000000000007918 */ /* 0x000fc80000000000 */
[----:B------:R-:W-:Y:S04]  /*76540*/  STSM.16.M88.4 [R2], R20 ;  /* 0x0000001402007844 */ /* 0x000fe80000000200 */
[----:B0-----:R-:W-:Y:S04]  /*76550*/  STL.64 [R1+0x280], R36 ;  /* 0x0002802401007387 */ /* 0x001fe80000100a00 */
[----:B------:R2:W-:Y:S02]  /*76560*/  STL.64 [R1+0x288], R38 ;  /* 0x0002882601007387 */ /* 0x0005e40000100a00 */
[----:B--2---:R-:W-:-:S02]  /*76570*/  LOP3.LUT R39, R44, 0xffff, RZ, 0xc0, !PT ;  /* 0x0000ffff2c277812 */ /* 0x004fc400078ec0ff */
[----:B----4-:R-:W-:Y:S01]  /*76580*/  LOP3.LUT R38, R45, 0xffff, RZ, 0xc0, !PT ;  /* 0x0000ffff2d267812 */ /* 0x010fe200078ec0ff */
[----:B------:R-:W-:Y:S01]  /*76590*/  NOP ;  /* 0x0000000000007918 */ /* 0x000fe20000000000 */
[----:B------:R-:W0:Y:S01]  /*765a0*/  LDS.128 R44, [R2] ;  /* 0x00000000022c7984 */ /* 0x000e220000000c00 */
[----:B------:R-:W-:Y:S02]  /*765b0*/  LOP3.LUT R37, R50, 0xffff, RZ, 0xc0, !PT ;  /* 0x0000ffff32257812 */ /* 0x000fe400078ec0ff */
[----:B------:R-:W-:Y:S02]  /*765c0*/  LOP3.LUT R36, R51, 0xffff, RZ, 0xc0, !PT ;  /* 0x0000ffff33247812 */ /* 0x000fe400078ec0ff */
[----:B------:R-:W-:Y:S02]  /*765d0*/  PRMT R20, R48, 0x4210, R39 ;  /* 0x0000421030147816 */ /* 0x000fe40000000027 */
[----:B------:R-:W-:Y:S01]  /*765e0*/  PRMT R21, R49, 0x4210, R38 ;  /* 0x0000421031157816 */ /* 0x000fe20000000026 */
[----:B------:R-:W-:Y:S01]  /*765f0*/  NOP ;  /* 0x0000000000007918 */ /* 0x000fe20000000000 */
[----:B------:R-:W-:-:S02]  /*76600*/  PRMT R22, R52, 0x4210, R37 ;  /* 0x0000421034167816 */ /* 0x000fc40000000025 */
[----:B------:R-:W-:-:S05]  /*76610*/  PRMT R23, R53, 0x4210, R36 ;  /* 0x0000421035177816 */ /* 0x000fca0000000024 */
[----:B------:R1:W-:Y:S01]  /*76620*/  STSM.16.M88.4 [R2], R20 ;  /* 0x0000001402007844 */ /* 0x0003e20000000200 */
[----:B------:R-:W-:-:S03]  /*76630*/  NOP ;  /* 0x0000000000007918 */ /* 0x000fc60000000000 */
[----:B------:R-:W2:Y:S04]  /*76640*/  LDS.128 R48, [R2] ;  /* 0x0000000002307984 */ /* 0x000ea80000000c00 */
[----:B0-----:R0:W-:Y:S01]  /*76650*/  STL.64 [R1+0x270], R44 ;  /* 0x0002702c01007387 */ /* 0x0011e20000100a00 */
[----:B-1----:R-:W-:Y:S02]  /*76660*/  LOP3.LUT R20, R54, 0xffff, RZ, 0xc0, !PT ;  /* 0x0000ffff36147812 */ /* 0x002fe400078ec0ff */
[----:B------:R-:W-:Y:S02]  /*76670*/  LOP3.LUT R21, R55, 0xffff, RZ, 0xc0, !PT ;  /* 0x0000ffff37157812 */ /* 0x000fe400078ec0ff */
[----:B------:R-:W-:Y:S02]  /*76680*/  LOP3.LUT R22, R58, 0xffff, RZ, 0xc0, !PT ;  /* 0x0000ffff3a167812 */ /* 0x000fe400078ec0ff */
[----:B------:R-:W-:Y:S01]  /*76690*/  LOP3.LUT R23, R59, 0xffff, RZ, 0xc0, !PT ;  /* 0x0000ffff3b177812 */ /* 0x000fe200078ec0ff */
[----:B------:R1:W-:Y:S01]  /*766a0*/  STL.64 [R1+0x278], R46 ;  /* 0x0002782e01007387 */ /* 0x0003e20000100a00 */
[----:B0-----:R-:W-:-:S02]  /*766b0*/  PRMT R44, R56, 0x4210, R20 ;  /* 0x00004210382c7816 */ /* 0x001fc40000000014 */
[----:B------:R-:W-:Y:S02]  /*766c0*/  PRMT R45, R57, 0x4210, R21 ;  /* 0x00004210392d7816 */ /* 0x000fe40000000015 */
[----:B-1----:R-:W-:Y:S02]  /*766d0*/  PRMT R46, R60, 0x4210, R22 ;  /* 0x000042103c2e7816 */ /* 0x002fe40000000016 */
[----:B------:R-:W-:Y:S01]  /*766e0*/  PRMT R47, R61, 0x4210, R23 ;  /* 0x000042103d2f7816 */ /* 0x000fe20000000017 */
[----:B------:R-:W-:-:S04]  /*766f0*/  NOP ;  /* 0x0000000000007918 */ /* 0x000fc80000000000 */
[----:B------:R0:W-:Y:S01]  /*76700*/  STSM.16.M88.4 [R2], R44 ;  /* 0x0000002c02007844 */ /* 0x0001e20000000200 */
[----:B------:R-:W-:Y:S02]  /*76710*/  PRMT R42, R42, 0x5210, R37 ;  /* 0x000052102a2a7816 */ /* 0x000fe40000000025 */
[----:B------:R-:W-:Y:S02]  /*76720*/  PRMT R43, R43, 0x5210, R36 ;  /* 0x000052102b2b7816 */ /* 0x000fe40000000024 */
[----:B------:R-:W-:Y:S02]  /*76730*/  PRMT R40, R40, 0x5210, R39 ;  /* 0x0000521028287816 */ /* 0x000fe40000000027 */
[----:B------:R-:W-:Y:S01]  /*76740*/  PRMT R41, R41, 0x5210, R38 ;  /* 0x0000521029297816 */ /* 0x000fe20000000026 */
[----:B------:R-:W-:Y:S01]  /*76750*/  NOP ;  /* 0x0000000000007918 */ /* 0x000fe20000000000 */
[----:B------:R-:W1:Y:S01]  /*76760*/  LDS.128 R36, [R2] ;  /* 0x0000000002247984 */ /* 0x000e620000000c00 */
[----:B------:R-:W-:-:S03]  /*76770*/  NOP ;  /* 0x0000000000007918 */ /* 0x000fc60000000000 */
[----:B--2---:R-:W-:Y:S04]  /*76780*/  STL.64 [R1+0x260], R48 ;  /* 0x0002603001007387 */ /* 0x004fe80000100a00 */
[----:B------:R2:W-:Y:S04]  /*76790*/  STL.64 [R1+0x268], R50 ;  /* 0x0002683201007387 */ /* 0x0005e80000100a00 */
[----:B0-----:R-:W4:Y:S04]  /*767a0*/  LDL.LU R44, [R1+0x298c] ;  /* 0x00298c00012c7983 */ /* 0x001f280000300800 */
[----:B------:R-:W3:Y:S04]  /*767b0*/  LDL.LU R45, [R1+0x2988] ;  /* 0x00298800012d7983 */ /* 0x000ee80000300800 */
[----:B--2---:R-:W2:Y:S04]  /*767c0*/  LDL.LU R50, [R1+0x2974] ;  /* 0x0029740001327983 */ /* 0x004ea80000300800 */
        /* <DEDUP_REMOVED lines=11> */
[----:B-1----:R-:W-:Y:S04]  /*76880*/  STL.64 [R1+0x250], R36 ;  /* 0x0002502401007387 */ /* 0x002fe80000100a00 */
[----:B------:R0:W-:Y:S04]  /*76890*/  STL.64 [R1+0x258], R38 ;  /* 0x0002582601007387 */ /* 0x0001e80000100a00 */
[----:B------:R1:W-:Y:S04]  /*768a0*/  STSM.16.M88.4 [R2], R40 ;  /* 0x0000002802007844 */ /* 0x0003e80000000200 */
[----:B0-----:R-:W2:Y:S04]  /*768b0*/  LDL.LU.64 R38, [R1+0x2b08] ;  /* 0x002b080001267983 */ /* 0x001ea80000300a00 */
[----:B------:R-:W2:Y:S04]  /*768c0*/  LDL.LU.64 R36, [R1+0x2b00] ;  /* 0x002b000001247983 */ /* 0x000ea80000300a00 */
[----:B------:R-:W2:Y:S04]  /*768d0*/  LDL.LU R57, [R1+0x29f4] ;  /* 0x0029f40001397983 */ /* 0x000ea80000300800 */
[----:B------:R-:W2:Y:S04]  /*768e0*/  LDL.LU R60, [R1+0x29ec] ;  /* 0x0029ec00013c7983 */ /* 0x000ea80000300800 */
[----:B-1----:R-:W4:Y:S01]  /*768f0*/  LDL.LU.64 R40, [R1+0x2af8] ;  /* 0x002af80001287983 */ /* 0x002f220000300a00 */
[----:B------:R-:W-:-:S02]  /*76900*/  PRMT R22, R35, 0x5210, R22 ;  /* 0x0000521023167816 */ /* 0x000fc40000000016 */
[----:B------:R-:W-:Y:S01]  /*76910*/  PRMT R23, R33, 0x5210, R23 ;  /* 0x0000521021177816 */ /* 0x000fe20000000017 */
[----:B------:R-:W-:Y:S01]  /*76920*/  NOP ;  /* 0x0000000000007918 */ /* 0x000fe20000000000 */
[----:B----4-:R-:W-:Y:S02]  /*76930*/  PRMT R20, R41, 0x5210, R20 ;  /* 0x0000521029147816 */ /* 0x010fe40000000014 */
[----:B------:R-:W-:Y:S02]  /*76940*/  PRMT R21, R40, 0x5210, R21 ;  /* 0x0000521028157816 */ /* 0x000fe40000000015 */
[----:B------:R-:W0:Y:S01]  /*76950*/  LDS.128 R40, [R2] ;  /* 0x0000000002287984 */ /* 0x000e220000000c00 */
[----:B------:R-:W-:Y:S01]  /*76960*/  LOP3.LUT R44, R44, 0xffff, RZ, 0xc0, !PT ;  /* 0x0000ffff2c2c7812 */ /* 0x000fe200078ec0ff */
[----:B------:R-:W-:Y:S02]  /*76970*/  NOP ;  /* 0x0000000000007918 */ /* 0x000fe40000000000 */
[----:B0-----:R-:W-:Y:S04]  /*76980*/  STL.64 [R1+0x240], R40 ;  /* 0x0002402801007387 */ /* 0x001fe80000100a00 */
[----:B------:R0:W-:Y:S04]  /*76990*/  STL.64 [R1+0x248], R42 ;  /* 0x0002482a01007387 */ /* 0x0001e80000100a00 */
[----:B0-----:R-:W4:Y:S04]  /*769a0*/  LDL.LU R43, [R1+0x2af4] ;  /* 0x002af400012b7983 */ /* 0x001f280000300800 */
[----:B------:R-:W4:Y:S01]  /*769b0*/  LDL.LU R41, [R1+0x2af0] ;  /* 0x002af00001297983 */ /* 0x000f220000300800 */
[----:B---3--:R-:W-:-:S02]  /*769c0*/  LOP3.LUT R35, R45, 0xffff, RZ, 0xc0, !PT ;  /* 0x0000ffff2d237812 */ /* 0x008fc400078ec0ff */
[----:B--2---:R-:W-:Y:S01]  /*769d0*/  LOP3.LUT R42, R50, 0xffff, RZ, 0xc0, !PT ;  /* 0x0000ffff322a7812 */ /* 0x004fe200078ec0ff */
[----:B------:R0:W-:Y:S01]  /*769e0*/  STSM.16.M88.4 [R2], R20 ;  /* 0x0000001402007844 */ /* 0x0001e20000000200 */
[----:B------:R-:W-:Y:S02]  /*769f0*/  LOP3.LUT R40, R51, 0xffff, RZ, 0xc0, !PT ;  /* 0x0000ffff33287812 */ /* 0x000fe400078ec0ff */
[----:B0-----:R-:W-:Y:S02]  /*76a00*/  PRMT R20, R48, 0x4210, R44 ;  /* 0x0000421030147816 */ /* 0x001fe4000000002c */
[----:B------:R-:W-:Y:S01]  /*76a10*/  PRMT R21, R49, 0x4210, R35 ;  /* 0x0000421031157816 */ /* 0x000fe20000000023 */
[----:B------:R-:W-:Y:S01]  /*76a20*/  NOP ;  /* 0x0000000000007918 */ /* 0x000fe20000000000 */
[----:B------:R-:W0:Y:S01]  /*76a30*/  LDS.128 R48, [R2] ;  /* 0x0000000002307984 */ /* 0x000e220000000c00 */
[----:B------:R-:W-:Y:S02]  /*76a40*/  PRMT R22, R52, 0x4210, R42 ;  /* 0x0000421034167816 */ /* 0x000fe4000000002a */
[----:B------:R-:W-:Y:S01]  /*76a50*/  PRMT R23, R53, 0x4210, R40 ;  /* 0x0000421035177816 */ /* 0x000fe20000000028 */
[----:B------:R-:W-:-:S04]  /*76a60*/  NOP ;  /* 0x0000000000007918 */ /* 0x000fc80000000000 */
[----:B------:R1:W-:Y:S02]  /*76a70*/  STSM.16.M88.4 [R2], R20 ;  /* 0x0000001402007844 */ /* 0x0003e40000000200 */
[----:B-1----:R-:W-:Y:S02]  /*76a80*/  LOP3.LUT R20, R54, 0xffff, RZ, 0xc0, !PT ;  /* 0x0000ffff36147812 */ /* 0x002fe400078ec0ff */
[----:B------:R-:W-:Y:S01]  /*76a90*/  LOP3.LUT R21, R55, 0xffff, RZ, 0xc0, !PT ;  /* 0x0000ffff37157812 */ /* 0x000fe200078ec0ff */
[----:B------:R-:W-:Y:S01]  /*76aa0*/  NOP ;  /* 0x0000000000007918 */ /* 0x000fe20000000000 */
[----:B------:R-:W1:Y:S04]  /*76ab0*/  LDS.128 R52, [R2] ;  /* 0x0000000002347984 */ /* 0x000e680000000c00 */
[----:B0-----:R0:W-:Y:S04]  /*76ac0*/  STL.64 [R1+0x310], R48 ;  /* 0x0003103001007387 */ /* 0x0011e80000100a00 */
[----:B------:R2:W-:Y:S01]  /*76ad0*/  STL.64 [R1+0x318], R50 ;  /* 0x0003183201007387 */ /* 0x0005e20000100a00 */
[----:B0-----:R-:W-:-:S03]  /*76ae0*/  PRMT R49, R61, 0x4210, R21 ;  /* 0x000042103d317816 */ /* 0x001fc60000000015 */
[----:B------:R-:W3:Y:S01]  /*76af0*/  LDL R61, [R1+0x1040] ;  /* 0x00104000013d7983 */ /* 0x000ee20000100800 */
[----:B------:R-:W-:-:S03]  /*76b00*/  PRMT R48, R56, 0x4210, R20 ;  /* 0x0000421038307816 */ /* 0x000fc60000000014 */
[----:B------:R-:W3:Y:S01]  /*76b10*/  LDL.LU R56, [R1+0x190] ;  /* 0x0001900001387983 */ /* 0x000ee20000300800 */
[----:B------:R-:W-:-:S03]  /*76b20*/  PRMT R45, R34, 0x5210, R35 ;  /* 0x00005210222d7816 */ /* 0x000fc60000000023 */
[----:B-1----:R-:W-:Y:S04]  /*76b30*/  STL.64 [R1+0x1c0], R52 ;  /* 0x0001c03401007387 */ /* 0x002fe80000100a00 */
[----:B------:R-:W-:Y:S01]  /*76b40*/  STL.64 [R1+0x1c8], R54 ;  /* 0x0001c83601007387 */ /* 0x000fe20000100a00 */
[----:B------:R-:W-:Y:S01]  /*76b50*/  LOP3.LUT R22, R58, 0xffff, RZ, 0xc0, !PT ;  /* 0x0000ffff3a167812 */ /* 0x000fe200078ec0ff */
[----:B------:R-:W-:Y:S02]  /*76b60*/  NOP ;  /* 0x0000000000007918 */ /* 0x000fe40000000000 */
[----:B------:R-:W3:Y:S04]  /*76b70*/  LDL R33, [R1+0x11b4] ;  /* 0x0011b40001217983 */ /* 0x000ee80000100800 */
[----:B------:R-:W3:Y:S01]  /*76b80*/  LDL.LU.64 R34, [R1+0x1e10] ;  /* 0x001e100001227983 */ /* 0x000ee20000300a00 */
[----:B------:R-:W-:-:S02]  /*76b90*/  LOP3.LUT R23, R59, 0xffff, RZ, 0xc0, !PT ;  /* 0x0000ffff3b177812 */ /* 0x000fc400078ec0ff */
[----:B--2---:R-:W-:Y:S02]  /*76ba0*/  PRMT R50, R57, 0x4210, R22 ;  /* 0x0000421039327816 */ /* 0x004fe40000000016 */
[----:B------:R-:W-:-:S05]  /*76bb0*/  PRMT R51, R60, 0x4210, R23 ;  /* 0x000042103c337816 */ /* 0x000fca0000000017 */
[----:B------:R0:W-:Y:S01]  /*76bc0*/  STSM.16.M88.4 [R2], R48 ;  /* 0x0000003002007844 */ /* 0x0001e20000000200 */
[----:B------:R-:W-:-:S03]  /*76bd0*/  NOP ;  /* 0x0000000000007918 */ /* 0x000fc60000000000 */
[----:B------:R-:W1:Y:S01]  /*76be0*/  LDS.128 R52, [R2] ;  /* 0x0000000002347984 */ /* 0x000e620000000c00 */
[----:B------:R-:W-:-:S03]  /*76bf0*/  PRMT R47, R37, 0x5210, R40 ;  /* 0x00005210252f7816 */ /* 0x000fc60000000028 */
[----:B0-----:R-:W2:Y:S01]  /*76c00*/  LDL R50, [R1+0x11a4] ;  /* 0x0011a40001327983 */ /* 0x001ea20000100800 */
[----:B------:R-:W-:Y:S02]  /*76c10*/  PRMT R20, R39, 0x5210, R20 ;  /* 0x0000521027147816 */ /* 0x000fe40000000014 */
[----:B------:R-:W-:Y:S02]  /*76c20*/  PRMT R21, R38, 0x5210, R21 ;  /* 0x0000521026157816 */ /* 0x000fe40000000015 */
[----:B------:R-:W-:Y:S02]  /*76c30*/  PRMT R22, R36, 0x5210, R22 ;  /* 0x0000521024167816 */ /* 0x000fe40000000016 */
[----:B------:R-:W-:Y:S01]  /*76c40*/  PRMT R23, R32, 0x5210, R23 ;  /* 0x0000521020177816 */ /* 0x000fe20000000017 */
[----:B------:R-:W-:Y:S01]  /*76c50*/  NOP ;  /* 0x0000000000007918 */ /* 0x000fe20000000000 */
[----:B----4-:R-:W-:Y:S02]  /*76c60*/  PRMT R46, R41, 0x5210, R42 ;  /* 0x00005210292e7816 */ /* 0x010fe4000000002a */
[----:B------:R-:W4:Y:S01]  /*76c70*/  LDL.LU.64 R40, [R1+0x1e08] ;  /* 0x001e080001287983 */ /* 0x000f220000300a00 */
[----:B------:R-:W-:-:S03]  /*76c80*/  PRMT R44, R43, 0x5210, R44 ;  /* 0x000052102b2c7816 */ /* 0x000fc6000000002c */
[----:B------:R-:W2:Y:S04]  /*76c90*/  LDL R37, [R1+0x11a0] ;  /* 0x0011a00001257983 */ /* 0x000ea80000100800 */
[----:B-1----:R-:W-:Y:S04]  /*76ca0*/  STL.64 [R1+0x1a0], R52 ;  /* 0x0001a03401007387 */ /* 0x002fe80000100a00 */
[----:B------:R-:W-:Y:S04]  /*76cb0*/  STL.64 [R1+0x1a8], R54 ;  /* 0x0001a83601007387 */ /* 0x000fe80000100a00 */
[----:B------:R0:W-:Y:S01]  /*76cc0*/  STSM.16.M88.4 [R2], R44 ;  /* 0x0000002c02007844 */ /* 0x0001e20000000200 */
[----:B------:R-:W-:-:S03]  /*76cd0*/  NOP ;  /* 0x0000000000007918 */ /* 0x000fc60000000000 */
[----:B------:R-:W1:Y:S01]  /*76ce0*/  LDS.128 R52, [R2] ;  /* 0x0000000002347984 */ /* 0x000e620000000c00 */
[----:B------:R-:W-:-:S03]  /*76cf0*/  NOP ;  /* 0x0000000000007918 */ /* 0x000fc60000000000 */
[----:B0-----:R-:W2:Y:S04]  /*76d00*/  LDL R46, [R1+0x119c] ;  /* 0x00119c00012e7983 */ /* 0x001ea80000100800 */
[----:B------:R-:W2:Y:S04]  /*76d10*/  LDL.LU.64 R48, [R1+0x1e00] ;  /* 0x001e000001307983 */ /* 0x000ea80000300a00 */
[----:B------:R-:W2:Y:S04]  /*76d20*/  LDL R58, [R1+0x1198] ;  /* 0x00119800013a7983 */ /* 0x000ea80000100800 */
[----:B------:R-:W2:Y:S04]  /*76d30*/  LDL.LU.64 R44, [R1+0x1df8] ;  /* 0x001df800012c7983 */ /* 0x000ea80000300a00 */
[----:B------:R-:W2:Y:S04]  /*76d40*/  LDL.LU R47, [R1+0x180] ;  /* 0x00018000012f7983 */ /* 0x000ea80000300800 */
[----:B------:R-:W2:Y:S04]  /*76d50*/  LDL R59, [R1+0x1194] ;  /* 0x00119400013b7983 */ /* 0x000ea80000100800 */
[----:B-1----:R0:W-:Y:S04]  /*76d60*/  STL.64 [R1+0x1f0], R52 ;  /* 0x0001f03401007387 */ /* 0x0021e80000100a00 */
[----:B------:R1:W-:Y:S04]  /*76d70*/  STL.64 [R1+0x1f8], R54 ;  /* 0x0001f83601007387 */ /* 0x0003e80000100a00 */
[----:B0-----:R-:W2:Y:S04]  /*76d80*/  LDL.LU.64 R52, [R1+0x2ae8] ;  /* 0x002ae80001347983 */ /* 0x001ea80000300a00 */
[----:B-1----:R-:W2:Y:S01]  /*76d90*/  LDL.LU.64 R54, [R1+0x1df0] ;  /* 0x001df00001367983 */ /* 0x002ea20000300a00 */
[----:B---3--:R-:W-:-:S03]  /*76da0*/  ISETP.LT.AND P5, PT, R61, UR31, !P5 ;  /* 0x0000001f3d007c0c */ /* 0x008fc6000efa1270 */
[----:B------:R0:W-:Y:S04]  /*76db0*/  STSM.16.M88.4 [R2], R20 ;  /* 0x0000001402007844 */ /* 0x0001e80000000200 */
[----:B0-----:R-:W3:Y:S04]  /*76dc0*/  LDL.LU R2, [R1+0x2ae0] ;  /* 0x002ae00001027983 */ /* 0x001ee80000300800 */
[----:B------:R-:W3:Y:S01]  /*76dd0*/  LDL.LU.64 R38, [R1+0x1de8] ;  /* 0x001de80001267983 */ /* 0x000ee20000300a00 */
[----:B------:R-:W-:Y:S01]  /*76de0*/  PRMT R20, R56, 0x7770, RZ ;  /* 0x0000777038147816 */ /* 0x000fe200000000ff */
[----:B------:R-:W-:-:S02]  /*76df0*/  NOP ;  /* 0x0000000000007918 */ /* 0x000fc40000000000 */
[----:B------:R-:W3:Y:S04]  /*76e00*/  LDL R42, [R1+0x1190] ;  /* 0x00119000012a7983 */ /* 0x000ee80000100800 */
[----:B------:R0:W-:Y:S01]  /*76e10*/  @P5 STG.E.U8 desc[UR34][R34.64], R20 ;  /* 0x0000001422005986 */ /* 0x0001e2000c101122 */
[----:B------:R-:W-:-:S03]  /*76e20*/  ISETP.GE.AND P5, PT, R61, UR33, PT ;  /* 0x000000213d007c0c */ /* 0x000fc6000bfa6270 */
[----:B------:R-:W3:Y:S01]  /*76e30*/  LDL.LU.64 R60, [R1+0x1de0] ;  /* 0x001de000013c7983 */ /* 0x000ee20000300a00 */
[----:B------:R-:W-:-:S03]  /*76e40*/  ISETP.LT.AND P6, PT, R33, UR24, !P5 ;  /* 0x0000001821007c0c */ /* 0x000fc6000efc1270 */
[----:B------:R-:W3:Y:S01]  /*76e50*/  LDL R57, [R1+0x10dc] ;  /* 0x0010dc0001397983 */ /* 0x000ee20000100800 */
[----:B0-----:R-:W-:-:S09]  /*76e60*/  PRMT R20, R56, 0x7771, RZ ;  /* 0x0000777138147816 */ /* 0x001fd200000000ff */
[----:B----4-:R0:W-:Y:S01]  /*76e70*/  @P6 STG.E.U8 desc[UR34][R40.64], R20 ;  /* 0x0000001428006986 */ /* 0x0101e2000c101122 */
[----:B--2---:R-:W-:Y:S02]  /*76e80*/  ISETP.LT.AND P6, PT, R50, UR22, !P5 ;  /* 0x0000001632007c0c */ /* 0x004fe4000efc1270 */
[----:B0-----:R-:W-:Y:S01]  /*76e90*/  PRMT R20, R56, 0x7772, RZ ;  /* 0x0000777238147816 */ /* 0x001fe200000000ff */
[----:B------:R-:W2:Y:S04]  /*76ea0*/  LDL.LU.64 R40, [R1+0x1d00] ;  /* 0x001d000001287983 */ /* 0x000ea80000300a00 */
[----:B------:R-:W4:Y:S06]  /*76eb0*/  LDL.LU R51, [R1+0x170] ;  /* 0x0001700001337983 */ /* 0x000f2c0000300800 */
[----:B------:R0:W-:Y:S01]  /*76ec0*/  @P6 STG.E.U8 desc[UR34][R48.64], R20 ;  /* 0x0000001430006986 */ /* 0x0001e2000c101122 */
[----:B------:R-:W-:-:S02]  /*76ed0*/  ISETP.LT.AND P6, PT, R37, UR18, !P5 ;  /* 0x0000001225007c0c */ /* 0x000fc4000efc1270 */
[----:B0-----:R-:W-:Y:S01]  /*76ee0*/  PRMT R20, R56, 0x7773, RZ ;  /* 0x0000777338147816 */ /* 0x001fe200000000ff */
[----:B------:R-:W4:Y:S10]  /*76ef0*/  LDL.LU.64 R48, [R1+0x1dd8] ;  /* 0x001dd80001307983 */ /* 0x000f340000300a00 */
[----:B------:R0:W-:Y:S04]  /*76f00*/  @P6 STG.E.U8 desc[UR34][R44.64], R20 ;  /* 0x000000142c006986 */ /* 0x0001e8000c101122 */
[----:B0-----:R-:W4:Y:S04]  /*76f10*/  LDL.LU.64 R44, [R1+0x1dd0] ;  /* 0x001dd000012c7983 */ /* 0x001f280000300a00 */
[----:B------:R-:W4:Y:S01]  /*76f20*/  LDL.LU R21, [R1+0x2844] ;  /* 0x0028440001157983 */ /* 0x000f220000300800 */
[----:B------:R-:W-:-:S02]  /*76f30*/  ISETP.LT.AND P6, PT, R46, UR16, !P5 ;  /* 0x000000102e007c0c */ /* 0x000fc4000efc1270 */
[----:B------:R-:W-:-:S11]  /*76f40*/  PRMT R20, R47, 0x7770, RZ ;  /* 0x000077702f147816 */ /* 0x000fd600000000ff */
[----:B------:R0:W-:Y:S04]  /*76f50*/  @P6 STG.E.U8 desc[UR34][R54.64], R20 ;  /* 0x0000001436006986 */ /* 0x0001e8000c101122 */
[----:B0-----:R-:W4:Y:S01]  /*76f60*/  LDL.LU.64 R54, [R1+0x1dc8] ;  /* 0x001dc80001367983 */ /* 0x001f220000300a00 */
[----:B------:R-:W-:Y:S02]  /*76f70*/  ISETP.LT.AND P6, PT, R58, UR14, !P5 ;  /* 0x0000000e3a007c0c */ /* 0x000fe4000efc1270 */
[----:B------:R-:W-:-:S11]  /*76f80*/  PRMT R20, R47, 0x7771, RZ ;  /* 0x000077712f147816 */ /* 0x000fd600000000ff */
[----:B---3--:R0:W-:Y:S01]  /*76f90*/  @P6 STG.E.U8 desc[UR34][R38.64], R20 ;  /* 0x0000001426006986 */ /* 0x0081e2000c101122 */
[----:B------:R-:W-:-:S03]  /*76fa0*/  ISETP.LT.AND P6, PT, R59, UR20, !P5 ;  /* 0x000000143b007c0c */ /* 0x000fc6000efc1270 */
[----:B0-----:R-:W3:Y:S01]  /*76fb0*/  LDL.LU.64 R38, [R1+0x1dc0] ;  /* 0x001dc00001267983 */ /* 0x001ee20000300a00 */
[----:B------:R-:W-:-:S03]  /*76fc0*/  PRMT R20, R47, 0x7772, RZ ;  /* 0x000077722f147816 */ /* 0x000fc600000000ff */
[----:B------:R-:W3:Y:S06]  /*76fd0*/  LDL.LU R56, [R1+0x160] ;  /* 0x0001600001387983 */ /* 0x000eec0000300800 */
[----:B------:R0:W-:Y:S04]  /*76fe0*/  @P6 STG.E.U8 desc[UR34][R60.64], R20 ;  /* 0x000000143c006986 */ /* 0x0001e8000c101122 */
[----:B0-----:R-:W3:Y:S01]  /*76ff0*/  LDL.LU.64 R60, [R1+0x1db8] ;  /* 0x001db800013c7983 */ /* 0x001ee20000300a00 */
[----:B------:R-:W-:-:S02]  /*77000*/  ISETP.LT.AND P5, PT, R42, UR28, !P5 ;  /* 0x0000001c2a007c0c */ /* 0x000fc4000efa1270 */
[----:B------:R-:W-:-:S11]  /*77010*/  PRMT R20, R47, 0x7773, RZ ;  /* 0x000077732f147816 */ /* 0x000fd600000000ff */
[----:B--2---:R0:W-:Y:S04]  /*77020*/  @P5 STG.E.U8 desc[UR34][R40.64], R20 ;  /* 0x0000001428005986 */ /* 0x0041e8000c101122 */
[----:B0-----:R-:W2:Y:S01]  /*77030*/  LDL.LU.64 R40, [R1+0x1db0] ;  /* 0x001db00001287983 */ /* 0x001ea20000300a00 */
[----:B----4-:R-:W-:Y:S02]  /*77040*/  PRMT R20, R51, 0x7770, RZ ;  /* 0x0000777033147816 */ /* 0x010fe400000000ff */
[----:B------:R-:W-:-:S04]  /*77050*/  ISETP.GE.AND P5, PT, R21, UR39, PT ;  /* 0x0000002715007c0c */ /* 0x000fc8000bfa6270 */
[----:B------:R-:W-:-:S13]  /*77060*/  ISETP.LT.AND P6, PT, R57, UR10, !P5 ;  /* 0x0000000a39007c0c */ /* 0x000fda000efc1270 */
[----:B------:R0:W-:Y:S01]  /*77070*/  @P6 STG.E.U8 desc[UR34][R48.64], R20 ;  /* 0x0000001430006986 */ /* 0x0001e2000c101122 */
[----:B------:R-:W-:-:S03]  /*77080*/  ISETP.LT.AND P6, PT, R33, UR8, !P5 ;  /* 0x0000000821007c0c */ /* 0x000fc6000efc1270 */
[----:B0-----:R-:W4:Y:S01]  /*77090*/  LDL.LU.64 R48, [R1+0x1da8] ;  /* 0x001da80001307983 */ /* 0x001f220000300a00 */
[----:B------:R-:W-:-:S09]  /*770a0*/  PRMT R20, R51, 0x7771, RZ ;  /* 0x0000777133147816 */ /* 0x000fd200000000ff */
[----:B------:R0:W-:Y:S01]  /*770b0*/  @P6 STG.E.U8 desc[UR34][R44.64], R20 ;  /* 0x000000142c006986 */ /* 0x0001e2000c101122 */
[----:B------:R-:W-:Y:S01]  /*770c0*/  ISETP.LT.AND P6, PT, R50, UR4, !P5 ;  /* 0x0000000432007c0c */ /* 0x000fe2000efc1270 */
[----:B------:R-:W-:Y:S01]  /*770d0*/  ULDC UR4, c[0x0][0x228] ;  /* 0x00008a0000047ab9 */ /* 0x000fe20000000800 */
[----:B0-----:R-:W-:Y:S01]  /*770e0*/  PRMT R20, R51, 0x7772, RZ ;  /* 0x0000777233147816 */ /* 0x001fe200000000ff */
[----:B------:R-:W4:Y:S04]  /*770f0*/  LDL.LU.64 R44, [R1+0x1ca8] ;  /* 0x001ca800012c7983 */ /* 0x000f280000300a00 */
[----:B------:R-:W4:Y:S06]  /*77100*/  LDL.LU R47, [R1+0x194] ;  /* 0x00019400012f7983 */ /* 0x000f2c0000300800 */
[----:B------:R0:W-:Y:S04]  /*77110*/  @P6 STG.E.U8 desc[UR34][R54.64], R20 ;  /* 0x0000001436006986 */ /* 0x0001e8000c101122 */
[----:B0-----:R-:W4:Y:S04]  /*77120*/  LDL.LU.64 R54, [R1+0x1da0] ;  /* 0x001da00001367983 */ /* 0x001f280000300a00 */
[----:B------:R-:W4:Y:S04]  /*77130*/  LDL.LU.64 R34, [R1+0x1d98] ;  /* 0x001d980001227983 */ /* 0x000f280000300a00 */
[----:B------:R-:W4:Y:S01]  /*77140*/  LDL.LU R21, [R1+0x2848] ;  /* 0x0028480001157983 */ /* 0x000f220000300800 */
[----:B------:R-:W-:-:S02]  /*77150*/  ISETP.LT.AND P6, PT, R37, UR6, !P5 ;  /* 0x0000000625007c0c */ /* 0x000fc4000efc1270 */
[----:B------:R-:W-:-:S11]  /*77160*/  PRMT R20, R51, 0x7773, RZ ;  /* 0x0000777333147816 */ /* 0x000fd600000000ff */
[----:B---3--:R0:W-:Y:S01]  /*77170*/  @P6 STG.E.U8 desc[UR34][R38.64], R20 ;  /* 0x0000001426006986 */ /* 0x0081e2000c101122 */
[----:B------:R-:W-:Y:S02]  /*77180*/  ISETP.LT.AND P6, PT, R46, UR12, !P5 ;  /* 0x0000000c2e007c0c */ /* 0x000fe4000efc1270 */
[----:B0-----:R-:W-:-:S11]  /*77190*/  PRMT R20, R56, 0x7770, RZ ;  /* 0x0000777038147816 */ /* 0x001fd600000000ff */
[----:B------:R0:W-:Y:S04]  /*771a0*/  @P6 STG.E.U8 desc[UR34][R60.64], R20 ;  /* 0x000000143c006986 */ /* 0x0001e8000c101122 */
[----:B0-----:R-:W3:Y:S01]  /*771b0*/  LDL.LU.64 R60, [R1+0x1d90] ;  /* 0x001d9000013c7983 */ /* 0x001ee20000300a00 */
[----:B------:R-:W-:Y:S01]  /*771c0*/  ISETP.LT.AND P6, PT, R58, UR4, !P5 ;  /* 0x000000043a007c0c */ /* 0x000fe2000efc1270 */
[----:B------:R-:W-:Y:S01]  /*771d0*/  ULDC UR4, c[0x0][0x228] ;  /* 0x00008a0000047ab9 */ /* 0x000fe20000000800 */
[C---:B------:R-:W-:Y:S01]  /*771e0*/  PRMT R20, R56.reuse, 0x7771, RZ ;  /* 0x0000777138147816 */ /* 0x040fe200000000ff */
[----:B------:R-:W3:Y:S04]  /*771f0*/  LDL.LU.64 R38, [R1+0x1d88] ;  /* 0x001d880001267983 */ /* 0x000ee80000300a00 */
[----:B------:R-:W3:Y:S06]  /*77200*/  LDL.LU R51, [R1+0x184] ;  /* 0x0001840001337983 */ /* 0x000eec0000300800 */
[----:B--2---:R0:W-:Y:S01]  /*77210*/  @P6 STG.E.U8 desc[UR34][R40.64], R20 ;  /* 0x0000001428006986 */ /* 0x0041e2000c101122 */
[----:B------:R-:W-:Y:S01]  /*77220*/  ISETP.LT.AND P6, PT, R59, UR4, !P5 ;  /* 0x000000043b007c0c */ /* 0x000fe2000efc1270 */
[----:B------:R-:W-:Y:S01]  /*77230*/  ULDC UR4, c[0x0][0x228] ;  /* 0x00008a0000047ab9 */ /* 0x000fe20000000800 */
[----:B0-----:R-:W-:-:S02]  /*77240*/  PRMT R20, R56, 0x7772, RZ ;  /* 0x0000777238147816 */ /* 0x001fc400000000ff */
[----:B------:R-:W-:Y:S01]  /*77250*/  ISETP.LT.AND P5, PT, R42, UR4, !P5 ;  /* 0x000000042a007c0c */ /* 0x000fe2000efa1270 */
[----:B------:R-:W-:-:S08]  /*77260*/  ULDC UR4, c[0x0][0x228] ;  /* 0x00008a0000047ab9 */ /* 0x000fd00000000800 */
[----:B----4-:R0:W-:Y:S04]  /*77270*/  @P6 STG.E.U8 desc[UR34][R48.64], R20 ;  /* 0x0000001430006986 */ /* 0x0101e8000c101122 */
[----:B0-----:R-:W2:Y:S01]  /*77280*/  LDL.LU.64 R48, [R1+0x1d80] ;  /* 0x001d800001307983 */ /* 0x001ea20000300a00 */
[----:B------:R-:W-:-:S03]  /*77290*/  PRMT R20, R56, 0x7773, RZ ;  /* 0x0000777338147816 */ /* 0x000fc600000000ff */
[----:B------:R-:W4:Y:S04]  /*772a0*/  LDL.LU.64 R40, [R1+0x1d78] ;  /* 0x001d780001287983 */ /* 0x000f280000300a00 */
[----:B------:R0:W-:Y:S02]  /*772b0*/  @P5 STG.E.U8 desc[UR34][R44.64], R20 ;  /* 0x000000142c005986 */ /* 0x0001e4000c101122 */
[----:B0-----:R-:W-:Y:S02]  /*772c0*/  PRMT R20, R47, 0x7770, RZ ;  /* 0x000077702f147816 */ /* 0x001fe400000000ff */
[----:B------:R-:W-:-:S04]  /*772d0*/  ISETP.GE.AND P5, PT, R21, UR37, PT ;  /* 0x0000002515007c0c */ /* 0x000fc8000bfa6270 */
[----:B------:R-:W-:Y:S01]  /*772e0*/  ISETP.LT.AND P6, PT, R57, UR4, !P5 ;  /* 0x0000000439007c0c */ /* 0x000fe2000efc1270 */
[----:B------:R-:W-:-:S12]  /*772f0*/  ULDC UR4, c[0x0][0x228] ;  /* 0x00008a0000047ab9 */ /* 0x000fd80000000800 */
[----:B------:R0:W-:Y:S01]  /*77300*/  @P6 STG.E.U8 desc[UR34][R54.64], R20 ;  /* 0x0000001436006986 */ /* 0x0001e2000c101122 */
[----:B------:R-:W-:Y:S01]  /*77310*/  ISETP.LT.AND P6, PT, R33, UR4, !P5 ;  /* 0x0000000421007c0c */ /* 0x000fe2000efc1270 */
[----:B------:R-:W-:Y:S02]  /*77320*/  ULDC UR4, c[0x0][0x228] ;  /* 0x00008a0000047ab9 */ /* 0x000fe40000000800 */
[----:B0-----:R-:W4:Y:S01]  /*77330*/  LDL.LU.64 R54, [R1+0x1d70] ;  /* 0x001d700001367983 */ /* 0x001f220000300a00 */
[----:B------:R-:W-:-:S03]  /*77340*/  PRMT R20, R47, 0x7771, RZ ;  /* 0x000077712f147816 */ /* 0x000fc600000000ff */
[----:B------:R-:W4:Y:S06]  /*77350*/  LDL.LU.64 R44, [R1+0x1c90] ;  /* 0x001c9000012c7983 */ /* 0x000f2c0000300a00 */
[----:B------:R0:W-:Y:S01]  /*77360*/  @P6 STG.E.U8 desc[UR34][R34.64], R20 ;  /* 0x0000001422006986 */ /* 0x0001e2000c101122 */
[----:B------:R-:W-:Y:S01]  /*77370*/  ISETP.LT.AND P6, PT, R50, UR4, !P5 ;  /* 0x0000000432007c0c */ /* 0x000fe2000efc1270 */
[----:B------:R-:W-:Y:S02]  /*77380*/  ULDC UR4, c[0x0][0x228] ;  /* 0x00008a0000047ab9 */ /* 0x000fe40000000800 */
[----:B------:R-:W4:Y:S01]  /*77390*/  LDL.LU R56, [R1+0x174] ;  /* 0x0001740001387983 */ /* 0x000f220000300800 */
[----:B0-----:R-:W-:-:S09]  /*773a0*/  PRMT R20, R47, 0x7772, RZ ;  /* 0x000077722f147816 */ /* 0x001fd200000000ff */
[----:B---3--:R0:W-:Y:S04]  /*773b0*/  @P6 STG.E.U8 desc[UR34][R60.64], R20 ;  /* 0x000000143c006986 */ /* 0x0081e8000c101122 */
[----:B0-----:R-:W3:Y:S04]  /*773c0*/  LDL.LU.64 R60, [R1+0x1d68] ;  /* 0x001d6800013c7983 */ /* 0x001ee80000300a00 */
[----:B------:R-:W3:Y:S04]  /*773d0*/  LDL.LU.64 R34, [R1+0x1d60] ;  /* 0x001d600001227983 */ /* 0x000ee80000300a00 */
[----:B------:R-:W3:Y:S01]  /*773e0*/  LDL.LU R21, [R1+0x284c] ;  /* 0x00284c0001157983 */ /* 0x000ee20000300800 */
[----:B------:R-:W-:Y:S01]  /*773f0*/  ISETP.LT.AND P6, PT, R37, UR32, !P5 ;  /* 0x0000002025007c0c */ /* 0x000fe2000efc1270 */
[----:B------:R-:W-:Y:S01]  /*77400*/  ULDC.64 UR32, c[0x0][0x228] ;  /* 0x00008a0000207ab9 */ /* 0x000fe20000000a00 */
[----:B------:R-:W-:-:S11]  /*77410*/  PRMT R20, R47, 0x7773, RZ ;  /* 0x000077732f147816 */ /* 0x000fd600000000ff */
[----:B------:R0:W-:Y:S01]  /*77420*/  @P6 STG.E.U8 desc[UR34][R38.64], R20 ;  /* 0x0000001426006986 */ /* 0x0001e2000c101122 */
[----:B------:R-:W-:Y:S01]  /*77430*/  ISETP.LT.AND P6, PT, R46, UR4, !P5 ;  /* 0x000000042e007c0c */ /* 0x000fe2000efc1270 */
[----:B------:R-:W-:Y:S01]  /*77440*/  ULDC UR4, c[0x0][0x228] ;  /* 0x00008a0000047ab9 */ /* 0x000fe20000000800 */
[----:B0-----:R-:W-:-:S11]  /*77450*/  PRMT R20, R51, 0x7770, RZ ;  /* 0x0000777033147816 */ /* 0x001fd600000000ff */
[----:B--2---:R0:W-:Y:S04]  /*77460*/  @P6 STG.E.U8 desc[UR34][R48.64], R20 ;  /* 0x0000001430006986 */ /* 0x0041e8000c101122 */
[----:B0-----:R-:W2:Y:S01]  /*77470*/  LDL.LU.64 R48, [R1+0x1d58] ;  /* 0x001d580001307983 */ /* 0x001ea20000300a00 */
[----:B------:R-:W-:Y:S01]  /*77480*/  ISETP.LT.AND P6, PT, R58, UR4, !P5 ;  /* 0x000000043a007c0c */ /* 0x000fe2000efc1270 */
[----:B------:R-:W-:Y:S01]  /*77490*/  ULDC UR4, c[0x0][0x228] ;  /* 0x00008a0000047ab9 */ /* 0x000fe20000000800 */
[----:B------:R-:W-:Y:S01]  /*774a0*/  PRMT R20, R51, 0x7771, RZ ;  /* 0x0000777133147816 */ /* 0x000fe200000000ff */
[----:B------:R-:W2:Y:S04]  /*774b0*/  LDL.LU.64 R38, [R1+0x1d50] ;  /* 0x001d500001267983 */ /* 0x000ea80000300a00 */
[----:B------:R-:W2:Y:S06]  /*774c0*/  LDL.LU R47, [R1+0x164] ;  /* 0x00016400012f7983 */ /* 0x000eac0000300800 */
[----:B----4-:R0:W-:Y:S01]  /*774d0*/  @P6 STG.E.U8 desc[UR34][R40.64], R20 ;  /* 0x0000001428006986 */ /* 0x0101e2000c101122 */
[----:B------:R-:W-:Y:S01]  /*774e0*/  ISETP.LT.AND P6, PT, R59, UR4, !P5 ;  /* 0x000000043b007c0c */ /* 0x000fe2000efc1270 */
[----:B------:R-:W-:Y:S01]  /*774f0*/  ULDC UR4, c[0x0][0x228] ;  /* 0x00008a0000047ab9 */ /* 0x000fe20000000800 */
[----:B0-----:R-:W-:-:S02]  /*77500*/  PRMT R20, R51, 0x7772, RZ ;  /* 0x0000777233147816 */ /* 0x001fc400000000ff */
[----:B------:R-:W-:Y:S01]  /*77510*/  ISETP.LT.AND P5, PT, R42, UR4, !P5 ;  /* 0x000000042a007c0c */ /* 0x000fe2000efa1270 */
[----:B------:R-:W-:-:S08]  /*77520*/  ULDC UR4, c[0x0][0x228] ;  /* 0x00008a0000047ab9 */ /* 0x000fd00000000800 */
[----:B------:R0:W-:Y:S04]  /*77530*/  @P6 STG.E.U8 desc[UR34][R54.64], R20 ;  /* 0x0000001436006986 */ /* 0x0001e8000c101122 */
[----:B0-----:R-:W4:Y:S01]  /*77540*/  LDL.LU.64 R54, [R1+0x1d48] ;  /* 0x001d480001367983 */ /* 0x001f220000300a00 */
[----:B------:R-:W-:-:S03]  /*77550*/  PRMT R20, R51, 0x7773, RZ ;  /* 0x0000777333147816 */ /* 0x000fc600000000ff */
[----:B------:R-:W4:Y:S04]  /*77560*/  LDL.LU.64 R40, [R1+0x1d40] ;  /* 0x001d400001287983 */ /* 0x000f280000300a00 */
[----:B------:R0:W-:Y:S02]  /*77570*/  @P5 STG.E.U8 desc[UR34][R44.64], R20 ;  /* 0x000000142c005986 */ /* 0x0001e4000c101122 */
[----:B0-----:R-:W-:Y:S02]  /*77580*/  PRMT R20, R56, 0x7770, RZ ;  /* 0x0000777038147816 */ /* 0x001fe400000000ff */
[----:B---3--:R-:W-:-:S04]  /*77590*/  ISETP.GE.AND P5, PT, R21, UR33, PT ;  /* 0x0000002115007c0c */ /* 0x008fc8000bfa6270 */
[----:B------:R-:W-:Y:S01]  /*775a0*/  ISETP.LT.AND P6, PT, R57, UR4, !P5 ;  /* 0x0000000439007c0c */ /* 0x000fe2000efc1270 */
[----:B------:R-:W-:-:S12]  /*775b0*/  ULDC UR4, c[0x0][0x228] ;  /* 0x00008a0000047ab9 */ /* 0x000fd80000000800 */
[----:B------:R0:W-:Y:S04]  /*775c0*/  @P6 STG.E.U8 desc[UR34][R60.64], R20 ;  /* 0x000000143c006986 */ /* 0x0001e8000c101122 */
[----:B0-----:R-:W3:Y:S01]  /*775d0*/  LDL.LU.64 R60, [R1+0x1d38] ;  /* 0x001d3800013c7983 */ /* 0x001ee20000300a00 */
[----:B------:R-:W-:Y:S01]  /*775e0*/  ISETP.LT.AND P6, PT, R33, UR4, !P5 ;  /* 0x0000000421007c0c */ /* 0x000fe2000efc1270 */
[----:B------:R-:W-:Y:S01]  /*775f0*/  ULDC UR4, c[0x0][0x228] ;  /* 0x00008a0000047ab9 */ /* 0x000fe20000000800 */
[----:B------:R-:W-:Y:S01]  /*77600*/  PRMT R20, R56, 0x7771, RZ ;  /* 0x0000777138147816 */ /* 0x000fe200000000ff */
[----:B------:R-:W3:Y:S04]  /*77610*/  LDL.LU.64 R44, [R1+0x1c40] ;  /* 0x001c4000012c7983 */ /* 0x000ee80000300a00 */
[----:B------:R-:W3:Y:S06]  /*77620*/  LDL.LU R51, [R1+0x198] ;  /* 0x0001980001337983 */ /* 0x000eec0000300800 */
[----:B------:R0:W-:Y:S01]  /*77630*/  @P6 STG.E.U8 desc[UR34][R34.64], R20 ;  /* 0x0000001422006986 */ /* 0x0001e2000c101122 */
[----:B------:R-:W-:Y:S01]  /*77640*/  ISETP.LT.AND P6, PT, R50, UR4, !P5 ;  /* 0x0000000432007c0c */ /* 0x000fe2000efc1270 */
[----:B------:R-:W-:Y:S01]  /*77650*/  ULDC UR4, c[0x0][0x228] ;  /* 0x00008a0000047ab9 */ /* 0x000fe20000000800 */
[----:B0-----:R-:W-:-:S11]  /*77660*/  PRMT R20, R56, 0x7772, RZ ;  /* 0x0000777238147816 */ /* 0x001fd600000000ff */
[----:B--2---:R0:W-:Y:S04]  /*77670*/  @P6 STG.E.U8 desc[UR34][R48.64], R20 ;  /* 0x0000001430006986 */ /* 0x0041e8000c101122 */
[----:B0-----:R-:W2:Y:S04]  /*77680*/  LDL.LU.64 R48, [R1+0x1d30] ;  /* 0x001d300001307983 */ /* 0x001ea80000300a00 */
[----:B------:R-:W2:Y:S04]  /*77690*/  LDL.LU.64 R34, [R1+0x1d28] ;  /* 0x001d280001227983 */ /* 0x000ea80000300a00 */
[----:B------:R-:W2:Y:S01]  /*776a0*/  LDL.LU R21, [R1+0x2850] ;  /* 0x0028500001157983 */ /* 0x000ea20000300800 */
[----:B------:R-:W-:Y:S01]  /*776b0*/  ISETP.LT.AND P6, PT, R37, UR38, !P5 ;  /* 0x0000002625007c0c */ /* 0x000fe2000efc1270 */
[----:B------:R-:W-:Y:S01]  /*776c0*/  ULDC.64 UR38, c[0x0][0x228] ;  /* 0x00008a0000267ab9 */ /* 0x000fe20000000a00 */
[----:B------:R-:W-:-:S11]  /*776d0*/  PRMT R20, R56, 0x7773, RZ ;  /* 0x0000777338147816 */ /* 0x000fd600000000ff */
[----:B------:R0:W-:Y:S01]  /*776e0*/  @P6 STG.E.U8 desc[UR34][R38.64], R20 ;  /* 0x0000001426006986 */ /* 0x0001e2000c101122 */
[----:B------:R-:W-:Y:S01]  /*776f0*/  ISETP.LT.AND P6, PT, R46, UR4, !P5 ;  /* 0x000000042e007c0c */ /* 0x000fe2000efc1270 */
[----:B------:R-:W-:Y:S01]  /*77700*/  ULDC UR4, c[0x0][0x228] ;  /* 0x00008a0000047ab9 */ /* 0x000fe20000000800 */
[----:B0-----:R-:W-:-:S11]  /*77710*/  PRMT R20, R47, 0x7770, RZ ;  /* 0x000077702f147816 */ /* 0x001fd600000000ff */
[----:B----4-:R0:W-:Y:S04]  /*77720*/  @P6 STG.E.U8 desc[UR34][R54.64], R20 ;  /* 0x0000001436006986 */ /* 0x0101e8000c101122 */
[----:B0-----:R-:W4:Y:S01]  /*77730*/  LDL.LU.64 R54, [R1+0x1d20] ;  /* 0x001d200001367983 */ /* 0x001f220000300a00 */
[----:B------:R-:W-:Y:S01]  /*77740*/  ISETP.LT.AND P6, PT, R58, UR4, !P5 ;  /* 0x000000043a007c0c */ /* 0x000fe2000efc1270 */
[----:B------:R-:W-:Y:S01]  /*77750*/  ULDC UR4, c[0x0][0x228] ;  /* 0x00008a0000047ab9 */ /* 0x000fe20000000800 */
[----:B------:R-:W-:Y:S01]  /*77760*/  PRMT R20, R47, 0x7771, RZ ;  /* 0x000077712f147816 */ /* 0x000fe200000000ff */
[----:B------:R-:W4:Y:S04]  /*77770*/  LDL.LU.64 R38, [R1+0x1d18] ;  /* 0x001d180001267983 */ /* 0x000f280000300a00 */
[----:B------:R-:W4:Y:S06]  /*77780*/  LDL.LU R56, [R1+0x188] ;  /* 0x0001880001387983 */ /* 0x000f2c0000300800 */
[----:B------:R0:W-:Y:S01]  /*77790*/  @P6 STG.E.U8 desc[UR34][R40.64], R20 ;  /* 0x0000001428006986 */ /* 0x0001e2000c101122 */
[----:B------:R-:W-:Y:S01]  /*777a0*/  ISETP.LT.AND P6, PT, R59, UR4, !P5 ;  /* 0x000000043b007c0c */ /* 0x000fe2000efc1270 */
[----:B------:R-:W-:Y:S01]  /*777b0*/  ULDC UR4, c[0x0][0x228] ;  /* 0x00008a0000047ab9 */ /* 0x000fe20000000800 */
[----:B0-----:R-:W-:-:S11]  /*777c0*/  PRMT R20, R47, 0x7772, RZ ;  /* 0x000077722f147816 */ /* 0x001fd600000000ff */
[----:B---3--:R0:W-:Y:S04]  /*777d0*/  @P6 STG.E.U8 desc[UR34][R60.64], R20 ;  /* 0x000000143c006986 */ /* 0x0081e8000c101122 */
[----:B0-----:R-:W3:Y:S01]  /*777e0*/  LDL.LU.64 R60, [R1+0x1d10] ;  /* 0x001d1000013c7983 */ /* 0x001ee20000300a00 */
[----:B------:R-:W-:Y:S01]  /*777f0*/  ISETP.LT.AND P5, PT, R42, UR4, !P5 ;  /* 0x000000042a007c0c */ /* 0x000fe2000efa1270 */
[----:B------:R-:W-:Y:S01]  /*77800*/  ULDC UR4, c[0x0][0x228] ;  /* 0x00008a0000047ab9 */ /* 0x000fe20000000800 */
[----:B------:R-:W-:Y:S01]  /*77810*/  PRMT R20, R47, 0x7773, RZ ;  /* 0x000077732f147816 */ /* 0x000fe200000000ff */
[----:B------:R-:W3:Y:S10]  /*77820*/  LDL.LU.64 R40, [R1+0x1cf8] ;  /* 0x001cf80001287983 */ /* 0x000ef40000300a00 */
[----:B------:R0:W-:Y:S02]  /*77830*/  @P5 STG.E.U8 desc[UR34][R44.64], R20 ;  /* 0x000000142c005986 */ /* 0x0001e4000c101122 */
[----:B0-----:R-:W-:-:S02]  /*77840*/  PRMT R20, R51, 0x7770, RZ ;  /* 0x0000777033147816 */ /* 0x001fc400000000ff */
[----:B--2---:R-:W-:-:S04]  /*77850*/  ISETP.GE.AND P5, PT, R21, UR39, PT ;  /* 0x0000002715007c0c */ /* 0x004fc8000bfa6270 */
[----:B------:R-:W-:Y:S01]  /*77860*/  ISETP.LT.AND P6, PT, R57, UR4, !P5 ;  /* 0x0000000439007c0c */ /* 0x000fe2000efc1270 */
[----:B------:R-:W-:-:S12]  /*77870*/  ULDC UR4, c[0x0][0x228] ;  /* 0x00008a0000047ab9 */ /* 0x000fd80000000800 */
[----:B------:R0:W-:Y:S01]  /*77880*/  @P6 STG.E.U8 desc[UR34][R48.64], R20 ;  /* 0x0000001430006986 */ /* 0x0001e2000c101122 */
[----:B------:R-:W-:Y:S01]  /*77890*/  ISETP.LT.AND P6, PT, R33, UR4, !P5 ;  /* 0x0000000421007c0c */ /* 0x000fe2000efc1270 */
[----:B------:R-:W-:Y:S02]  /*778a0*/  ULDC UR4, c[0x0][0x228] ;  /* 0x00008a0000047ab9 */ /* 0x000fe40000000800 */
[----:B0-----:R-:W2:Y:S01]  /*778b0*/  LDL.LU.64 R48, [R1+0x1ce0] ;  /* 0x001ce00001307983 */ /* 0x001ea20000300a00 */
[----:B------:R-:W-:-:S03]  /*778c0*/  PRMT R20, R51, 0x7771, RZ ;  /* 0x0000777133147816 */ /* 0x000fc600000000ff */
[----:B------:R-:W2:Y:S06]  /*778d0*/  LDL.LU.64 R44, [R1+0x1c18] ;  /* 0x001c1800012c7983 */ /* 0x000eac0000300a00 */
[----:B------:R0:W-:Y:S01]  /*778e0*/  @P6 STG.E.U8 desc[UR34][R34.64], R20 ;  /* 0x0000001422006986 */ /* 0x0001e2000c101122 */
[----:B------:R-:W-:Y:S01]  /*778f0*/  ISETP.LT.AND P6, PT, R50, UR4, !P5 ;  /* 0x0000000432007c0c */ /* 0x000fe2000efc1270 */
[----:B------:R-:W-:Y:S02]  /*77900*/  ULDC UR4, c[0x0][0x228] ;  /* 0x00008a0000047ab9 */ /* 0x000fe40000000800 */
[----:B------:R-:W2:Y:S01]  /*77910*/  LDL.LU R47, [R1+0x178] ;  /* 0x00017800012f7983 */ /* 0x000ea20000300800 */
[----:B0-----:R-:W-:-:S09]  /*77920*/  PRMT R20, R51, 0x7772, RZ ;  /* 0x0000777233147816 */ /* 0x001fd200000000ff */
[----:B----4-:R0:W-:Y:S04]  /*77930*/  @P6 STG.E.U8 desc[UR34][R54.64], R20 ;  /* 0x0000001436006986 */ /* 0x0101e8000c101122 */
[----:B0-----:R-:W4:Y:S04]  /*77940*/  LDL.LU.64 R54, [R1+0x1cd8] ;  /* 0x001cd80001367983 */ /* 0x001f280000300a00 */
[----:B------:R-:W4:Y:S04]  /*77950*/  LDL.LU.64 R34, [R1+0x1cd0] ;  /* 0x001cd00001227983 */ /* 0x000f280000300a00 */
[----:B------:R-:W4:Y:S01]  /*77960*/  LDL.LU R21, [R1+0x2854] ;  /* 0x0028540001157983 */ /* 0x000f220000300800 */
[----:B------:R-:W-:Y:S01]  /*77970*/  ISETP.LT.AND P6, PT, R37, UR36, !P5 ;  /* 0x0000002425007c0c */ /* 0x000fe2000efc1270 */
[----:B------:R-:W-:Y:S01]  /*77980*/  ULDC.64 UR36, c[0x0][0x228] ;  /* 0x00008a0000247ab9 */ /* 0x000fe20000000a00 */
[----:B------:R-:W-:-:S11]  /*77990*/  PRMT R20, R51, 0x7773, RZ ;  /* 0x0000777333147816 */ /* 0x000fd600000000ff */
        /* <DEDUP_REMOVED lines=8> */
[C---:B------:R-:W-:Y:S01]  /*77a20*/  PRMT R20, R56.reuse, 0x7771, RZ ;  /* 0x0000777138147816 */ /* 0x040fe200000000ff */
[----:B------:R-:W3:Y:S04]  /*77a30*/  LDL.LU.64 R38, [R1+0x1cc0] ;  /* 0x001cc00001267983 */ /* 0x000ee80000300a00 */
[----:B------:R-:W3:Y:S06]  /*77a40*/  LDL.LU R51, [R1+0x168] ;  /* 0x0001680001337983 */ /* 0x000eec0000300800 */
[----:B------:R0:W-:Y:S01]  /*77a50*/  @P6 STG.E.U8 desc[UR34][R40.64], R20 ;  /* 0x0000001428006986 */ /* 0x0001e2000c101122 */
[----:B------:R-:W-:Y:S01]  /*77a60*/  ISETP.LT.AND P6, PT, R59, UR4, !P5 ;  /* 0x000000043b007c0c */ /* 0x000fe2000efc1270 */
[----:B------:R-:W-:Y:S01]  /*77a70*/  ULDC UR4, c[0x0][0x228] ;  /* 0x00008a0000047ab9 */ /* 0x000fe20000000800 */
[----:B0-----:R-:W-:-:S02]  /*77a80*/  PRMT R20, R56, 0x7772, RZ ;  /* 0x0000777238147816 */ /* 0x001fc400000000ff */
[----:B------:R-:W-:Y:S01]  /*77a90*/  ISETP.LT.AND P5, PT, R42, UR4, !P5 ;  /* 0x000000042a007c0c */ /* 0x000fe2000efa1270 */
[----:B------:R-:W-:-:S08]  /*77aa0*/  ULDC UR4, c[0x0][0x228] ;  /* 0x00008a0000047ab9 */ /* 0x000fd00000000800 */
[----:B--2---:R0:W-:Y:S04]  /*77ab0*/  @P6 STG.E.U8 desc[UR34][R48.64], R20 ;  /* 0x0000001430006986 */ /* 0x0041e8000c101122 */
[----:B0-----:R-:W2:Y:S01]  /*77ac0*/  LDL.LU.64 R48, [R1+0x1cb8] ;  /* 0x001cb80001307983 */ /* 0x001ea20000300a00 */
[----:B------:R-:W-:-:S03]  /*77ad0*/  PRMT R20, R56, 0x7773, RZ ;  /* 0x0000777338147816 */ /* 0x000fc600000000ff */
[----:B------:R-:W2:Y:S04]  /*77ae0*/  LDL.LU.64 R40, [R1+0x1c80] ;  /* 0x001c800001287983 */ /* 0x000ea80000300a00 */
[----:B------:R0:W-:Y:S02]  /*77af0*/  @P5 STG.E.U8 desc[UR34][R44.64], R20 ;  /* 0x000000142c005986 */ /* 0x0001e4000c101122 */
[----:B0-----:R-:W-:Y:S02]  /*77b00*/  PRMT R20, R47, 0x7770, RZ ;  /* 0x000077702f147816 */ /* 0x001fe400000000ff */
[----:B----4-:R-:W-:-:S04]  /*77b10*/  ISETP.GE.AND P5, PT, R21, UR37, PT ;  /* 0x0000002515007c0c */ /* 0x010fc8000bfa6270 */
        /* <DEDUP_REMOVED lines=31> */
[----:B------:R0:W-:Y:S01]  /*77d10*/  @P6 STG.E.U8 desc[UR34][R40.64], R20 ;  /* 0x0000001428006986 */ /* 0x0001e2000c101122 */
[----:B------:R-:W-:Y:S01]  /*77d20*/  ISETP.LT.AND P6, PT, R59, UR4, !P5 ;  /* 0x000000043b007c0c */ /* 0x000fe2000efc1270 */
[----:B------:R-:W-:Y:S01]  /*77d30*/  ULDC UR4, c[0x0][0x228] ;  /* 0x00008a0000047ab9 */ /* 0x000fe20000000800 */
[----:B0-----:R-:W-:-:S02]  /*77d40*/  PRMT R20, R51, 0x7772, RZ ;  /* 0x0000777233147816 */ /* 0x001fc400000000ff */
[----:B------:R-:W-:Y:S01]  /*77d50*/  ISETP.LT.AND P5, PT, R42, UR4, !P5 ;  /* 0x000000042a007c0c */ /* 0x000fe2000efa1270 */
[----:B------:R-:W-:-:S08]  /*77d60*/  ULDC UR4, c[0x0][0x228] ;  /* 0x00008a0000047ab9 */ /* 0x000fd00000000800 */
[----:B----4-:R0:W-:Y:S04]  /*77d70*/  @P6 STG.E.U8 desc[UR34][R54.64], R20 ;  /* 0x0000001436006986 */ /* 0x0101e8000c101122 */
        /* <DEDUP_REMOVED lines=709> */
[----:B------:R-:W3:Y:S01]  /*7a9d0*/  LDL.LU.64 R44, [R1+0x1688] ;  /* 0x00168800012c7983 */ /* 0x000ee20000300a00 */
[----:B--2---:R-:W-:-:S04]  /*7a9e0*/  ISETP.GE.AND P5, PT, R21, UR39, PT ;  /* 0x0000002715007c0c */ /* 0x004fc8000bfa6270 */
[----:B------:R-:W-:Y:S01]  /*7a9f0*/  ISETP.LT.AND P6, PT, R57, UR4, !P5 ;  /* 0x0000000439007c0c */ /* 0x000fe2000efc1270 */
[----:B------:R-:W-:-:S12]  /*7aa00*/  ULDC UR4, c[0x0][0x228] ;  /* 0x00008a0000047ab9 */ /* 0x000fd80000000800 */
[----:B------:R0:W-:Y:S01]  /*7aa10*/  @P6 STG.E.U8 desc[UR34][R48.64], R20 ;  /* 0x0000001430006986 */ /* 0x0001e2000c101122 */
[----:B------:R-:W-:Y:S01]  /*7aa20*/  ISETP.LT.AND P6, PT, R33, UR4, !P5 ;  /* 0x0000000421007c0c */ /* 0x000fe2000efc1270 */
[----:B------:R-:W-:Y:S01]  /*7aa30*/  ULDC UR4, c[0x0][0x228] ;  /* 0x00008a0000047ab9 */ /* 0x000fe20000000800 */
[----:B0-----:R-:W-:Y:S01]  /*7aa40*/  PRMT R20, R51, 0x7771, RZ ;  /* 0x0000777133147816 */ /* 0x001fe200000000ff */
[----:B------:R-:W2:Y:S10]  /*7aa50*/  LDL.LU.64 R48, [R1+0x1678] ;  /* 0x0016780001307983 */ /* 0x000eb40000300a00 */
[----:B------:R0:W-:Y:S01]  /*7aa60*/  @P6 STG.E.U8 desc[UR34][R34.64], R20 ;  /* 0x0000001422006986 */ /* 0x0001e2000c101122 */
[----:B------:R-:W-:Y:S01]  /*7aa70*/  ISETP.LT.AND P6, PT, R50, UR4, !P5 ;  /* 0x0000000432007c0c */ /* 0x000fe2000efc1270 */
[----:B------:R-:W-:-:S02]  /*7aa80*/  ULDC UR4, c[0x0][0x228] ;  /* 0x00008a0000047ab9 */ /* 0x000fc40000000800 */
        /* <DEDUP_REMOVED lines=14> */
[----:B0-----:R-:W3:Y:S04]  /*7ab70*/  LDL.LU.64 R60, [R1+0x1660] ;  /* 0x00166000013c7983 */ /* 0x001ee80000300a00 */
[----:B------:R-:W3:Y:S01]  /*7ab80*/  LDL.LU.64 R38, [R1+0x1658] ;  /* 0x0016580001267983 */ /* 0x000ee20000300a00 */
[----:B------:R-:W-:Y:S01]  /*7ab90*/  ISETP.LT.AND P6, PT, R58, UR4, !P5 ;  /* 0x000000043a007c0c */ /* 0x000fe2000efc1270 */
[----:B------:R-:W-:Y:S01]  /*7aba0*/  ULDC UR4, c[0x0][0x228] ;  /* 0x00008a0000047ab9 */ /* 0x000fe20000000800 */
[----:B------:R-:W-:Y:S01]  /*7abb0*/  PRMT R20, R56, 0x7771, RZ ;  /* 0x0000777138147816 */ /* 0x000fe200000000ff */
[----:B------:R-:W3:Y:S10]  /*7abc0*/  LDL.LU R51, [R1+0xec] ;  /* 0x0000ec0001337983 */ /* 0x000ef40000300800 */
[----:B------:R0:W-:Y:S01]  /*7abd0*/  @P6 STG.E.U8 desc[UR34][R40.64], R20 ;  /* 0x0000001428006986 */ /* 0x0001e2000c101122 */
[----:B------:R-:W-:Y:S01]  /*7abe0*/  ISETP.LT.AND P6, PT, R59, UR4, !P5 ;  /* 0x000000043b007c0c */ /* 0x000fe2000efc1270 */
[----:B------:R-:W-:-:S02]  /*7abf0*/  ULDC UR4, c[0x0][0x228] ;  /* 0x00008a0000047ab9 */ /* 0x000fc40000000800 */
[----:B------:R-:W-:Y:S01]  /*7ac00*/  ISETP.LT.AND P5, PT, R42, UR4, !P5 ;  /* 0x000000042a007c0c */ /* 0x000fe2000efa1270 */
[----:B------:R-:W-:Y:S01]  /*7ac10*/  ULDC UR4, c[0x0][0x228] ;  /* 0x00008a0000047ab9 */ /* 0x000fe20000000800 */
[C---:B0-----:R-:W-:Y:S01]  /*7ac20*/  PRMT R20, R56.reuse, 0x7772, RZ ;  /* 0x0000777238147816 */ /* 0x041fe200000000ff */
[----:B------:R-:W3:Y:S07]  /*7ac30*/  LDL.LU.64 R40, [R1+0x1650] ;  /* 0x0016500001287983 */ /* 0x000eee0000300a00 */
[----:B------:R0:W-:Y:S02]  /*7ac40*/  @P6 STG.E.U8 desc[UR34][R44.64], R20 ;  /* 0x000000142c006986 */ /* 0x0001e4000c101122 */
[----:B0-----:R-:W-:-:S02]  /*7ac50*/  PRMT R20, R56, 0x7773, RZ ;  /* 0x0000777338147816 */ /* 0x001fc400000000ff */
[----:B------:R-:W3:Y:S04]  /*7ac60*/  LDL.LU.64 R44, [R1+0x1648] ;  /* 0x00164800012c7983 */ /* 0x000ee80000300a00 */
[----:B--2---:R0:W-:Y:S02]  /*7ac70*/  @P5 STG.E.U8 desc[UR34][R48.64], R20 ;  /* 0x0000001430005986 */ /* 0x0041e4000c101122 */
[----:B0-----:R-:W-:Y:S02]  /*7ac80*/  PRMT R20, R47, 0x7770, RZ ;  /* 0x000077702f147816 */ /* 0x001fe400000000ff */
[----:B------:R-:W2:Y:S01]  /*7ac90*/  LDL.LU.64 R48, [R1+0x1640] ;  /* 0x0016400001307983 */ /* 0x000ea20000300a00 */
[----:B----4-:R-:W-:-:S04]  /*7aca0*/  ISETP.GE.AND P5, PT, R21, UR37, PT ;  /* 0x0000002515007c0c */ /* 0x010fc8000bfa6270 */
[----:B------:R-:W-:Y:S01]  /*7acb0*/  ISETP.LT.AND P6, PT, R57, UR4, !P5 ;  /* 0x0000000439007c0c */ /* 0x000fe2000efc1270 */
[----:B------:R-:W-:-:S12]  /*7acc0*/  ULDC UR4, c[0x0][0x228] ;  /* 0x00008a0000047ab9 */ /* 0x000fd80000000800 */
[----:B------:R0:W-:Y:S01]  /*7acd0*/  @P6 STG.E.U8 desc[UR34][R54.64], R20 ;  /* 0x0000001436006986 */ /* 0x0001e2000c101122 */
[----:B------:R-:W-:Y:S01]  /*7ace0*/  ISETP.LT.AND P6, PT, R33, UR4, !P5 ;  /* 0x0000000421007c0c */ /* 0x000fe2000efc1270 */
[----:B------:R-:W-:Y:S01]  /*7acf0*/  ULDC UR4, c[0x0][0x228] ;  /* 0x00008a0000047ab9 */ /* 0x000fe20000000800 */
[----:B0-----:R-:W-:Y:S01]  /*7ad00*/  PRMT R20, R47, 0x7771, RZ ;  /* 0x000077712f147816 */ /* 0x001fe200000000ff */
[----:B------:R-:W4:Y:S10]  /*7ad10*/  LDL.LU.64 R54, [R1+0x1628] ;  /* 0x0016280001367983 */ /* 0x000f340000300a00 */
[----:B------:R0:W-:Y:S01]  /*7ad20*/  @P6 STG.E.U8 desc[UR34][R34.64], R20 ;  /* 0x0000001422006986 */ /* 0x0001e2000c101122 */
[----:B------:R-:W-:Y:S01]  /*7ad30*/  ISETP.LT.AND P6, PT, R50, UR4, !P5 ;  /* 0x0000000432007c0c */ /* 0x000fe2000efc1270 */
[----:B------:R-:W-:-:S02]  /*7ad40*/  ULDC UR4, c[0x0][0x228] ;  /* 0x00008a0000047ab9 */ /* 0x000fc40000000800 */
[----:B------:R-:W4:Y:S01]  /*7ad50*/  LDL.LU R56, [R1+0xd0] ;  /* 0x0000d00001387983 */ /* 0x000f220000300800 */
[----:B0-----:R-:W-:-:S09]  /*7ad60*/  PRMT R20, R47, 0x7772, RZ ;  /* 0x000077722f147816 */ /* 0x001fd200000000ff */
[----:B---3--:R0:W-:Y:S01]  /*7ad70*/  @P6 STG.E.U8 desc[UR34][R60.64], R20 ;  /* 0x000000143c006986 */ /* 0x0081e2000c101122 */
[----:B------:R-:W-:Y:S01]  /*7ad80*/  ISETP.LT.AND P6, PT, R37, UR32, !P5 ;  /* 0x0000002025007c0c */ /* 0x000fe2000efc1270 */
[----:B------:R-:W-:Y:S01]  /*7ad90*/  ULDC.64 UR32, c[0x0][0x228] ;  /* 0x00008a0000207ab9 */ /* 0x000fe20000000a00 */
[----:B0-----:R-:W-:Y:S01]  /*7ada0*/  PRMT R20, R47, 0x7773, RZ ;  /* 0x000077732f147816 */ /* 0x001fe200000000ff */
[----:B------:R-:W3:Y:S10]  /*7adb0*/  LDL.LU.64 R60, [R1+0x1620] ;  /* 0x00162000013c7983 */ /* 0x000ef40000300a00 */
[----:B------:R0:W-:Y:S04]  /*7adc0*/  @P6 STG.E.U8 desc[UR34][R38.64], R20 ;  /* 0x0000001426006986 */ /* 0x0001e8000c101122 */
[----:B0-----:R-:W3:Y:S04]  /*7add0*/  LDL.LU.64 R38, [R1+0x1618] ;  /* 0x0016180001267983 */ /* 0x001ee80000300a00 */
[----:B------:R-:W3:Y:S01]  /*7ade0*/  LDL.LU R21, [R1+0x28b8] ;  /* 0x0028b80001157983 */ /* 0x000ee20000300800 */
[----:B------:R-:W-:Y:S01]  /*7adf0*/  ISETP.LT.AND P6, PT, R46, UR4, !P5 ;  /* 0x000000042e007c0c */ /* 0x000fe2000efc1270 */
[----:B------:R-:W-:Y:S01]  /*7ae00*/  ULDC UR4, c[0x0][0x228] ;  /* 0x00008a0000047ab9 */ /* 0x000fe20000000800 */
[----:B------:R-:W-:-:S11]  /*7ae10*/  PRMT R20, R51, 0x7770, RZ ;  /* 0x0000777033147816 */ /* 0x000fd600000000ff */
[----:B------:R0:W-:Y:S01]  /*7ae20*/  @P6 STG.E.U8 desc[UR34][R40.64], R20 ;  /* 0x0000001428006986 */ /* 0x0001e2000c101122 */
[----:B------:R-:W-:Y:S01]  /*7ae30*/  ISETP.LT.AND P6, PT, R58, UR4, !P5 ;  /* 0x000000043a007c0c */ /* 0x000fe2000efc1270 */
[----:B------:R-:W-:Y:S02]  /*7ae40*/  ULDC UR4, c[0x0][0x228] ;  /* 0x00008a0000047ab9 */ /* 0x000fe40000000800 */
[----:B0-----:R-:W3:Y:S01]  /*7ae50*/  LDL.LU.64 R40, [R1+0x1608] ;  /* 0x0016080001287983 */ /* 0x001ee20000300a00 */
[----:B------:R-:W-:-:S09]  /*7ae60*/  PRMT R20, R51, 0x7771, RZ ;  /* 0x0000777133147816 */ /* 0x000fd200000000ff */
[----:B------:R0:W-:Y:S01]  /*7ae70*/  @P6 STG.E.U8 desc[UR34][R44.64], R20 ;  /* 0x000000142c006986 */ /* 0x0001e2000c101122 */
[----:B------:R-:W-:Y:S01]  /*7ae80*/  ISETP.LT.AND P6, PT, R59, UR4, !P5 ;  /* 0x000000043b007c0c */ /* 0x000fe2000efc1270 */
[----:B------:R-:W-:Y:S02]  /*7ae90*/  ULDC UR4, c[0x0][0x228] ;  /* 0x00008a0000047ab9 */ /* 0x000fe40000000800 */
[----:B0-----:R-:W3:Y:S01]  /*7aea0*/  LDL.LU.64 R44, [R1+0x1600] ;  /* 0x00160000012c7983 */ /* 0x001ee20000300a00 */
[----:B------:R-:W-:Y:S02]  /*7aeb0*/  PRMT R20, R51, 0x7772, RZ ;  /* 0x0000777233147816 */ /* 0x000fe400000000ff */
[----:B------:R-:W-:Y:S01]  /*7aec0*/  ISETP.LT.AND P5, PT, R42, UR4, !P5 ;  /* 0x000000042a007c0c */ /* 0x000fe2000efa1270 */
[----:B------:R-:W3:Y:S01]  /*7aed0*/  LDL.LU R47, [R1+0xc0] ;  /* 0x0000c000012f7983 */ /* 0x000ee20000300800 */
[----:B------:R-:W-:-:S05]  /*7aee0*/  ULDC UR4, c[0x0][0x228] ;  /* 0x00008a0000047ab9 */ /* 0x000fca0000000800 */
[----:B--2---:R0:W-:Y:S04]  /*7aef0*/  @P6 STG.E.U8 desc[UR34][R48.64], R20 ;  /* 0x0000001430006986 */ /* 0x0041e8000c101122 */
[----:B0-----:R-:W2:Y:S01]  /*7af00*/  LDL.LU.64 R48, [R1+0x15f8] ;  /* 0x0015f80001307983 */ /* 0x001ea20000300a00 */
[----:B------:R-:W-:-:S05]  /*7af10*/  PRMT R20, R51, 0x7773, RZ ;  /* 0x0000777333147816 */ /* 0x000fca00000000ff */
[----:B----4-:R0:W-:Y:S04]  /*7af20*/  @P5 STG.E.U8 desc[UR34][R54.64], R20 ;  /* 0x0000001436005986 */ /* 0x0101e8000c101122 */
[----:B0-----:R-:W4:Y:S01]  /*7af30*/  LDL.LU.64 R54, [R1+0x15f0] ;  /* 0x0015f00001367983 */ /* 0x001f220000300a00 */
[----:B------:R-:W-:Y:S02]  /*7af40*/  PRMT R20, R56, 0x7770, RZ ;  /* 0x0000777038147816 */ /* 0x000fe400000000ff */
        /* <DEDUP_REMOVED lines=9> */
[----:B------:R-:W3:Y:S04]  /*7afe0*/  LDL.LU R51, [R1+0xb0] ;  /* 0x0000b00001337983 */ /* 0x000ee80000300800 */
[----:B------:R-:W3:Y:S04]  /*7aff0*/  LDL.LU.64 R34, [R1+0x15d0] ;  /* 0x0015d00001227983 */ /* 0x000ee80000300a00 */
        /* <DEDUP_REMOVED lines=8> */
[----:B------:R-:W-:Y:S02]  /*7b080*/  ULDC.64 UR38, c[0x0][0x228] ;  /* 0x00008a0000267ab9 */ /* 0x000fe40000000a00 */
[----:B0-----:R-:W3:Y:S01]  /*7b090*/  LDL.LU.64 R40, [R1+0x15b8] ;  /* 0x0015b80001287983 */ /* 0x001ee20000300a00 */
[----:B------:R-:W-:-:S09]  /*7b0a0*/  PRMT R20, R56, 0x7773, RZ ;  /* 0x0000777338147816 */ /* 0x000fd200000000ff */
[----:B------:R0:W-:Y:S01]  /*7b0b0*/  @P6 STG.E.U8 desc[UR34][R44.64], R20 ;  /* 0x000000142c006986 */ /* 0x0001e2000c101122 */
[----:B------:R-:W-:Y:S01]  /*7b0c0*/  ISETP.LT.AND P6, PT, R46, UR4, !P5 ;  /* 0x000000042e007c0c */ /* 0x000fe2000efc1270 */
[----:B------:R-:W-:Y:S02]  /*7b0d0*/  ULDC UR4, c[0x0][0x228] ;  /* 0x00008a0000047ab9 */ /* 0x000fe40000000800 */
[----:B0-----:R-:W3:Y:S01]  /*7b0e0*/  LDL.LU.64 R44, [R1+0x15b0] ;  /* 0x0015b000012c7983 */ /* 0x001ee20000300a00 */
[----:B------:R-:W-:-:S03]  /*7b0f0*/  PRMT R20, R47, 0x7770, RZ ;  /* 0x000077702f147816 */ /* 0x000fc600000000ff */
[----:B------:R-:W3:Y:S06]  /*7b100*/  LDL.LU R43, [R1+0xa0] ;  /* 0x0000a000012b7983 */ /* 0x000eec0000300800 */
[----:B--2---:R0:W-:Y:S01]  /*7b110*/  @P6 STG.E.U8 desc[UR34][R48.64], R20 ;  /* 0x0000001430006986 */ /* 0x0041e2000c101122 */
[----:B------:R-:W-:Y:S01]  /*7b120*/  ISETP.LT.AND P6, PT, R58, UR4, !P5 ;  /* 0x000000043a007c0c */ /* 0x000fe2000efc1270 */
[----:B------:R-:W-:Y:S02]  /*7b130*/  ULDC UR4, c[0x0][0x228] ;  /* 0x00008a0000047ab9 */ /* 0x000fe40000000800 */
[----:B0-----:R-:W2:Y:S01]  /*7b140*/  LDL.LU.64 R48, [R1+0x15a8] ;  /* 0x0015a80001307983 */ /* 0x001ea20000300a00 */
[----:B------:R-:W-:-:S09]  /*7b150*/  PRMT R20, R47, 0x7771, RZ ;  /* 0x000077712f147816 */ /* 0x000fd200000000ff */
[----:B----4-:R0:W-:Y:S01]  /*7b160*/  @P6 STG.E.U8 desc[UR34][R54.64], R20 ;  /* 0x0000001436006986 */ /* 0x0101e2000c101122 */
[----:B------:R-:W-:Y:S01]  /*7b170*/  ISETP.LT.AND P6, PT, R59, UR4, !P5 ;  /* 0x000000043b007c0c */ /* 0x000fe2000efc1270 */
[----:B------:R-:W-:Y:S02]  /*7b180*/  ULDC UR4, c[0x0][0x228] ;  /* 0x00008a0000047ab9 */ /* 0x000fe40000000800 */
[----:B0-----:R-:W4:Y:S01]  /*7b190*/  LDL.LU.64 R54, [R1+0x15a0] ;  /* 0x0015a00001367983 */ /* 0x001f220000300a00 */
[----:B------:R-:W-:-:S09]  /*7b1a0*/  PRMT R20, R47, 0x7772, RZ ;  /* 0x000077722f147816 */ /* 0x000fd200000000ff */
[----:B---3--:R0:W-:Y:S04]  /*7b1b0*/  @P6 STG.E.U8 desc[UR34][R60.64], R20 ;  /* 0x000000143c006986 */ /* 0x0081e8000c101122 */
[----:B0-----:R-:W3:Y:S01]  /*7b1c0*/  LDL.LU.64 R60, [R1+0x1598] ;  /* 0x00159800013c7983 */ /* 0x001ee20000300a00 */
[----:B------:R-:W-:Y:S01]  /*7b1d0*/  ISETP.LT.AND P5, PT, R42, UR4, !P5 ;  /* 0x000000042a007c0c */ /* 0x000fe2000efa1270 */
[----:B------:R-:W-:Y:S01]  /*7b1e0*/  ULDC UR4, c[0x0][0x228] ;  /* 0x00008a0000047ab9 */ /* 0x000fe20000000800 */
[----:B------:R-:W-:Y:S01]  /*7b1f0*/  PRMT R20, R47, 0x7773, RZ ;  /* 0x000077732f147816 */ /* 0x000fe200000000ff */
[----:B------:R-:W3:Y:S04]  /*7b200*/  LDL R56, [R1+0x290] ;  /* 0x0002900001387983 */ /* 0x000ee80000100800 */
[----:B------:R-:W3:Y:S06]  /*7b210*/  LDL.LU R36, [R1+0x294] ;  /* 0x0002940001247983 */ /* 0x000eec0000300800 */
[----:B------:R0:W-:Y:S01]  /*7b220*/  @P5 STG.E.U8 desc[UR34][R22.64], R20 ;  /* 0x0000001416005986 */ /* 0x0001e2000c101122 */
[----:B------:R-:W-:Y:S01]  /*7b230*/  ISETP.GE.AND P5, PT, R21, UR27, PT ;  /* 0x0000001b15007c0c */ /* 0x000fe2000bfa6270 */
[----:B------:R-:W-:-:S03]  /*7b240*/  ULDC.64 UR26, c[0x0][0x228] ;  /* 0x00008a00001a7ab9 */ /* 0x000fc60000000a00 */
[----:B------:R-:W-:Y:S01]  /*7b250*/  ISETP.LT.AND P6, PT, R57, UR4, !P5 ;  /* 0x0000000439007c0c */ /* 0x000fe2000efc1270 */
[----:B------:R-:W-:Y:S01]  /*7b260*/  ULDC UR4, c[0x0][0x228] ;  /* 0x00008a0000047ab9 */ /* 0x000fe20000000800 */
[----:B0-----:R-:W-:-:S11]  /*7b270*/  PRMT R20, R51, 0x7770, RZ ;  /* 0x0000777033147816 */ /* 0x001fd600000000ff */
[----:B------:R0:W-:Y:S01]  /*7b280*/  @P6 STG.E.U8 desc[UR34][R34.64], R20 ;  /* 0x0000001422006986 */ /* 0x0001e2000c101122 */
        /* <DEDUP_REMOVED lines=9> */
[----:B------:R-:W-:Y:S01]  /*7b320*/  ULDC.64 UR36, c[0x0][0x228] ;  /* 0x00008a0000247ab9 */ /* 0x000fe20000000a00 */
[----:B0-----:R-:W-:Y:S01]  /*7b330*/  PRMT R20, R51, 0x7773, RZ ;  /* 0x0000777333147816 */ /* 0x001fe200000000ff */
[----:B------:R-:W3:Y:S10]  /*7b340*/  LDL.LU.64 R40, [R1+0x1580] ;  /* 0x0015800001287983 */ /* 0x000ef40000300a00 */
[----:B------:R0:W-:Y:S01]  /*7b350*/  @P6 STG.E.U8 desc[UR34][R44.64], R20 ;  /* 0x000000142c006986 */ /* 0x0001e2000c101122 */
[----:B------:R-:W-:Y:S01]  /*7b360*/  ISETP.LT.AND P6, PT, R46, UR4, !P5 ;  /* 0x000000042e007c0c */ /* 0x000fe2000efc1270 */
[----:B------:R-:W-:Y:S01]  /*7b370*/  ULDC UR4, c[0x0][0x228] ;  /* 0x00008a0000047ab9 */ /* 0x000fe20000000800 */
[----:B0-----:R-:W-:-:S11]  /*7b380*/  PRMT R20, R43, 0x7770, RZ ;  /* 0x000077702b147816 */ /* 0x001fd600000000ff */
[----:B--2---:R0:W-:Y:S01]  /*7b390*/  @P6 STG.E.U8 desc[UR34][R48.64], R20 ;  /* 0x0000001430006986 */ /* 0x0041e2000c101122 */
[----:B------:R-:W-:Y:S01]  /*7b3a0*/  ISETP.LT.AND P6, PT, R58, UR4, !P5 ;  /* 0x000000043a007c0c */ /* 0x000fe2000efc1270 */
[----:B------:R-:W-:Y:S01]  /*7b3b0*/  ULDC UR4, c[0x0][0x228] ;  /* 0x00008a0000047ab9 */ /* 0x000fe20000000800 */
[----:B0-----:R-:W-:-:S11]  /*7b3c0*/  PRMT R20, R43, 0x7771, RZ ;  /* 0x000077712b147816 */ /* 0x001fd600000000ff */
[----:B----4-:R0:W-:Y:S01]  /*7b3d0*/  @P6 STG.E.U8 desc[UR34][R54.64], R20 ;  /* 0x0000001436006986 */ /* 0x0101e2000c101122 */
[----:B------:R-:W-:Y:S01]  /*7b3e0*/  ISETP.LT.AND P6, PT, R59, UR4, !P5 ;  /* 0x000000043b007c0c */ /* 0x000fe2000efc1270 */
[----:B------:R-:W-:Y:S01]  /*7b3f0*/  ULDC UR4, c[0x0][0x228] ;  /* 0x00008a0000047ab9 */ /* 0x000fe20000000800 */
[----:B0-----:R-:W-:-:S11]  /*7b400*/  PRMT R20, R43, 0x7772, RZ ;  /* 0x000077722b147816 */ /* 0x001fd600000000ff */
[----:B---3--:R0:W-:Y:S04]  /*7b410*/  @P6 STG.E.U8 desc[UR34][R60.64], R20 ;  /* 0x000000143c006986 */ /* 0x0081e8000c101122 */
[----:B0-----:R-:W2:Y:S04]  /*7b420*/  LDL.LU.64 R60, [R1+0x1578] ;  /* 0x00157800013c7983 */ /* 0x001ea80000300a00 */
[----:B------:R-:W3:Y:S04]  /*7b430*/  LDL.LU.64 R44, [R1+0x1570] ;  /* 0x00157000012c7983 */ /* 0x000ee80000300a00 */
[----:B------:R-:W4:Y:S04]  /*7b440*/  LDL.LU.64 R38, [R1+0x1560] ;  /* 0x0015600001267983 */ /* 0x000f280000300a00 */
[----:B------:R-:W2:Y:S04]  /*7b450*/  LDL.LU R51, [R1+0xd4] ;  /* 0x0000d40001337983 */ /* 0x000ea80000300800 */
[----:B------:R-:W4:Y:S04]  /*7b460*/  LDL.LU.64 R48, [R1+0x1558] ;  /* 0x0015580001307983 */ /* 0x000f280000300a00 */
[----:B------:R-:W4:Y:S04]  /*7b470*/  LDL.LU.64 R54, [R1+0x1550] ;  /* 0x0015500001367983 */ /* 0x000f280000300a00 */
[----:B------:R-:W4:Y:S01]  /*7b480*/  LDL.LU R47, [R1+0xc4] ;  /* 0x0000c400012f7983 */ /* 0x000f220000300800 */
[----:B------:R-:W-:Y:S01]  /*7b490*/  ISETP.LT.AND P5, PT, R42, UR4, !P5 ;  /* 0x000000042a007c0c */ /* 0x000fe2000efa1270 */
[----:B------:R-:W-:Y:S01]  /*7b4a0*/  ULDC UR4, c[0x0][0x228] ;  /* 0x00008a0000047ab9 */ /* 0x000fe20000000800 */
[----:B------:R-:W-:-:S02]  /*7b4b0*/  PRMT R20, R43, 0x7773, RZ ;  /* 0x000077732b147816 */ /* 0x000fc400000000ff */
[----:B------:R-:W4:Y:S09]  /*7b4c0*/  LDL.LU.64 R42, [R1+0x1548] ;  /* 0x00154800012a7983 */ /* 0x000f320000300a00 */
[----:B------:R0:W-:Y:S01]  /*7b4d0*/  @P5 STG.E.U8 desc[UR34][R40.64], R20 ;  /* 0x0000001428005986 */ /* 0x0001e2000c101122 */
[----:B------:R-:W-:Y:S01]  /*7b4e0*/  ISETP.LT.AND P5, PT, R57, UR4, !P4 ;  /* 0x0000000439007c0c */ /* 0x000fe2000e7a1270 */
[----:B------:R-:W-:-:S02]  /*7b4f0*/  ULDC UR4, c[0x0][0x228] ;  /* 0x00008a0000047ab9 */ /* 0x000fc40000000800 */
[----:B0-----:R-:W4:Y:S01]  /*7b500*/  LDL.LU.64 R40, [R1+0x1540] ;  /* 0x0015400001287983 */ /* 0x001f220000300a00 */
[----:B--2---:R-:W-:-:S09]  /*7b510*/  PRMT R20, R51, 0x7770, RZ ;  /* 0x0000777033147816 */ /* 0x004fd200000000ff */
[----:B------:R0:W-:Y:S04]  /*7b520*/  @P5 STG.E.U8 desc[UR34][R60.64], R20 ;  /* 0x000000143c005986 */ /* 0x0001e8000c101122 */
[----:B0-----:R-:W2:Y:S01]  /*7b530*/  LDL.LU.64 R60, [R1+0x1528] ;  /* 0x00152800013c7983 */ /* 0x001ea20000300a00 */
[----:B------:R-:W-:Y:S01]  /*7b540*/  ISETP.LT.AND P5, PT, R33, UR4, !P4 ;  /* 0x0000000421007c0c */ /* 0x000fe2000e7a1270 */
[----:B------:R-:W-:Y:S01]  /*7b550*/  ULDC UR4, c[0x0][0x228] ;  /* 0x00008a0000047ab9 */ /* 0x000fe20000000800 */
[C---:B------:R-:W-:Y:S01]  /*7b560*/  PRMT R20, R51.reuse, 0x7771, RZ ;  /* 0x0000777133147816 */ /* 0x040fe200000000ff */
[----:B------:R-:W2:Y:S10]  /*7b570*/  LDL.LU R57, [R1+0xb4] ;  /* 0x0000b40001397983 */ /* 0x000eb40000300800 */
[----:B---3--:R0:W-:Y:S01]  /*7b580*/  @P5 STG.E.U8 desc[UR34][R44.64], R20 ;  /* 0x000000142c005986 */ /* 0x0081e2000c101122 */
[----:B------:R-:W-:Y:S01]  /*7b590*/  ISETP.LT.AND P5, PT, R50, UR4, !P4 ;  /* 0x0000000432007c0c */ /* 0x000fe2000e7a1270 */
[----:B------:R-:W-:Y:S01]  /*7b5a0*/  ULDC UR4, c[0x0][0x228] ;  /* 0x00008a0000047ab9 */ /* 0x000fe20000000800 */
[----:B0-----:R-:W-:Y:S01]  /*7b5b0*/  PRMT R20, R51, 0x7772, RZ ;  /* 0x0000777233147816 */ /* 0x001fe200000000ff */
[----:B------:R-:W3:Y:S10]  /*7b5c0*/  LDL.LU.64 R44, [R1+0x1520] ;  /* 0x00152000012c7983 */ /* 0x000ef40000300a00 */
[----:B----4-:R0:W-:Y:S01]  /*7b5d0*/  @P5 STG.E.U8 desc[UR34][R38.64], R20 ;  /* 0x0000001426005986 */ /* 0x0101e2000c101122 */
[----:B------:R-:W-:Y:S01]  /*7b5e0*/  ISETP.LT.AND P5, PT, R37, UR32, !P4 ;  /* 0x0000002025007c0c */ /* 0x000fe2000e7a1270 */
[----:B------:R-:W-:Y:S01]  /*7b5f0*/  ULDC.64 UR32, c[0x0][0x228] ;  /* 0x00008a0000207ab9 */ /* 0x000fe20000000a00 */
[----:B0-----:R-:W-:-:S02]  /*7b600*/  PRMT R20, R51, 0x7773, RZ ;  /* 0x0000777333147816 */ /* 0x001fc400000000ff */
[----:B------:R-:W4:Y:S09]  /*7b610*/  LDL.LU.64 R50, [R1+0x1518] ;  /* 0x0015180001327983 */ /* 0x000f320000300a00 */
[----:B------:R0:W-:Y:S01]  /*7b620*/  @P5 STG.E.U8 desc[UR34][R48.64], R20 ;  /* 0x0000001430005986 */ /* 0x0001e2000c101122 */
[----:B------:R-:W-:Y:S01]  /*7b630*/  ISETP.LT.AND P5, PT, R46, UR4, !P4 ;  /* 0x000000042e007c0c */ /* 0x000fe2000e7a1270 */
[----:B------:R-:W-:-:S02]  /*7b640*/  ULDC UR4, c[0x0][0x228] ;  /* 0x00008a0000047ab9 */ /* 0x000fc40000000800 */
[----:B0-----:R-:W4:Y:S01]  /*7b650*/  LDL.LU.64 R48, [R1+0x1508] ;  /* 0x0015080001307983 */ /* 0x001f220000300a00 */
[----:B------:R-:W-:-:S09]  /*7b660*/  PRMT R20, R47, 0x7770, RZ ;  /* 0x000077702f147816 */ /* 0x000fd200000000ff */
[----:B------:R0:W-:Y:S01]  /*7b670*/  @P5 STG.E.U8 desc[UR34][R54.64], R20 ;  /* 0x0000001436005986 */ /* 0x0001e2000c101122 */
[----:B------:R-:W-:Y:S01]  /*7b680*/  ISETP.LT.AND P5, PT, R58, UR4, !P4 ;  /* 0x000000043a007c0c */ /* 0x000fe2000e7a1270 */
[----:B------:R-:W-:Y:S02]  /*7b690*/  ULDC UR4, c[0x0][0x228] ;  /* 0x00008a0000047ab9 */ /* 0x000fe40000000800 */
[----:B------:R-:W-:Y:S01]  /*7b6a0*/  ISETP.LT.AND P4, PT, R59, UR4, !P4 ;  /* 0x000000043b007c0c */ /* 0x000fe2000e781270 */
[----:B------:R-:W-:Y:S01]  /*7b6b0*/  ULDC UR4, c[0x0][0x228] ;  /* 0x00008a0000047ab9 */ /* 0x000fe20000000800 */
[----:B0-----:R-:W4:Y:S01]  /*7b6c0*/  LDL.LU.64 R54, [R1+0x1500] ;  /* 0x0015000001367983 */ /* 0x001f220000300a00 */
[----:B------:R-:W-:-:S03]  /*7b6d0*/  PRMT R20, R47, 0x7771, RZ ;  /* 0x000077712f147816 */ /* 0x000fc600000000ff */
[----:B------:R-:W4:Y:S04]  /*7b6e0*/  LDL.LU.64 R58, [R1+0x14f8] ;  /* 0x0014f800013a7983 */ /* 0x000f280000300a00 */
[----:B------:R0:W-:Y:S02]  /*7b6f0*/  @P5 STG.E.U8 desc[UR34][R42.64], R20 ;  /* 0x000000142a005986 */ /* 0x0001e4000c101122 */
[----:B0-----:R-:W-:-:S05]  /*7b700*/  PRMT R20, R47, 0x7772, RZ ;  /* 0x000077722f147816 */ /* 0x001fca00000000ff */
[----:B------:R0:W-:Y:S02]  /*7b710*/  @P4 STG.E.U8 desc[UR34][R40.64], R20 ;  /* 0x0000001428004986 */ /* 0x0001e4000c101122 */
[----:B0-----:R-:W-:Y:S02]  /*7b720*/  PRMT R20, R47, 0x7773, RZ ;  /* 0x000077732f147816 */ /* 0x001fe400000000ff */
[----:B------:R-:W-:Y:S02]  /*7b730*/  LOP3.LUT P6, RZ, R56, 0x10000, RZ, 0xc0, !PT ;  /* 0x0001000038ff7812 */ /* 0x000fe400078cc0ff */
[----:B------:R-:W-:-:S11]  /*7b740*/  LOP3.LUT R36, R36, 0xffbfffff, RZ, 0xc0, !PT ;  /* 0xffbfffff24247812 */ /* 0x000fd600078ec0ff */
[----:B------:R-:W-:Y:S02]  /*7b750*/  @P6 LOP3.LUT R36, R36, 0x400000, RZ, 0xfc, !PT ;  /* 0x0040000024246812 */ /* 0x000fe400078efcff */
[----:B------:R-:W-:Y:S01]  /*7b760*/  LOP3.LUT P6, RZ, R56, 0x400, RZ, 0xc0, !PT ;  /* 0x0000040038ff7812 */ /* 0x000fe200078cc0ff */
[----:B--2---:R0:W-:Y:S04]  /*7b770*/  @P3 STG.E.U8 desc[UR34][R60.64], R20 ;  /* 0x000000143c003986 */ /* 0x0041e8000c101122 */
[----:B0-----:R-:W2:Y:S04]  /*7b780*/  LDL.LU.64 R60, [R1+0x14f0] ;  /* 0x0014f000013c7983 */ /* 0x001ea80000300a00 */
[----:B------:R-:W2:Y:S01]  /*7b790*/  LDL.LU.64 R22, [R1+0x14e8] ;  /* 0x0014e80001167983 */ /* 0x000ea20000300a00 */
[----:B------:R-:W-:-:S02]  /*7b7a0*/  LOP3.LUT R36, R36, 0xff7fffff, RZ, 0xc0, !PT ;  /* 0xff7fffff24247812 */ /* 0x000fc400078ec0ff */
[----:B------:R-:W-:Y:S01]  /*7b7b0*/  PRMT R20, R57, 0x7770, RZ ;  /* 0x0000777039147816 */ /* 0x000fe200000000ff */
[----:B------:R-:W2:Y:S01]  /*7b7c0*/  LDL.LU.64 R34, [R1+0x14d8] ;  /* 0x0014d80001227983 */ /* 0x000ea20000300a00 */
[----:B------:R-:W-:Y:S02]  /*7b7d0*/  @P6 LOP3.LUT R36, R36, 0x800000, RZ, 0xfc, !PT ;  /* 0x0080000024246812 */ /* 0x000fe400078efcff */
[----:B------:R-:W-:Y:S01]  /*7b7e0*/  LOP3.LUT P6, RZ, R56, 0x200, RZ, 0xc0, !PT ;  /* 0x0000020038ff7812 */ /* 0x000fe200078cc0ff */
[----:B------:R-:W2:Y:S01]  /*7b7f0*/  LDL.LU R41, [R1+0xd8] ;  /* 0x0000d80001297983 */ /* 0x000ea20000300800 */
[----:B------:R-:W-:-:S03]  /*7b800*/  LOP3.LUT R36, R36, 0xfeffffff, RZ, 0xc0, !PT ;  /* 0xfeffffff24247812 */ /* 0x000fc600078ec0ff */
[----:B---3--:R0:W-:Y:S04]  /*7b810*/  @P2 STG.E.U8 desc[UR34][R44.64], R20 ;  /* 0x000000142c002986 */ /* 0x0081e8000c101122 */
[----:B------:R-:W3:Y:S04]  /*7b820*/  LDL.LU.64 R32, [R1+0x14d0] ;  /* 0x0014d00001207983 */ /* 0x000ee80000300a00 */
[----:B------:R-:W-:Y:S01]  /*7b830*/  @P6 LOP3.LUT R36, R36, 0x1000000, RZ, 0xfc, !PT ;  /* 0x0100000024246812 */ /* 0x000fe200078efcff */
[----:B------:R-:W3:Y:S01]  /*7b840*/  LDL.LU.64 R38, [R1+0x14c8] ;  /* 0x0014c80001267983 */ /* 0x000ee20000300a00 */
[----:B------:R-:W-:-:S02]  /*7b850*/  LOP3.LUT P6, RZ, R56, 0x100, RZ, 0xc0, !PT ;  /* 0x0000010038ff7812 */ /* 0x000fc400078cc0ff */
[----:B------:R-:W-:Y:S01]  /*7b860*/  LOP3.LUT R36, R36, 0xfdffffff, RZ, 0xc0, !PT ;  /* 0xfdffffff24247812 */ /* 0x000fe200078ec0ff */
[----:B------:R-:W3:Y:S01]  /*7b870*/  LDL.LU.64 R42, [R1+0x14b8] ;  /* 0x0014b800012a7983 */ /* 0x000ee20000300a00 */
[----:B0-----:R-:W-:-:S03]  /*7b880*/  PRMT R20, R57, 0x7771, RZ ;  /* 0x0000777139147816 */ /* 0x001fc600000000ff */
[----:B------:R-:W3:Y:S06]  /*7b890*/  LDL.LU.64 R46, [R1+0x14b0] ;  /* 0x0014b000012e7983 */ /* 0x000eec0000300a00 */
[----:B------:R-:W-:Y:S01]  /*7b8a0*/  @P6 LOP3.LUT R36, R36, 0x2000000, RZ, 0xfc, !PT ;  /* 0x0200000024246812 */ /* 0x000fe200078efcff */
[----:B----4-:R0:W-:Y:S01]  /*7b8b0*/  @P1 STG.E.U8 desc[UR34][R50.64], R20 ;  /* 0x0000001432001986 */ /* 0x0101e2000c101122 */
[----:B------:R-:W-:Y:S02]  /*7b8c0*/  LOP3.LUT P6, RZ, R56, 0x80, RZ, 0xc0, !PT ;  /* 0x0000008038ff7812 */ /* 0x000fe400078cc0ff */
[----:B------:R-:W-:Y:S01]  /*7b8d0*/  LOP3.LUT R36, R36, 0xfbffffff, RZ, 0xc0, !PT ;  /* 0xfbffffff24247812 */ /* 0x000fe200078ec0ff */
[----:B------:R-:W4:Y:S01]  /*7b8e0*/  LDL.LU.64 R44, [R1+0x14a8] ;  /* 0x0014a800012c7983 */ /* 0x000f220000300a00 */
[----:B0-----:R-:W-:-:S03]  /*7b8f0*/  PRMT R20, R57, 0x7772, RZ ;  /* 0x0000777239147816 */ /* 0x001fc600000000ff */
[----:B------:R-:W4:Y:S06]  /*7b900*/  LDL.LU.64 R50, [R1+0x14a0] ;  /* 0x0014a00001327983 */ /* 0x000f2c0000300a00 */
[----:B------:R-:W-:Y:S02]  /*7b910*/  @P6 LOP3.LUT R36, R36, 0x4000000, RZ, 0xfc, !PT ;  /* 0x0400000024246812 */ /* 0x000fe400078efcff */
[----:B------:R-:W-:Y:S02]  /*7b920*/  LOP3.LUT P6, RZ, R56, 0x40, RZ, 0xc0, !PT ;  /* 0x0000004038ff7812 */ /* 0x000fe400078cc0ff */
[----:B------:R-:W-:-:S11]  /*7b930*/  LOP3.LUT R36, R36, 0xf7ffffff, RZ, 0xc0, !PT ;  /* 0xf7ffffff24247812 */ /* 0x000fd600078ec0ff */
[----:B------:R-:W-:Y:S02]  /*7b940*/  @P6 LOP3.LUT R36, R36, 0x8000000, RZ, 0xfc, !PT ;  /* 0x0800000024246812 */ /* 0x000fe400078efcff */
[----:B------:R-:W-:Y:S02]  /*7b950*/  LOP3.LUT P6, RZ, R56, 0x20, RZ, 0xc0, !PT ;  /* 0x0000002038ff7812 */ /* 0x000fe400078cc0ff */
[----:B------:R-:W-:-:S11]  /*7b960*/  LOP3.LUT R36, R36, 0xefffffff, RZ, 0xc0, !PT ;  /* 0xefffffff24247812 */ /* 0x000fd600078ec0ff */
[----:B------:R-:W-:Y:S02]  /*7b970*/  @P6 LOP3.LUT R36, R36, 0x10000000, RZ, 0xfc, !PT ;  /* 0x1000000024246812 */ /* 0x000fe400078efcff */
[----:B------:R-:W-:Y:S02]  /*7b980*/  LOP3.LUT P6, RZ, R56, 0x4, RZ, 0xc0, !PT ;  /* 0x0000000438ff7812 */ /* 0x000fe400078cc0ff */
[----:B------:R-:W-:Y:S01]  /*7b990*/  LOP3.LUT R36, R36, 0xdfffffff, RZ, 0xc0, !PT ;  /* 0xdfffffff24247812 */ /* 0x000fe200078ec0ff */
[----:B------:R0:W-:Y:S10]  /*7b9a0*/  @P0 STG.E.U8 desc[UR34][R48.64], R20 ;  /* 0x0000001430000986 */ /* 0x0001f4000c101122 */
[----:B------:R-:W-:-:S02]  /*7b9b0*/  @P6 LOP3.LUT R36, R36, 0x20000000, RZ, 0xfc, !PT ;  /* 0x2000000024246812 */ /* 0x000fc400078efcff */
[----:B------:R-:W-:Y:S01]  /*7b9c0*/  LOP3.LUT P6, RZ, R56, 0x2, RZ, 0xc0, !PT ;  /* 0x0000000238ff7812 */ /* 0x000fe200078cc0ff */
[----:B0-----:R-:W4:Y:S01]  /*7b9d0*/  LDL.LU.64 R48, [R1+0x1498] ;  /* 0x0014980001307983 */ /* 0x001f220000300a00 */
[----:B------:R-:W-:-:S03]  /*7b9e0*/  PRMT R20, R57, 0x7773, RZ ;  /* 0x0000777339147816 */ /* 0x000fc600000000ff */
[----:B------:R-:W4:Y:S08]  /*7b9f0*/  LDL.LU R57, [R1+0xb8] ;  /* 0x0000b80001397983 */ /* 0x000f300000300800 */
[----:B------:R0:W-:Y:S01]  /*7ba00*/  @P6 STG.E.U8 desc[UR34][R54.64], R20 ;  /* 0x0000001436006986 */ /* 0x0001e2000c101122 */
[----:B------:R-:W-:Y:S02]  /*7ba10*/  LOP3.LUT P6, RZ, R36, 0x20000000, RZ, 0xc0, !PT ;  /* 0x2000000024ff7812 */ /* 0x000fe400078cc0ff */
[----:B0-----:R-:W-:Y:S01]  /*7ba20*/  PRMT R20, R2, 0x7770, RZ ;  /* 0x0000777002147816 */ /* 0x001fe200000000ff */
[----:B------:R-:W4:Y:S10]  /*7ba30*/  LDL.LU.64 R54, [R1+0x1480] ;  /* 0x0014800001367983 */ /* 0x000f340000300a00 */
[----:B------:R0:W-:Y:S01]  /*7ba40*/  @P6 STG.E.U8 desc[UR34][R58.64], R20 ;  /* 0x000000143a006986 */ /* 0x0001e2000c101122 */
[----:B------:R-:W-:-:S02]  /*7ba50*/  LOP3.LUT P6, RZ, R36, 0x10000000, RZ, 0xc0, !PT ;  /* 0x1000000024ff7812 */ /* 0x000fc400078cc0ff */
[----:B0-----:R-:W-:Y:S01]  /*7ba60*/  PRMT R20, R2, 0x7771, RZ ;  /* 0x0000777102147816 */ /* 0x001fe200000000ff */
[----:B------:R-:W4:Y:S10]  /*7ba70*/  LDL.LU.64 R58, [R1+0x1478] ;  /* 0x00147800013a7983 */ /* 0x000f340000300a00 */
[----:B--2---:R0:W-:Y:S01]  /*7ba80*/  @P6 STG.E.U8 desc[UR34][R60.64], R20 ;  /* 0x000000143c006986 */ /* 0x0041e2000c101122 */
[----:B------:R-:W-:-:S02]  /*7ba90*/  LOP3.LUT P6, RZ, R36, 0x8000000, RZ, 0xc0, !PT ;  /* 0x0800000024ff7812 */ /* 0x000fc400078cc0ff */
[C---:B0-----:R-:W-:Y:S01]  /*7baa0*/  PRMT R20, R2.reuse, 0x7772, RZ ;  /* 0x0000777202147816 */ /* 0x041fe200000000ff */
[----:B------:R-:W2:Y:S10]  /*7bab0*/  LDL.LU.64 R60, [R1+0x1470] ;  /* 0x00147000013c7983 */ /* 0x000eb40000300a00 */
[----:B------:R0:W-:Y:S02]  /*7bac0*/  @P6 STG.E.U8 desc[UR34][R22.64], R20 ;  /* 0x0000001416006986 */ /* 0x0001e4000c101122 */
[----:B0-----:R-:W-:-:S02]  /*7bad0*/  PRMT R20, R2, 0x7773, RZ ;  /* 0x0000777302147816 */ /* 0x001fc400000000ff */
[----:B------:R-:W4:Y:S01]  /*7bae0*/  LDL.LU R2, [R1+0x2adc] ;  /* 0x002adc0001027983 */ /* 0x000f220000300800 */
[----:B------:R-:W-:-:S13]  /*7baf0*/  LOP3.LUT P6, RZ, R36, 0x4000000, RZ, 0xc0, !PT ;  /* 0x0400000024ff7812 */ /* 0x000fda00078cc0ff */
[----:B------:R0:W-:Y:S01]  /*7bb00*/  @P6 STG.E.U8 desc[UR34][R34.64], R20 ;  /* 0x0000001422006986 */ /* 0x0001e2000c101122 */
[----:B------:R-:W-:Y:S02]  /*7bb10*/  LOP3.LUT P6, RZ, R36, 0x2000000, RZ, 0xc0, !PT ;  /* 0x0200000024ff7812 */ /* 0x000fe400078cc0ff */
[----:B0-----:R-:W-:-:S11]  /*7bb20*/  PRMT R20, R41, 0x7770, RZ ;  /* 0x0000777029147816 */ /* 0x001fd600000000ff */
[----:B---3--:R0:W-:Y:S01]  /*7bb30*/  @P6 STG.E.U8 desc[UR34][R32.64], R20 ;  /* 0x0000001420006986 */ /* 0x0081e2000c101122 */
[----:B------:R-:W-:Y:S02]  /*7bb40*/  LOP3.LUT P6, RZ, R36, 0x1000000, RZ, 0xc0, !PT ;  /* 0x0100000024ff7812 */ /* 0x000fe400078cc0ff */
[----:B0-----:R-:W-:-:S11]  /*7bb50*/  PRMT R20, R41, 0x7771, RZ ;  /* 0x0000777129147816 */ /* 0x001fd600000000ff */
[----:B------:R0:W-:Y:S01]  /*7bb60*/  @P6 STG.E.U8 desc[UR34][R38.64], R20 ;  /* 0x0000001426006986 */ /* 0x0001e2000c101122 */
[----:B------:R-:W-:Y:S02]  /*7bb70*/  LOP3.LUT P6, RZ, R36, 0x800000, RZ, 0xc0, !PT ;  /* 0x0080000024ff7812 */ /* 0x000fe400078cc0ff */
[C---:B------:R-:W-:Y:S02]  /*7bb80*/  LOP3.LUT P1, RZ, R56.reuse, 0x800, RZ, 0xc0, !PT ;  /* 0x0000080038ff7812 */ /* 0x040fe4000782c0ff */
[----:B------:R-:W-:Y:S02]  /*7bb90*/  LOP3.LUT P2, RZ, R56, 0x1000, RZ, 0xc0, !PT ;  /* 0x0000100038ff7812 */ /* 0x000fe4000784c0ff */
[----:B0-----:R-:W-:-:S07]  /*7bba0*/  PRMT R20, R41, 0x7772, RZ ;  /* 0x0000777229147816 */ /* 0x001fce00000000ff */
[----:B------:R0:W-:Y:S01]  /*7bbb0*/  @P6 STG.E.U8 desc[UR34][R42.64], R20 ;  /* 0x000000142a006986 */ /* 0x0001e2000c101122 */
[----:B------:R-:W-:Y:S02]  /*7bbc0*/  LOP3.LUT P3, RZ, R56, 0x2000, RZ, 0xc0, !PT ;  /* 0x0000200038ff7812 */ /* 0x000fe4000786c0ff */
[----:B0-----:R-:W-:-:S05]  /*7bbd0*/  PRMT R20, R41, 0x7773, RZ ;  /* 0x0000777329147816 */ /* 0x001fca00000000ff */
[----:B------:R4:W-:Y:S01]  /*7bbe0*/  @P1 STG.E.U8 desc[UR34][R46.64], R20 ;  /* 0x000000142e001986 */ /* 0x0009e2000c101122 */
[C---:B------:R-:W-:Y:S02]  /*7bbf0*/  LOP3.LUT P4, RZ, R56.reuse, 0x4000, RZ, 0xc0, !PT ;  /* 0x0000400038ff7812 */ /* 0x040fe4000788c0ff */
[----:B------:R-:W-:Y:S02]  /*7bc00*/  LOP3.LUT P5, RZ, R56, 0x8000, RZ, 0xc0, !PT ;  /* 0x0000800038ff7812 */ /* 0x000fe400078ac0ff */
[----:B------:R-:W-:Y:S02]  /*7bc10*/  LOP3.LUT P6, RZ, R36, 0x400000, RZ, 0xc0, !PT ;  /* 0x0040000024ff7812 */ /* 0x000fe400078cc0ff */
[----:B------:R-:W-:Y:S02]  /*7bc20*/  LOP3.LUT P0, RZ, R56, 0x20000, RZ, 0xc0, !PT ;  /* 0x0002000038ff7812 */ /* 0x000fe4000780c0ff */
[----:B----4-:R-:W-:-:S05]  /*7bc30*/  PRMT R20, R2, 0x7770, RZ ;  /* 0x0000777002147816 */ /* 0x010fca00000000ff */
[----:B------:R0:W-:Y:S02]  /*7bc40*/  @P2 STG.E.U8 desc[UR34][R44.64], R20 ;  /* 0x000000142c002986 */ /* 0x0001e4000c101122 */
[----:B0-----:R-:W-:-:S05]  /*7bc50*/  PRMT R20, R2, 0x7771, RZ ;  /* 0x0000777102147816 */ /* 0x001fca00000000ff */
[----:B------:R0:W-:Y:S02]  /*7bc60*/  @P3 STG.E.U8 desc[UR34][R50.64], R20 ;  /* 0x0000001432003986 */ /* 0x0001e4000c101122 */
[----:B0-----:R-:W-:-:S05]  /*7bc70*/  PRMT R20, R2, 0x7772, RZ ;  /* 0x0000777202147816 */ /* 0x001fca00000000ff */
[----:B------:R0:W-:Y:S02]  /*7bc80*/  @P4 STG.E.U8 desc[UR34][R48.64], R20 ;  /* 0x0000001430004986 */ /* 0x0001e4000c101122 */
[----:B0-----:R-:W-:Y:S02]  /*7bc90*/  PRMT R20, R2, 0x7773, RZ ;  /* 0x0000777302147816 */ /* 0x001fe400000000ff */
[----:B------:R-:W3:Y:S04]  /*7bca0*/  LDL.LU R2, [R1+0x2ad8] ;  /* 0x002ad80001027983 */ /* 0x000ee80000300800 */
[----:B------:R-:W4:Y:S04]  /*7bcb0*/  LDL.LU.64 R44, [R1+0x1460] ;  /* 0x00146000012c7983 */ /* 0x000f280000300a00 */
[----:B------:R0:W-:Y:S01]  /*7bcc0*/  @P5 STG.E.U8 desc[UR34][R54.64], R20 ;  /* 0x0000001436005986 */ /* 0x0001e2000c101122 */
[----:B------:R-:W-:-:S02]  /*7bcd0*/  LOP3.LUT P1, RZ, R56, 0x40000000, RZ, 0xc0, !PT ;  /* 0x4000000038ff7812 */ /* 0x000fc4000782c0ff */
[----:B0-----:R-:W-:-:S05]  /*7bce0*/  PRMT R20, R57, 0x7770, RZ ;  /* 0x0000777039147816 */ /* 0x001fca00000000ff */
[----:B------:R0:W-:Y:S01]  /*7bcf0*/  @P6 STG.E.U8 desc[UR34][R58.64], R20 ;  /* 0x000000143a006986 */ /* 0x0001e2000c101122 */
[----:B------:R-:W-:Y:S02]  /*7bd00*/  LOP3.LUT R36, R36, 0xffffbfff, RZ, 0xc0, !PT ;  /* 0xffffbfff24247812 */ /* 0x000fe400078ec0ff */
[----:B0-----:R-:W-:-:S05]  /*7bd10*/  PRMT R20, R57, 0x7771, RZ ;  /* 0x0000777139147816 */ /* 0x001fca00000000ff */
[----:B--2---:R0:W-:Y:S01]  /*7bd20*/  @P0 STG.E.U8 desc[UR34][R60.64], R20 ;  /* 0x000000143c000986 */ /* 0x0041e2000c101122 */
[----:B------:R-:W-:Y:S02]  /*7bd30*/  @P1 LOP3.LUT R36, R36, 0x4000, RZ, 0xfc, !PT ;  /* 0x0000400024241812 */ /* 0x000fe400078efcff */
[----:B------:R-:W-:Y:S01]  /*7bd40*/  LOP3.LUT P1, RZ, R56, 0x20000000, RZ, 0xc0, !PT ;  /* 0x2000000038ff7812 */ /* 0x000fe2000782c0ff */
[----:B0-----:R-:W2:Y:S01]  /*7bd50*/  LDL.LU.64 R60, [R1+0x1458] ;  /* 0x00145800013c7983 */ /* 0x001ea20000300a00 */
[----:B------:R-:W-:-:S03]  /*7bd60*/  LOP3.LUT R36, R36, 0xffff7fff, RZ, 0xc0, !PT ;  /* 0xffff7fff24247812 */ /* 0x000fc600078ec0ff */
[----:B------:R-:W3:Y:S08]  /*7bd70*/  LDL.LU.64 R54, [R1+0x1450] ;  /* 0x0014500001367983 */ /* 0x000ef00000300a00 */
[----:B------:R-:W-:Y:S02]  /*7bd80*/  @P1 LOP3.LUT R36, R36, 0x8000, RZ, 0xfc, !PT ;  /* 0x0000800024241812 */ /* 0x000fe400078efcff */
[----:B------:R-:W-:Y:S01]  /*7bd90*/  LOP3.LUT P1, RZ, R56, 0x10000000, RZ, 0xc0, !PT ;  /* 0x1000000038ff7812 */ /* 0x000fe2000782c0ff */
[----:B------:R-:W3:Y:S01]  /*7bda0*/  LDL.LU.64 R46, [R1+0x1448] ;  /* 0x00144800012e7983 */ /* 0x000ee20000300a00 */
[----:B------:R-:W-:-:S03]  /*7bdb0*/  LOP3.LUT R36, R36, 0xfffeffff, RZ, 0xc0, !PT ;  /* 0xfffeffff24247812 */ /* 0x000fc600078ec0ff */
[----:B------:R-:W3:Y:S04]  /*7bdc0*/  LDL.LU.64 R50, [R1+0x1440] ;  /* 0x0014400001327983 */ /* 0x000ee80000300a00 */
[----:B------:R-:W3:Y:S04]  /*7bdd0*/  LDL.LU R49, [R1+0xa8] ;  /* 0x0000a80001317983 */ /* 0x000ee80000300800 */
[----:B------:R-:W-:Y:S01]  /*7bde0*/  @P1 LOP3.LUT R36, R36, 0x10000, RZ, 0xfc, !PT ;  /* 0x0001000024241812 */ /* 0x000fe200078efcff */
[----:B------:R-:W3:Y:S01]  /*7bdf0*/  LDL.LU.64 R58, [R1+0x1428] ;  /* 0x00142800013a7983 */ /* 0x000ee20000300a00 */
[----:B------:R-:W-:-:S02]  /*7be00*/  LOP3.LUT P1, RZ, R56, 0x8000000, RZ, 0xc0, !PT ;  /* 0x0800000038ff7812 */ /* 0x000fc4000782c0ff */
[----:B------:R-:W-:-:S11]  /*7be10*/  LOP3.LUT R36, R36, 0xfffdffff, RZ, 0xc0, !PT ;  /* 0xfffdffff24247812 */ /* 0x000fd600078ec0ff */
        /* <DEDUP_REMOVED lines=8> */
[----:B------:R-:W-:Y:S02]  /*7bea0*/  LOP3.LUT R36, R36, 0xffefffff, RZ, 0xc0, !PT ;  /* 0xffefffff24247812 */ /* 0x000fe400078ec0ff */
[----:B------:R-:W-:Y:S02]  /*7beb0*/  LOP3.LUT P4, RZ, R56, 0x40000, RZ, 0xc0, !PT ;  /* 0x0004000038ff7812 */ /* 0x000fe4000788c0ff */
[----:B------:R-:W-:-:S07]  /*7bec0*/  PRMT R20, R57, 0x7772, RZ ;  /* 0x0000777239147816 */ /* 0x000fce00000000ff */
[----:B------:R-:W-:Y:S02]  /*7bed0*/  @P1 LOP3.LUT R36, R36, 0x100000, RZ, 0xfc, !PT ;  /* 0x0010000024241812 */ /* 0x000fe400078efcff */
[----:B------:R-:W-:Y:S02]  /*7bee0*/  LOP3.LUT P1, RZ, R56, 0x800000, RZ, 0xc0, !PT ;  /* 0x0080000038ff7812 */ /* 0x000fe4000782c0ff */
[----:B------:R-:W-:Y:S02]  /*7bef0*/  LOP3.LUT R36, R36, 0xffdfffff, RZ, 0xc0, !PT ;  /* 0xffdfffff24247812 */ /* 0x000fe400078ec0ff */
[C---:B------:R-:W-:Y:S02]  /*7bf00*/  LOP3.LUT P5, RZ, R56.reuse, 0x80000, RZ, 0xc0, !PT ;  /* 0x0008000038ff7812 */ /* 0x040fe400078ac0ff */
[C---:B------:R-:W-:Y:S02]  /*7bf10*/  LOP3.LUT P6, RZ, R56.reuse, 0x100000, RZ, 0xc0, !PT ;  /* 0x0010000038ff7812 */ /* 0x040fe400078cc0ff */
[----:B------:R-:W-:-:S02]  /*7bf20*/  LOP3.LUT P0, RZ, R56, 0x200000, RZ, 0xc0, !PT ;  /* 0x0020000038ff7812 */ /* 0x000fc4000780c0ff */
[----:B------:R-:W-:-:S03]  /*7bf30*/  LOP3.LUT P2, RZ, R56, 0x80000000, RZ, 0xc0, !PT ;  /* 0x8000000038ff7812 */ /* 0x000fc6000784c0ff */
[----:B------:R-:W-:Y:S02]  /*7bf40*/  @P1 LOP3.LUT R36, R36, 0x200000, RZ, 0xfc, !PT ;  /* 0x0020000024241812 */ /* 0x000fe400078efcff */
[----:B------:R-:W-:Y:S01]  /*7bf50*/  LOP3.LUT P1, RZ, R56, 0x400000, RZ, 0xc0, !PT ;  /* 0x0040000038ff7812 */ /* 0x000fe2000782c0ff */
[----:B----4-:R0:W-:Y:S04]  /*7bf60*/  @P4 STG.E.U8 desc[UR34][R44.64], R20 ;  /* 0x000000142c004986 */ /* 0x0101e8000c101122 */
[----:B0-----:R-:W4:Y:S01]  /*7bf70*/  LDL.LU R44, [R1+0xdc] ;  /* 0x0000dc00012c7983 */ /* 0x001f220000300800 */
[----:B------:R-:W-:-:S03]  /*7bf80*/  PRMT R20, R57, 0x7773, RZ ;  /* 0x0000777339147816 */ /* 0x000fc600000000ff */
[----:B------:R-:W4:Y:S04]  /*7bf90*/  LDL.LU.64 R56, [R1+0x1420] ;  /* 0x0014200001387983 */ /* 0x000f280000300a00 */
[----:B--2---:R0:W-:Y:S04]  /*7bfa0*/  @P5 STG.E.U8 desc[UR34][R60.64], R20 ;  /* 0x000000143c005986 */ /* 0x0041e8000c101122 */
[----:B0-----:R-:W2:Y:S04]  /*7bfb0*/  LDL.LU.64 R60, [R1+0x1418] ;  /* 0x00141800013c7983 */ /* 0x001ea80000300a00 */
[----:B------:R-:W2:Y:S01]  /*7bfc0*/  LDL.LU.64 R22, [R1+0x1408] ;  /* 0x0014080001167983 */ /* 0x000ea20000300a00 */
[----:B---3--:R-:W-:-:S03]  /*7bfd0*/  PRMT R20, R49, 0x7770, RZ ;  /* 0x0000777031147816 */ /* 0x008fc600000000ff */
[----:B------:R-:W3:Y:S04]  /*7bfe0*/  LDL.LU.64 R34, [R1+0x1400] ;  /* 0x0014000001227983 */ /* 0x000ee80000300a00 */
[----:B------:R0:W-:Y:S04]  /*7bff0*/  @P6 STG.E.U8 desc[UR34][R54.64], R20 ;  /* 0x0000001436006986 */ /* 0x0001e8000c101122 */
[----:B0-----:R-:W3:Y:S04]  /*7c000*/  LDL.LU R54, [R1+0xcc] ;  /* 0x0000cc0001367983 */ /* 0x001ee80000300800 */
[----:B------:R-:W3:Y:S04]  /*7c010*/  LDL.LU.64 R32, [R1+0x13f8] ;  /* 0x0013f80001207983 */ /* 0x000ee80000300a00 */
[----:B------:R-:W3:Y:S01]  /*7c020*/  LDL.LU.64 R38, [R1+0x13f0] ;  /* 0x0013f00001267983 */ /* 0x000ee20000300a00 */
[----:B------:R-:W-:-:S03]  /*7c030*/  PRMT R20, R49, 0x7771, RZ ;  /* 0x0000777131147816 */ /* 0x000fc600000000ff */
[----:B------:R-:W3:Y:S04]  /*7c040*/  LDL.LU R55, [R1+0xbc] ;  /* 0x0000bc0001377983 */ /* 0x000ee80000300800 */
[----:B------:R-:W3:Y:S04]  /*7c050*/  LDL.LU.64 R42, [R1+0x13e8] ;  /* 0x0013e800012a7983 */ /* 0x000ee80000300a00 */
[----:B------:R0:W-:Y:S04]  /*7c060*/  @P0 STG.E.U8 desc[UR34][R46.64], R20 ;  /* 0x000000142e000986 */ /* 0x0001e8000c101122 */
[----:B------:R-:W3:Y:S01]  /*7c070*/  LDL.LU.64 R40, [R1+0x13d8] ;  /* 0x0013d80001287983 */ /* 0x000ee20000300a00 */
[----:B0-----:R-:W-:-:S03]  /*7c080*/  PRMT R20, R49, 0x7772, RZ ;  /* 0x0000777231147816 */ /* 0x001fc600000000ff */
[----:B------:R-:W3:Y:S04]  /*7c090*/  LDL.LU.64 R46, [R1+0x13d0] ;  /* 0x0013d000012e7983 */ /* 0x000ee80000300a00 */
[----:B------:R0:W-:Y:S01]  /*7c0a0*/  @P1 STG.E.U8 desc[UR34][R50.64], R20 ;  /* 0x0000001432001986 */ /* 0x0001e2000c101122 */
[C---:B------:R-:W-:Y:S02]  /*7c0b0*/  LOP3.LUT P1, RZ, R36.reuse, 0x200000, RZ, 0xc0, !PT ;  /* 0x0020000024ff7812 */ /* 0x040fe4000782c0ff */
[----:B0-----:R-:W-:Y:S01]  /*7c0c0*/  PRMT R20, R49, 0x7773, RZ ;  /* 0x0000777331147816 */ /* 0x001fe200000000ff */
[----:B------:R-:W3:Y:S10]  /*7c0d0*/  LDL.LU.64 R50, [R1+0x13c8] ;  /* 0x0013c80001327983 */ /* 0x000ef40000300a00 */
[----:B------:R0:W-:Y:S01]  /*7c0e0*/  @P1 STG.E.U8 desc[UR34][R58.64], R20 ;  /* 0x000000143a001986 */ /* 0x0001e2000c101122 */
[----:B------:R-:W-:-:S03]  /*7c0f0*/  LOP3.LUT P1, RZ, R36, 0x100000, RZ, 0xc0, !PT ;  /* 0x0010000024ff7812 */ /* 0x000fc6000782c0ff */
[----:B------:R-:W3:Y:S04]  /*7c100*/  LDL.LU.64 R48, [R1+0x13b8] ;  /* 0x0013b80001307983 */ /* 0x000ee80000300a00 */
[----:B0-----:R-:W3:Y:S04]  /*7c110*/  LDL.LU.64 R58, [R1+0x13b0] ;  /* 0x0013b000013a7983 */ /* 0x001ee80000300a00 */
[----:B------:R-:W3:Y:S01]  /*7c120*/  LDL.LU R45, [R1+0xac] ;  /* 0x0000ac00012d7983 */ /* 0x000ee20000300800 */
[----:B----4-:R-:W-:-:S05]  /*7c130*/  PRMT R20, R44, 0x7770, RZ ;  /* 0x000077702c147816 */ /* 0x010fca00000000ff */
[----:B------:R0:W-:Y:S04]  /*7c140*/  @P1 STG.E.U8 desc[UR34][R56.64], R20 ;  /* 0x0000001438001986 */ /* 0x0001e8000c101122 */
[----:B0-----:R-:W4:Y:S01]  /*7c150*/  LDL.LU.64 R56, [R1+0x13a8] ;  /* 0x0013a80001387983 */ /* 0x001f220000300a00 */
[----:B------:R-:W-:Y:S02]  /*7c160*/  LOP3.LUT P1, RZ, R36, 0x80000, RZ, 0xc0, !PT ;  /* 0x0008000024ff7812 */ /* 0x000fe4000782c0ff */
[----:B------:R-:W-:-:S11]  /*7c170*/  PRMT R20, R44, 0x7771, RZ ;  /* 0x000077712c147816 */ /* 0x000fd600000000ff */
[----:B--2---:R0:W-:Y:S01]  /*7c180*/  @P1 STG.E.U8 desc[UR34][R60.64], R20 ;  /* 0x000000143c001986 */ /* 0x0041e2000c101122 */
[----:B------:R-:W-:Y:S02]  /*7c190*/  LOP3.LUT P1, RZ, R36, 0x40000, RZ, 0xc0, !PT ;  /* 0x0004000024ff7812 */ /* 0x000fe4000782c0ff */
[----:B0-----:R-:W-:Y:S01]  /*7c1a0*/  PRMT R20, R44, 0x7772, RZ ;  /* 0x000077722c147816 */ /* 0x001fe200000000ff */
[----:B------:R-:W2:Y:S10]  /*7c1b0*/  LDL.LU.64 R60, [R1+0x2ad0] ;  /* 0x002ad000013c7983 */ /* 0x000eb40000300a00 */
[----:B------:R0:W-:Y:S01]  /*7c1c0*/  @P1 STG.E.U8 desc[UR34][R22.64], R20 ;  /* 0x0000001416001986 */ /* 0x0001e2000c101122 */
[----:B------:R-:W-:-:S02]  /*7c1d0*/  LOP3.LUT P1, RZ, R36, 0x20000, RZ, 0xc0, !PT ;  /* 0x0002000024ff7812 */ /* 0x000fc4000782c0ff */
[----:B0-----:R-:W-:-:S11]  /*7c1e0*/  PRMT R20, R44, 0x7773, RZ ;  /* 0x000077732c147816 */ /* 0x001fd600000000ff */
[----:B---3--:R0:W-:Y:S01]  /*7c1f0*/  @P1 STG.E.U8 desc[UR34][R34.64], R20 ;  /* 0x0000001422001986 */ /* 0x0081e2000c101122 */
[----:B------:R-:W-:Y:S02]  /*7c200*/  LOP3.LUT P1, RZ, R36, 0x10000, RZ, 0xc0, !PT ;  /* 0x0001000024ff7812 */ /* 0x000fe4000782c0ff */
[----:B0-----:R-:W-:-:S11]  /*7c210*/  PRMT R20, R54, 0x7770, RZ ;  /* 0x0000777036147816 */ /* 0x001fd600000000ff */
[----:B------:R0:W-:Y:S01]  /*7c220*/  @P1 STG.E.U8 desc[UR34][R32.64], R20 ;  /* 0x0000001420001986 */ /* 0x0001e2000c101122 */
[----:B------:R-:W-:Y:S02]  /*7c230*/  LOP3.LUT P1, RZ, R36, 0x8000, RZ, 0xc0, !PT ;  /* 0x0000800024ff7812 */ /* 0x000fe4000782c0ff */
[----:B0-----:R-:W-:-:S11]  /*7c240*/  PRMT R20, R54, 0x7771, RZ ;  /* 0x0000777136147816 */ /* 0x001fd600000000ff */
[----:B------:R0:W-:Y:S01]  /*7c250*/  @P1 STG.E.U8 desc[UR34][R38.64], R20 ;  /* 0x0000001426001986 */ /* 0x0001e2000c101122 */
[----:B------:R-:W-:Y:S02]  /*7c260*/  LOP3.LUT P1, RZ, R36, 0x4000, RZ, 0xc0, !PT ;  /* 0x0000400024ff7812 */ /* 0x000fe4000782c0ff */
[----:B------:R-:W-:Y:S02]  /*7c270*/  LOP3.LUT P3, RZ, R2, 0x1, RZ, 0xc0, !PT ;  /* 0x0000000102ff7812 */ /* 0x000fe4000786c0ff */
[----:B0-----:R-:W-:-:S09]  /*7c280*/  PRMT R20, R54, 0x7772, RZ ;  /* 0x0000777236147816 */ /* 0x001fd200000000ff */
[----:B------:R0:W-:Y:S01]  /*7c290*/  @P1 STG.E.U8 desc[UR34][R42.64], R20 ;  /* 0x000000142a001986 */ /* 0x0001e2000c101122 */
[----:B------:R-:W-:Y:S02]  /*7c2a0*/  LOP3.LUT P4, RZ, R2, 0x2, RZ, 0xc0, !PT ;  /* 0x0000000202ff7812 */ /* 0x000fe4000788c0ff */
[----:B0-----:R-:W-:-:S05]  /*7c2b0*/  PRMT R20, R54, 0x7773, RZ ;  /* 0x0000777336147816 */ /* 0x001fca00000000ff */
        /* <DEDUP_REMOVED lines=9> */
[----:B------:R0:W-:Y:S02]  /*7c350*/  @P5 STG.E.U8 desc[UR34][R48.64], R20 ;  /* 0x0000001430005986 */ /* 0x0001e4000c101122 */
[----:B0-----:R-:W-:-:S05]  /*7c360*/  PRMT R20, R55, 0x7773, RZ ;  /* 0x0000777337147816 */ /* 0x001fca00000000ff */
[----:B------:R0:W-:Y:S02]  /*7c370*/  @P6 STG.E.U8 desc[UR34][R58.64], R20 ;  /* 0x000000143a006986 */ /* 0x0001e4000c101122 */
[----:B0-----:R-:W-:-:S05]  /*7c380*/  PRMT R20, R45, 0x7770, RZ ;  /* 0x000077702d147816 */ /* 0x001fca00000000ff */
[----:B----4-:R0:W-:Y:S04]  /*7c390*/  @P0 STG.E.U8 desc[UR34][R56.64], R20 ;  /* 0x0000001438000986 */ /* 0x0101e8000c101122 */
[----:B0-----:R-:W3:Y:S04]  /*7c3a0*/  LDL.LU.64 R56, [R1+0x13a0] ;  /* 0x0013a00001387983 */ /* 0x001ee80000300a00 */
[----:B------:R-:W4:Y:S04]  /*7c3b0*/  LDL.LU.64 R46, [R1+0x1398] ;  /* 0x00139800012e7983 */ /* 0x000f280000300a00 */
[----:B------:R-:W2:Y:S04]  /*7c3c0*/  LDL.LU.64 R50, [R1+0x1380] ;  /* 0x0013800001327983 */ /* 0x000ea80000300a00 */
[----:B------:R-:W2:Y:S04]  /*7c3d0*/  LDL.LU.64 R48, [R1+0x1378] ;  /* 0x0013780001307983 */ /* 0x000ea80000300a00 */
[----:B------:R-:W2:Y:S04]  /*7c3e0*/  LDL.LU.64 R54, [R1+0x1370] ;  /* 0x0013700001367983 */ /* 0x000ea80000300a00 */
[----:B------:R-:W2:Y:S04]  /*7c3f0*/  LDL.LU.64 R58, [R1+0x1360] ;  /* 0x00136000013a7983 */ /* 0x000ea80000300a00 */
[----:B------:R-:W2:Y:S01]  /*7c400*/  LDL.LU R37, [R1+0x90] ;  /* 0x0000900001257983 */ /* 0x000ea20000300800 */
[----:B------:R-:W-:-:S02]  /*7c410*/  LOP3.LUT P4, RZ, R2, 0x20, RZ, 0xc0, !PT ;  /* 0x0000002002ff7812 */ /* 0x000fc4000788c0ff */
[----:B------:R-:W-:Y:S02]  /*7c420*/  PRMT R20, R45, 0x7771, RZ ;  /* 0x000077712d147816 */ /* 0x000fe400000000ff */
[----:B------:R-:W-:Y:S02]  /*7c430*/  LOP3.LUT P1, RZ, R2, 0x20000, RZ, 0xc0, !PT ;  /* 0x0002000002ff7812 */ /* 0x000fe4000782c0ff */
        /* <DEDUP_REMOVED lines=11> */
[----:B------:R-:W-:Y:S01]  /*7c4f0*/  LOP3.LUT P1, RZ, R2, 0x2000, RZ, 0xc0, !PT ;  /* 0x0000200002ff7812 */ /* 0x000fe2000782c0ff */
[----:B---3--:R0:W-:Y:S04]  /*7c500*/  @P4 STG.E.U8 desc[UR34][R56.64], R20 ;  /* 0x0000001438004986 */ /* 0x0081e8000c101122 */
[----:B0-----:R-:W3:Y:S04]  /*7c510*/  LDL.LU.64 R56, [R1+0x1358] ;  /* 0x0013580001387983 */ /* 0x001ee80000300a00 */
[----:B------:R-:W3:Y:S04]  /*7c520*/  LDL.LU R44, [R1+0x80] ;  /* 0x00008000012c7983 */ /* 0x000ee80000300800 */
[----:B------:R-:W3:Y:S01]  /*7c530*/  LDL.LU.64 R22, [R1+0x1350] ;  /* 0x0013500001167983 */ /* 0x000ee20000300a00 */
[----:B------:R-:W-:-:S03]  /*7c540*/  LOP3.LUT R36, R36, 0xfffffbff, RZ, 0xc0, !PT ;  /* 0xfffffbff24247812 */ /* 0x000fc600078ec0ff */
[----:B------:R-:W3:Y:S01]  /*7c550*/  LDL.LU.64 R34, [R1+0x1348] ;  /* 0x0013480001227983 */ /* 0x000ee20000300a00 */
[----:B------:R-:W-:Y:S02]  /*7c560*/  @P1 LOP3.LUT R36, R36, 0x400, RZ, 0xfc, !PT ;  /* 0x0000040024241812 */ /* 0x000fe400078efcff */
[----:B------:R-:W-:Y:S01]  /*7c570*/  LOP3.LUT P1, RZ, R2, 0x1000, RZ, 0xc0, !PT ;  /* 0x0000100002ff7812 */ /* 0x000fe2000782c0ff */
[----:B------:R-:W3:Y:S01]  /*7c580*/  LDL.LU.64 R32, [R1+0x1340] ;  /* 0x0013400001207983 */ /* 0x000ee20000300a00 */
[----:B------:R-:W-:Y:S02]  /*7c590*/  LOP3.LUT R36, R36, 0xfffff7ff, RZ, 0xc0, !PT ;  /* 0xfffff7ff24247812 */ /* 0x000fe400078ec0ff */
[----:B------:R-:W-:Y:S01]  /*7c5a0*/  LOP3.LUT P5, RZ, R2, 0x40, RZ, 0xc0, !PT ;  /* 0x0000004002ff7812 */ /* 0x000fe200078ac0ff */
[----:B------:R-:W3:Y:S08]  /*7c5b0*/  LDL.LU.64 R38, [R1+0x1328] ;  /* 0x0013280001267983 */ /* 0x000ef00000300a00 */
[----:B------:R-:W-:-:S02]  /*7c5c0*/  @P1 LOP3.LUT R36, R36, 0x800, RZ, 0xfc, !PT ;  /* 0x0000080024241812 */ /* 0x000fc400078efcff */
[----:B------:R-:W-:Y:S02]  /*7c5d0*/  LOP3.LUT P1, RZ, R2, 0x800, RZ, 0xc0, !PT ;  /* 0x0000080002ff7812 */ /* 0x000fe4000782c0ff */
[----:B------:R-:W-:Y:S02]  /*7c5e0*/  PRMT R20, R45, 0x7772, RZ ;  /* 0x000077722d147816 */ /* 0x000fe400000000ff */
[----:B------:R-:W-:-:S03]  /*7c5f0*/  LOP3.LUT R36, R36, 0xffffefff, RZ, 0xc0, !PT ;  /* 0xffffefff24247812 */ /* 0x000fc600078ec0ff */
[----:B----4-:R0:W-:Y:S01]  /*7c600*/  @P5 STG.E.U8 desc[UR34][R46.64], R20 ;  /* 0x000000142e005986 */ /* 0x0101e2000c101122 */
[----:B------:R-:W-:-:S05]  /*7c610*/  LOP3.LUT P6, RZ, R2, 0x80, RZ, 0xc0, !PT ;  /* 0x0000008002ff7812 */ /* 0x000fca00078cc0ff */
[----:B------:R-:W-:Y:S02]  /*7c620*/  @P1 LOP3.LUT R36, R36, 0x1000, RZ, 0xfc, !PT ;  /* 0x0000100024241812 */ /* 0x000fe400078efcff */
[C---:B------:R-:W-:Y:S02]  /*7c630*/  LOP3.LUT P1, RZ, R2.reuse, 0x400, RZ, 0xc0, !PT ;  /* 0x0000040002ff7812 */ /* 0x040fe4000782c0ff */
[----:B0-----:R-:W-:Y:S02]  /*7c640*/  PRMT R20, R45, 0x7773, RZ ;  /* 0x000077732d147816 */ /* 0x001fe400000000ff */
[----:B------:R-:W4:Y:S01]  /*7c650*/  LDL.LU R45, [R1+0x70] ;  /* 0x00007000012d7983 */ /* 0x000f220000300800 */
[----:B------:R-:W-:-:S03]  /*7c660*/  LOP3.LUT P0, RZ, R2, 0x100, RZ, 0xc0, !PT ;  /* 0x0000010002ff7812 */ /* 0x000fc6000780c0ff */
[----:B------:R-:W4:Y:S01]  /*7c670*/  LDL.LU.64 R42, [R1+0x1320] ;  /* 0x00132000012a7983 */ /* 0x000f220000300a00 */
[----:B------:R-:W-:-:S03]  /*7c680*/  LOP3.LUT R36, R36, 0xffffdfff, RZ, 0xc0, !PT ;  /* 0xffffdfff24247812 */ /* 0x000fc600078ec0ff */
[----:B--2---:R0:W-:Y:S01]  /*7c690*/  @P6 STG.E.U8 desc[UR34][R50.64], R20 ;  /* 0x0000001432006986 */ /* 0x0041e2000c101122 */
[----:B------:R-:W-:Y:S02]  /*7c6a0*/  @P1 LOP3.LUT R36, R36, 0x2000, RZ, 0xfc, !PT ;  /* 0x0000200024241812 */ /* 0x000fe400078efcff */
[----:B------:R-:W-:Y:S01]  /*7c6b0*/  LOP3.LUT P1, RZ, R2, 0x200, RZ, 0xc0, !PT ;  /* 0x0000020002ff7812 */ /* 0x000fe2000782c0ff */
[----:B------:R-:W2:Y:S04]  /*7c6c0*/  LDL.LU.64 R40, [R1+0x1318] ;  /* 0x0013180001287983 */ /* 0x000ea80000300a00 */
[----:B------:R-:W2:Y:S01]  /*7c6d0*/  LDL.LU.64 R46, [R1+0x1308] ;  /* 0x00130800012e7983 */ /* 0x000ea20000300a00 */
[----:B0-----:R-:W-:-:S03]  /*7c6e0*/  PRMT R20, R37, 0x7770, RZ ;  /* 0x0000777025147816 */ /* 0x001fc600000000ff */
[----:B------:R-:W2:Y:S04]  /*7c6f0*/  LDL.LU.64 R50, [R1+0x1300] ;  /* 0x0013000001327983 */ /* 0x000ea80000300a00 */
[----:B------:R0:W-:Y:S02]  /*7c700*/  @P0 STG.E.U8 desc[UR34][R48.64], R20 ;  /* 0x0000001430000986 */ /* 0x0001e4000c101122 */
[----:B0-----:R-:W-:Y:S02]  /*7c710*/  PRMT R20, R37, 0x7771, RZ ;  /* 0x0000777125147816 */ /* 0x001fe400000000ff */
[----:B------:R-:W2:Y:S04]  /*7c720*/  LDL.LU.64 R48, [R1+0x12f8] ;  /* 0x0012f80001307983 */ /* 0x000ea80000300a00 */
[----:B------:R0:W-:Y:S01]  /*7c730*/  @P1 STG.E.U8 desc[UR34][R54.64], R20 ;  /* 0x0000001436001986 */ /* 0x0001e2000c101122 */
[----:B------:R-:W-:-:S02]  /*7c740*/  LOP3.LUT P1, RZ, R36, 0x2000, RZ, 0xc0, !PT ;  /* 0x0000200024ff7812 */ /* 0x000fc4000782c0ff */
[----:B0-----:R-:W-:Y:S01]  /*7c750*/  PRMT R20, R37, 0x7772, RZ ;  /* 0x0000777225147816 */ /* 0x001fe200000000ff */
[----:B------:R-:W2:Y:S10]  /*7c760*/  LDL.LU.64 R54, [R1+0x12f0] ;  /* 0x0012f00001367983 */ /* 0x000eb40000300a00 */
[----:B------:R0:W-:Y:S01]  /*7c770*/  @P1 STG.E.U8 desc[UR34][R58.64], R20 ;  /* 0x000000143a001986 */ /* 0x0001e2000c101122 */
[----:B------:R-:W-:-:S03]  /*7c780*/  LOP3.LUT P1, RZ, R36, 0x1000, RZ, 0xc0, !PT ;  /* 0x0000100024ff7812 */ /* 0x000fc6000782c0ff */
[----:B0-----:R-:W2:Y:S01]  /*7c790*/  LDL.LU.64 R58, [R1+0x12e8] ;  /* 0x0012e800013a7983 */ /* 0x001ea20000300a00 */
[----:B------:R-:W-:-:S09]  /*7c7a0*/  PRMT R20, R37, 0x7773, RZ ;  /* 0x0000777325147816 */ /* 0x000fd200000000ff */
[----:B---3--:R0:W-:Y:S04]  /*7c7b0*/  @P1 STG.E.U8 desc[UR34][R56.64], R20 ;  /* 0x0000001438001986 */ /* 0x0081e8000c101122 */
[----:B0-----:R-:W3:Y:S01]  /*7c7c0*/  LDL.LU.64 R56, [R1+0x12c8] ;  /* 0x0012c80001387983 */ /* 0x001ee20000300a00 */
[----:B------:R-:W-:Y:S02]  /*7c7d0*/  LOP3.LUT P1, RZ, R36, 0x800, RZ, 0xc0, !PT ;  /* 0x0000080024ff7812 */ /* 0x000fe4000782c0ff */
[----:B------:R-:W-:-:S11]  /*7c7e0*/  PRMT R20, R44, 0x7770, RZ ;  /* 0x000077702c147816 */ /* 0x000fd600000000ff */
[----:B------:R0:W-:Y:S01]  /*7c7f0*/  @P1 STG.E.U8 desc[UR34][R22.64], R20 ;  /* 0x0000001416001986 */ /* 0x0001e2000c101122 */
[----:B------:R-:W-:Y:S02]  /*7c800*/  LOP3.LUT P1, RZ, R36, 0x400, RZ, 0xc0, !PT ;  /* 0x0000040024ff7812 */ /* 0x000fe4000782c0ff */
[----:B0-----:R-:W-:-:S11]  /*7c810*/  PRMT R20, R44, 0x7771, RZ ;  /* 0x000077712c147816 */ /* 0x001fd600000000ff */
        /* <DEDUP_REMOVED lines=8> */
[----:B----4-:R-:W-:-:S11]  /*7c8a0*/  PRMT R20, R45, 0x7770, RZ ;  /* 0x000077702d147816 */ /* 0x010fd600000000ff */
[----:B------:R0:W-:Y:S01]  /*7c8b0*/  @P1 STG.E.U8 desc[UR34][R42.64], R20 ;  /* 0x000000142a001986 */ /* 0x0001e2000c101122 */
[----:B------:R-:W-:Y:S02]  /*7c8c0*/  LOP3.LUT P1, RZ, R36, 0x40, RZ, 0xc0, !PT ;  /* 0x0000004024ff7812 */ /* 0x000fe4000782c0ff */
[C---:B------:R-:W-:Y:S02]  /*7c8d0*/  LOP3.LUT P2, RZ, R2.reuse, 0x40000, RZ, 0xc0, !PT ;  /* 0x0004000002ff7812 */ /* 0x040fe4000784c0ff */
[----:B------:R-:W-:Y:S02]  /*7c8e0*/  LOP3.LUT P3, RZ, R2, 0x80000, RZ, 0xc0, !PT ;  /* 0x0008000002ff7812 */ /* 0x000fe4000786c0ff */
[----:B0-----:R-:W-:-:S07]  /*7c8f0*/  PRMT R20, R45, 0x7771, RZ ;  /* 0x000077712d147816 */ /* 0x001fce00000000ff */
[----:B--2---:R0:W-:Y:S01]  /*7c900*/  @P1 STG.E.U8 desc[UR34][R40.64], R20 ;  /* 0x0000001428001986 */ /* 0x0041e2000c101122 */
        /* <DEDUP_REMOVED lines=14> */
[----:B0-----:R-:W-:Y:S02]  /*7c9f0*/  PRMT R20, R3, 0x7773, RZ ;  /* 0x0000777303147816 */ /* 0x001fe400000000ff */
[----:B------:R-:W2:Y:S04]  /*7ca00*/  LDL.LU R3, [R1+0x2acc] ;  /* 0x002acc0001037983 */ /* 0x000ea80000300800 */
[----:B---3--:R0:W-:Y:S04]  /*7ca10*/  @P0 STG.E.U8 desc[UR34][R56.64], R20 ;  /* 0x0000001438000986 */ /* 0x0081e8000c101122 */
[----:B0-----:R-:W3:Y:S04]  /*7ca20*/  LDL.LU.64 R56, [R1+0x12e0] ;  /* 0x0012e00001387983 */ /* 0x001ee80000300a00 */
[----:B------:R-:W4:Y:S04]  /*7ca30*/  LDL.LU.64 R46, [R1+0x12d8] ;  /* 0x0012d800012e7983 */ /* 0x000f280000300a00 */
[----:B------:R-:W4:Y:S04]  /*7ca40*/  LDL.LU.64 R44, [R1+0x12c0] ;  /* 0x0012c000012c7983 */ /* 0x000f280000300a00 */
[----:B------:R-:W2:Y:S04]  /*7ca50*/  LDL.LU R51, [R1+0x94] ;  /* 0x0000940001337983 */ /* 0x000ea80000300800 */
[----:B------:R-:W4:Y:S04]  /*7ca60*/  LDL.LU.64 R54, [R1+0x12b8] ;  /* 0x0012b80001367983 */ /* 0x000f280000300a00 */
[----:B------:R-:W4:Y:S04]  /*7ca70*/  LDL.LU.64 R48, [R1+0x12b0] ;  /* 0x0012b00001307983 */ /* 0x000f280000300a00 */
[----:B------:R-:W4:Y:S04]  /*7ca80*/  LDL.LU.64 R58, [R1+0x12a8] ;  /* 0x0012a800013a7983 */ /* 0x000f280000300a00 */
[----:B------:R-:W4:Y:S01]  /*7ca90*/  LDL.LU R21, [R1+0x84] ;  /* 0x0000840001157983 */ /* 0x000f220000300800 */
[----:B------:R-:W-:-:S02]  /*7caa0*/  LOP3.LUT P4, RZ, R2, 0x1000000, RZ, 0xc0, !PT ;  /* 0x0100000002ff7812 */ /* 0x000fc4000788c0ff */
[----:B------:R-:W-:Y:S02]  /*7cab0*/  LOP3.LUT R0, R0, 0xbfffffff, RZ, 0xc0, !PT ;  /* 0xbfffffff00007812 */ /* 0x000fe400078ec0ff */
[----:B------:R-:W-:Y:S02]  /*7cac0*/  LOP3.LUT R36, R36, 0xfffffffe, RZ, 0xc0, !PT ;  /* 0xfffffffe24247812 */ /* 0x000fe400078ec0ff */
[C---:B------:R-:W-:Y:S02]  /*7cad0*/  LOP3.LUT P5, RZ, R2.reuse, 0x2000000, RZ, 0xc0, !PT ;  /* 0x0200000002ff7812 */ /* 0x040fe400078ac0ff */
[C---:B------:R-:W-:Y:S02]  /*7cae0*/  LOP3.LUT P6, RZ, R2.reuse, 0x4000000, RZ, 0xc0, !PT ;  /* 0x0400000002ff7812 */ /* 0x040fe400078cc0ff */
[----:B------:R-:W-:Y:S02]  /*7caf0*/  LOP3.LUT P0, RZ, R2, 0x8000000, RZ, 0xc0, !PT ;  /* 0x0800000002ff7812 */ /* 0x000fe4000780c0ff */
[----:B--2---:R-:W-:-:S05]  /*7cb00*/  PRMT R20, R51, 0x7770, RZ ;  /* 0x0000777033147816 */ /* 0x004fca00000000ff */
[----:B---3--:R0:W-:Y:S04]  /*7cb10*/  @P4 STG.E.U8 desc[UR34][R56.64], R20 ;  /* 0x0000001438004986 */ /* 0x0081e8000c101122 */
[----:B0-----:R-:W2:Y:S01]  /*7cb20*/  LDL.LU.64 R56, [R1+0x12a0] ;  /* 0x0012a00001387983 */ /* 0x001ea20000300a00 */
[----:B------:R-:W-:-:S03]  /*7cb30*/  LOP3.LUT P1, RZ, R3, 0x10, RZ, 0xc0, !PT ;  /* 0x0000001003ff7812 */ /* 0x000fc6000782c0ff */
[----:B------:R-:W3:Y:S04]  /*7cb40*/  LDL.LU.64 R22, [R1+0x1290] ;  /* 0x0012900001167983 */ /* 0x000ee80000300a00 */
[----:B------:R-:W3:Y:S04]  /*7cb50*/  LDL.LU.64 R34, [R1+0x1288] ;  /* 0x0012880001227983 */ /* 0x000ee80000300a00 */
[----:B------:R-:W3:Y:S02]  /*7cb60*/  LDL.LU R37, [R1+0x74] ;  /* 0x0000740001257983 */ /* 0x000ee40000300800 */
[----:B------:R-:W-:-:S02]  /*7cb70*/  @P1 LOP3.LUT R0, R0, 0x40000000, RZ, 0xfc, !PT ;  /* 0x4000000000001812 */ /* 0x000fc400078efcff */
[----:B------:R-:W-:Y:S01]  /*7cb80*/  LOP3.LUT P1, RZ, R3, 0x8, RZ, 0xc0, !PT ;  /* 0x0000000803ff7812 */ /* 0x000fe2000782c0ff */
[----:B------:R-:W3:Y:S01]  /*7cb90*/  LDL.LU.64 R32, [R1+0x1280] ;  /* 0x0012800001207983 */ /* 0x000ee20000300a00 */
[----:B------:R-:W-:-:S03]  /*7cba0*/  LOP3.LUT R0, R0, 0x7fffffff, RZ, 0xc0, !PT ;  /* 0x7fffffff00007812 */ /* 0x000fc600078ec0ff */
[----:B------:R-:W3:Y:S01]  /*7cbb0*/  LDL.LU.64 R38, [R1+0x1268] ;  /* 0x0012680001267983 */ /* 0x000ee20000300a00 */
[----:B------:R-:W-:-:S03]  /*7cbc0*/  PRMT R20, R51, 0x7771, RZ ;  /* 0x0000777133147816 */ /* 0x000fc600000000ff */
[----:B------:R-:W3:Y:S04]  /*7cbd0*/  LDL.LU.64 R42, [R1+0x1260] ;  /* 0x00126000012a7983 */ /* 0x000ee80000300a00 */
[----:B------:R-:W-:Y:S02]  /*7cbe0*/  @P1 LOP3.LUT R0, R0, 0x80000000, RZ, 0xfc, !PT ;  /* 0x8000000000001812 */ /* 0x000fe400078efcff */
[----:B------:R-:W-:-:S13]  /*7cbf0*/  LOP3.LUT P1, RZ, R3, 0x4, RZ, 0xc0, !PT ;  /* 0x0000000403ff7812 */ /* 0x000fda000782c0ff */
        /* <DEDUP_REMOVED lines=12> */
[----:B----4-:R0:W-:Y:S10]  /*7ccc0*/  @P5 STG.E.U8 desc[UR34][R46.64], R20 ;  /* 0x000000142e005986 */ /* 0x0101f4000c101122 */
[----:B------:R-:W-:-:S02]  /*7ccd0*/  @P1 LOP3.LUT R36, R36, 0x10, RZ, 0xfc, !PT ;  /* 0x0000001024241812 */ /* 0x000fc400078efcff */
[----:B------:R-:W-:Y:S02]  /*7cce0*/  LOP3.LUT P1, RZ, R2, 0x20000000, RZ, 0xc0, !PT ;  /* 0x2000000002ff7812 */ /* 0x000fe4000782c0ff */
[----:B0-----:R-:W-:Y:S02]  /*7ccf0*/  PRMT R20, R51, 0x7772, RZ ;  /* 0x0000777233147816 */ /* 0x001fe400000000ff */
[----:B------:R-:W-:-:S03]  /*7cd00*/  LOP3.LUT R36, R36, 0xffffffdf, RZ, 0xc0, !PT ;  /* 0xffffffdf24247812 */ /* 0x000fc600078ec0ff */
[----:B------:R0:W-:Y:S06]  /*7cd10*/  @P6 STG.E.U8 desc[UR34][R44.64], R20 ;  /* 0x000000142c006986 */ /* 0x0001ec000c101122 */
[----:B------:R-:W-:Y:S02]  /*7cd20*/  @P1 LOP3.LUT R36, R36, 0x20, RZ, 0xfc, !PT ;  /* 0x0000002024241812 */ /* 0x000fe400078efcff */
[----:B0-----:R-:W-:Y:S02]  /*7cd30*/  PRMT R20, R51, 0x7773, RZ ;  /* 0x0000777333147816 */ /* 0x001fe400000000ff */
[----:B------:R-:W-:-:S03]  /*7cd40*/  LOP3.LUT P1, RZ, R2, 0x10000000, RZ, 0xc0, !PT ;  /* 0x1000000002ff7812 */ /* 0x000fc6000782c0ff */
[----:B------:R0:W-:Y:S04]  /*7cd50*/  @P0 STG.E.U8 desc[UR34][R54.64], R20 ;  /* 0x0000001436000986 */ /* 0x0001e8000c101122 */
[----:B0-----:R-:W4:Y:S01]  /*7cd60*/  LDL.LU R54, [R1+0x64] ;  /* 0x0000640001367983 */ /* 0x001f220000300800 */
[----:B------:R-:W-:-:S03]  /*7cd70*/  PRMT R20, R21, 0x7770, RZ ;  /* 0x0000777015147816 */ /* 0x000fc600000000ff */
[----:B------:R-:W4:Y:S04]  /*7cd80*/  LDL.LU.64 R40, [R1+0x1258] ;  /* 0x0012580001287983 */ /* 0x000f280000300a00 */
[----:B------:R-:W4:Y:S04]  /*7cd90*/  LDL.LU.64 R46, [R1+0x1250] ;  /* 0x00125000012e7983 */ /* 0x000f280000300a00 */
[----:B------:R0:W-:Y:S01]  /*7cda0*/  @P1 STG.E.U8 desc[UR34][R48.64], R20 ;  /* 0x0000001430001986 */ /* 0x0001e2000c101122 */
[----:B------:R-:W-:-:S03]  /*7cdb0*/  LOP3.LUT P1, RZ, R36, 0x20, RZ, 0xc0, !PT ;  /* 0x0000002024ff7812 */ /* 0x000fc6000782c0ff */
[----:B------:R-:W4:Y:S04]  /*7cdc0*/  LDL.LU.64 R44, [R1+0x1248] ;  /* 0x00124800012c7983 */ /* 0x000f280000300a00 */
[----:B------:R-:W4:Y:S01]  /*7cdd0*/  LDL.LU.64 R50, [R1+0x1238] ;  /* 0x0012380001327983 */ /* 0x000f220000300a00 */
[----:B0-----:R-:W-:-:S03]  /*7cde0*/  PRMT R20, R21, 0x7771, RZ ;  /* 0x0000777115147816 */ /* 0x001fc600000000ff */
[----:B------:R-:W4:Y:S04]  /*7cdf0*/  LDL.LU R55, [R1+0x98] ;  /* 0x0000980001377983 */ /* 0x000f280000300800 */
[----:B------:R0:W-:Y:S01]  /*7ce00*/  @P1 STG.E.U8 desc[UR34][R58.64], R20 ;  /* 0x000000143a001986 */ /* 0x0001e2000c101122 */
[----:B------:R-:W-:-:S03]  /*7ce10*/  LOP3.LUT P1, RZ, R36, 0x10, RZ, 0xc0, !PT ;  /* 0x0000001024ff7812 */ /* 0x000fc6000782c0ff */
[----:B------:R-:W4:Y:S04]  /*7ce20*/  LDL.LU.64 R48, [R1+0x1230] ;  /* 0x0012300001307983 */ /* 0x000f280000300a00 */
[----:B0-----:R-:W4:Y:S01]  /*7ce30*/  LDL.LU.64 R58, [R1+0x1228] ;  /* 0x00122800013a7983 */ /* 0x001f220000300a00 */
[----:B------:R-:W-:-:S05]  /*7ce40*/  PRMT R20, R21, 0x7772, RZ ;  /* 0x0000777215147816 */ /* 0x000fca00000000ff */
[----:B--2---:R0:W-:Y:S04]  /*7ce50*/  @P1 STG.E.U8 desc[UR34][R56.64], R20 ;  /* 0x0000001438001986 */ /* 0x0041e8000c101122 */
[----:B0-----:R-:W2:Y:S01]  /*7ce60*/  LDL.LU.64 R56, [R1+0x1210] ;  /* 0x0012100001387983 */ /* 0x001ea20000300a00 */
[----:B------:R-:W-:Y:S02]  /*7ce70*/  LOP3.LUT P1, RZ, R36, 0x8, RZ, 0xc0, !PT ;  /* 0x0000000824ff7812 */ /* 0x000fe4000782c0ff */
[----:B------:R-:W-:-:S11]  /*7ce80*/  PRMT R20, R21, 0x7773, RZ ;  /* 0x0000777315147816 */ /* 0x000fd600000000ff */
        /* <DEDUP_REMOVED lines=14> */
[C---:B------:R-:W-:Y:S02]  /*7cf70*/  LOP3.LUT P2, RZ, R3.reuse, 0x20, RZ, 0xc0, !PT ;  /* 0x0000002003ff7812 */ /* 0x040fe4000784c0ff */
[C---:B------:R-:W-:Y:S02]  /*7cf80*/  LOP3.LUT P3, RZ, R3.reuse, 0x40, RZ, 0xc0, !PT ;  /* 0x0000004003ff7812 */ /* 0x040fe4000786c0ff */
[C---:B------:R-:W-:Y:S02]  /*7cf90*/  LOP3.LUT P4, RZ, R3.reuse, 0x80, RZ, 0xc0, !PT ;  /* 0x0000008003ff7812 */ /* 0x040fe4000788c0ff */
[C---:B------:R-:W-:Y:S02]  /*7cfa0*/  LOP3.LUT P5, RZ, R3.reuse, 0x100, RZ, 0xc0, !PT ;  /* 0x0000010003ff7812 */ /* 0x040fe400078ac0ff */
[----:B------:R-:W-:-:S02]  /*7cfb0*/  LOP3.LUT P6, RZ, R3, 0x200, RZ, 0xc0, !PT ;  /* 0x0000020003ff7812 */ /* 0x000fc400078cc0ff */
[----:B------:R-:W-:Y:S02]  /*7cfc0*/  LOP3.LUT P0, RZ, R3, 0x400, RZ, 0xc0, !PT ;  /* 0x0000040003ff7812 */ /* 0x000fe4000780c0ff */
[----:B----4-:R-:W-:-:S05]  /*7cfd0*/  PRMT R20, R54, 0x7770, RZ ;  /* 0x0000777036147816 */ /* 0x010fca00000000ff */
[----:B------:R0:W-:Y:S02]  /*7cfe0*/  @P1 STG.E.U8 desc[UR34][R40.64], R20 ;  /* 0x0000001428001986 */ /* 0x0001e4000c101122 */
[----:B0-----:R-:W-:-:S05]  /*7cff0*/  PRMT R20, R54, 0x7771, RZ ;  /* 0x0000777136147816 */ /* 0x001fca00000000ff */
        /* <DEDUP_REMOVED lines=10> */
[----:B--2---:R0:W-:Y:S04]  /*7d0a0*/  @P0 STG.E.U8 desc[UR34][R56.64], R20 ;  /* 0x0000001438000986 */ /* 0x0041e8000c101122 */
[----:B0-----:R-:W2:Y:S04]  /*7d0b0*/  LDL.LU.64 R56, [R1+0x1208] ;  /* 0x0012080001387983 */ /* 0x001ea80000300a00 */
[----:B------:R-:W3:Y:S04]  /*7d0c0*/  LDL.LU.64 R46, [R1+0x1200] ;  /* 0x00120000012e7983 */ /* 0x000ee80000300a00 */
[----:B------:R-:W4:Y:S04]  /*7d0d0*/  LDL.LU.64 R44, [R1+0x11f8] ;  /* 0x0011f800012c7983 */ /* 0x000f280000300a00 */
[----:B------:R-:W4:Y:S04]  /*7d0e0*/  LDL.LU.64 R50, [R1+0x11f0] ;  /* 0x0011f00001327983 */ /* 0x000f280000300a00 */
[----:B------:R-:W3:Y:S04]  /*7d0f0*/  LDL.LU R54, [R1+0x88] ;  /* 0x0000880001367983 */ /* 0x000ee80000300800 */
[----:B------:R-:W4:Y:S01]  /*7d100*/  LDL.LU.64 R48, [R1+0x11e0] ;  /* 0x0011e00001307983 */ /* 0x000f220000300a00 */
[----:B------:R-:W-:-:S03]  /*7d110*/  LOP3.LUT P4, RZ, R3, 0x800, RZ, 0xc0, !PT ;  /* 0x0000080003ff7812 */ /* 0x000fc6000788c0ff */
[----:B------:R-:W4:Y:S01]  /*7d120*/  LDL.LU.64 R58, [R1+0x11d8] ;  /* 0x0011d800013a7983 */ /* 0x000f220000300a00 */
        /* <DEDUP_REMOVED lines=18> */
[C---:B------:R-:W-:Y:S01]  /*7d250*/  LOP3.LUT P5, RZ, R3.reuse, 0x1000, RZ, 0xc0, !PT ;  /* 0x0000100003ff7812 */ /* 0x040fe200078ac0ff */
[----:B------:R-:W2:Y:S01]  /*7d260*/  LDL.LU.64 R32, [R1+0x11b8] ;  /* 0x0011b80001207983 */ /* 0x000ea20000300a00 */
[----:B------:R-:W-:Y:S02]  /*7d270*/  @P1 LOP3.LUT R0, R0, 0x4000000, RZ, 0xfc, !PT ;  /* 0x0400000000001812 */ /* 0x000fe400078efcff */
[C---:B------:R-:W-:Y:S01]  /*7d280*/  LOP3.LUT P1, RZ, R3.reuse, 0x40000, RZ, 0xc0, !PT ;  /* 0x0004000003ff7812 */ /* 0x040fe2000782c0ff */
[----:B------:R-:W2:Y:S01]  /*7d290*/  LDL.LU R55, [R1+0x68] ;  /* 0x0000680001377983 */ /* 0x000ea20000300800 */
[----:B------:R-:W-:Y:S02]  /*7d2a0*/  LOP3.LUT R0, R0, 0xf7ffffff, RZ, 0xc0, !PT ;  /* 0xf7ffffff00007812 */ /* 0x000fe400078ec0ff */
[----:B------:R-:W-:Y:S01]  /*7d2b0*/  LOP3.LUT P6, RZ, R3, 0x2000, RZ, 0xc0, !PT ;  /* 0x0000200003ff7812 */ /* 0x000fe200078cc0ff */
[----:B------:R-:W2:Y:S01]  /*7d2c0*/  LDL.LU.64 R38, [R1+0x11a8] ;  /* 0x0011a80001267983 */ /* 0x000ea20000300a00 */
[----:B---3--:R-:W-:-:S02]  /*7d2d0*/  PRMT R20, R54, 0x7770, RZ ;  /* 0x0000777036147816 */ /* 0x008fc400000000ff */
[C---:B------:R-:W-:Y:S01]  /*7d2e0*/  LOP3.LUT P0, RZ, R3.reuse, 0x4000, RZ, 0xc0, !PT ;  /* 0x0000400003ff7812 */ /* 0x040fe2000780c0ff */
[----:B------:R-:W3:Y:S04]  /*7d2f0*/  LDL.LU.64 R36, [R1+0x1188] ;  /* 0x0011880001247983 */ /* 0x000ee80000300a00 */
[----:B------:R-:W-:Y:S01]  /*7d300*/  @P1 LOP3.LUT R0, R0, 0x8000000, RZ, 0xfc, !PT ;  /* 0x0800000000001812 */ /* 0x000fe200078efcff */
[----:B------:R0:W-:Y:S01]  /*7d310*/  @P5 STG.E.U8 desc[UR34][R46.64], R20 ;  /* 0x000000142e005986 */ /* 0x0001e2000c101122 */
[----:B------:R-:W-:Y:S02]  /*7d320*/  LOP3.LUT P1, RZ, R3, 0x20000, RZ, 0xc0, !PT ;  /* 0x0002000003ff7812 */ /* 0x000fe4000782c0ff */
[----:B------:R-:W-:Y:S01]  /*7d330*/  LOP3.LUT R0, R0, 0xefffffff, RZ, 0xc0, !PT ;  /* 0xefffffff00007812 */ /* 0x000fe200078ec0ff */
[----:B------:R-:W3:Y:S04]  /*7d340*/  LDL.LU.64 R42, [R1+0x1180] ;  /* 0x00118000012a7983 */ /* 0x000ee80000300a00 */
[----:B------:R-:W3:Y:S01]  /*7d350*/  LDL.LU.64 R40, [R1+0x1170] ;  /* 0x0011700001287983 */ /* 0x000ee20000300a00 */
[----:B0-----:R-:W-:-:S03]  /*7d360*/  PRMT R20, R54, 0x7771, RZ ;  /* 0x0000777136147816 */ /* 0x001fc600000000ff */
[----:B------:R-:W3:Y:S02]  /*7d370*/  LDL.LU.64 R46, [R1+0x1168] ;  /* 0x00116800012e7983 */ /* 0x000ee40000300a00 */
[----:B------:R-:W-:Y:S02]  /*7d380*/  @P1 LOP3.LUT R0, R0, 0x10000000, RZ, 0xfc, !PT ;  /* 0x1000000000001812 */ /* 0x000fe400078efcff */
[----:B------:R-:W-:Y:S02]  /*7d390*/  LOP3.LUT P1, RZ, R3, 0x10000, RZ, 0xc0, !PT ;  /* 0x0001000003ff7812 */ /* 0x000fe4000782c0ff */
[----:B------:R-:W-:Y:S01]  /*7d3a0*/  LOP3.LUT R0, R0, 0xdfffffff, RZ, 0xc0, !PT ;  /* 0xdfffffff00007812 */ /* 0x000fe200078ec0ff */
[----:B----4-:R0:W-:Y:S10]  /*7d3b0*/  @P6 STG.E.U8 desc[UR34][R44.64], R20 ;  /* 0x000000142c006986 */ /* 0x0101f4000c101122 */
[----:B------:R-:W-:-:S02]  /*7d3c0*/  @P1 LOP3.LUT R0, R0, 0x20000000, RZ, 0xfc, !PT ;  /* 0x2000000000001812 */ /* 0x000fc400078efcff */
[----:B------:R-:W-:Y:S01]  /*7d3d0*/  LOP3.LUT P1, RZ, R3, 0x8000, RZ, 0xc0, !PT ;  /* 0x0000800003ff7812 */ /* 0x000fe2000782c0ff */
[----:B0-----:R-:W4:Y:S01]  /*7d3e0*/  LDL.LU.64 R44, [R1+0x1160] ;  /* 0x00116000012c7983 */ /* 0x001f220000300a00 */
[----:B------:R-:W-:-:S05]  /*7d3f0*/  PRMT R20, R54, 0x7772, RZ ;  /* 0x0000777236147816 */ /* 0x000fca00000000ff */
[----:B------:R0:W-:Y:S02]  /*7d400*/  @P0 STG.E.U8 desc[UR34][R50.64], R20 ;  /* 0x0000001432000986 */ /* 0x0001e4000c101122 */
[----:B0-----:R-:W-:Y:S02]  /*7d410*/  PRMT R20, R54, 0x7773, RZ ;  /* 0x0000777336147816 */ /* 0x001fe400000000ff */
[----:B------:R-:W4:Y:S04]  /*7d420*/  LDL.LU.64 R50, [R1+0x1148] ;  /* 0x0011480001327983 */ /* 0x000f280000300a00 */
[----:B------:R0:W-:Y:S01]  /*7d430*/  @P1 STG.E.U8 desc[UR34][R48.64], R20 ;  /* 0x0000001430001986 */ /* 0x0001e2000c101122 */
[----:B------:R-:W-:-:S03]  /*7d440*/  LOP3.LUT P1, RZ, R0, 0x20000000, RZ, 0xc0, !PT ;  /* 0x2000000000ff7812 */ /* 0x000fc6000782c0ff */
[----:B------:R-:W4:Y:S01]  /*7d450*/  LDL.LU R54, [R1+0x8c] ;  /* 0x00008c0001367983 */ /* 0x000f220000300800 */
[----:B0-----:R-:W-:-:S03]  /*7d460*/  PRMT R20, R60, 0x7770, RZ ;  /* 0x000077703c147816 */ /* 0x001fc600000000ff */
[----:B------:R-:W4:Y:S06]  /*7d470*/  LDL.LU.64 R48, [R1+0x1140] ;  /* 0x0011400001307983 */ /* 0x000f2c0000300a00 */
[----:B------:R0:W-:Y:S01]  /*7d480*/  @P1 STG.E.U8 desc[UR34][R58.64], R20 ;  /* 0x000000143a001986 */ /* 0x0001e2000c101122 */
[----:B------:R-:W-:Y:S02]  /*7d490*/  LOP3.LUT P1, RZ, R0, 0x10000000, RZ, 0xc0, !PT ;  /* 0x1000000000ff7812 */ /* 0x000fe4000782c0ff */
        /* <DEDUP_REMOVED lines=25> */
[C---:B------:R-:W-:Y:S02]  /*7d630*/  LOP3.LUT P4, RZ, R3.reuse, 0x4000000, RZ, 0xc0, !PT ;  /* 0x0400000003ff7812 */ /* 0x040fe4000788c0ff */
[C---:B------:R-:W-:Y:S02]  /*7d640*/  LOP3.LUT P5, RZ, R3.reuse, 0x8000000, RZ, 0xc0, !PT ;  /* 0x0800000003ff7812 */ /* 0x040fe400078ac0ff */
[C---:B------:R-:W-:Y:S02]  /*7d650*/  LOP3.LUT P6, RZ, R3.reuse, 0x10000000, RZ, 0xc0, !PT ;  /* 0x1000000003ff7812 */ /* 0x040fe400078cc0ff */
        /* <DEDUP_REMOVED lines=9> */
[----:B------:R0:W-:Y:S02]  /*7d6f0*/  @P5 STG.E.U8 desc[UR34][R48.64], R20 ;  /* 0x0000001430005986 */ /* 0x0001e4000c101122 */
[----:B0-----:R-:W-:-:S05]  /*7d700*/  PRMT R20, R54, 0x7770, RZ ;  /* 0x0000777036147816 */ /* 0x001fca00000000ff */
[----:B------:R0:W-:Y:S02]  /*7d710*/  @P6 STG.E.U8 desc[UR34][R58.64], R20 ;  /* 0x000000143a006986 */ /* 0x0001e4000c101122 */
[----:B0-----:R-:W-:-:S05]  /*7d720*/  PRMT R20, R54, 0x7771, RZ ;  /* 0x0000777136147816 */ /* 0x001fca00000000ff */
[----:B--2---:R0:W-:Y:S04]  /*7d730*/  @P0 STG.E.U8 desc[UR34][R56.64], R20 ;  /* 0x0000001438000986 */ /* 0x0041e8000c101122 */
[----:B0-----:R-:W2:Y:S04]  /*7d740*/  LDL.LU.64 R56, [R1+0x1128] ;  /* 0x0011280001387983 */ /* 0x001ea80000300a00 */
[----:B------:R-:W4:Y:S04]  /*7d750*/  LDL.LU.64 R44, [R1+0x1118] ;  /* 0x00111800012c7983 */ /* 0x000f280000300a00 */
[----:B------:R-:W4:Y:S04]  /*7d760*/  LDL.LU.64 R46, [R1+0x1110] ;  /* 0x00111000012e7983 */ /* 0x000f280000300a00 */
[----:B------:R-:W4:Y:S04]  /*7d770*/  LDL.LU.64 R50, [R1+0x1108] ;  /* 0x0011080001327983 */ /* 0x000f280000300a00 */
[----:B------:R-:W4:Y:S04]  /*7d780*/  LDL.LU.64 R48, [R1+0x10f0] ;  /* 0x0010f00001307983 */ /* 0x000f280000300a00 */
[----:B------:R-:W4:Y:S01]  /*7d790*/  LDL.LU R55, [R1+0x7c] ;  /* 0x00007c0001377983 */ /* 0x000f220000300800 */
[----:B------:R-:W-:-:S03]  /*7d7a0*/  LOP3.LUT P4, RZ, R3, 0x40000000, RZ, 0xc0, !PT ;  /* 0x4000000003ff7812 */ /* 0x000fc6000788c0ff */
[----:B------:R-:W4:Y:S01]  /*7d7b0*/  LDL.LU.64 R58, [R1+0x10e8] ;  /* 0x0010e800013a7983 */ /* 0x000f220000300a00 */
[----:B------:R-:W-:-:S03]  /*7d7c0*/  PRMT R20, R54, 0x7772, RZ ;  /* 0x0000777236147816 */ /* 0x000fc600000000ff */
[----:B------:R-:W4:Y:S01]  /*7d7d0*/  LDL.LU R33, [R1+0x6c] ;  /* 0x00006c0001217983 */ /* 0x000f220000300800 */
[----:B------:R-:W-:Y:S02]  /*7d7e0*/  LOP3.LUT R0, R0, 0xffffbfff, RZ, 0xc0, !PT ;  /* 0xffffbfff00007812 */ /* 0x000fe400078ec0ff */
[----:B------:R-:W-:-:S03]  /*7d7f0*/  LOP3.LUT P5, RZ, R3, 0x80000000, RZ, 0xc0, !PT ;  /* 0x8000000003ff7812 */ /* 0x000fc600078ac0ff */
[----:B--2---:R0:W-:Y:S04]  /*7d800*/  @P4 STG.E.U8 desc[UR34][R56.64], R20 ;  /* 0x0000001438004986 */ /* 0x0041e8000c101122 */
[----:B0-----:R-:W2:Y:S01]  /*7d810*/  LDL.LU.64 R56, [R1+0x10e0] ;  /* 0x0010e00001387983 */ /* 0x001ea20000300a00 */
[----:B---3--:R-:W-:-:S03]  /*7d820*/  LOP3.LUT P1, RZ, R60, 0x400, RZ, 0xc0, !PT ;  /* 0x000004003cff7812 */ /* 0x008fc6000782c0ff */
[----:B------:R-:W3:Y:S04]  /*7d830*/  LDL.LU.64 R22, [R1+0x10d0] ;  /* 0x0010d00001167983 */ /* 0x000ee80000300a00 */
[----:B------:R-:W3:Y:S06]  /*7d840*/  LDL.LU.64 R34, [R1+0x10c8] ;  /* 0x0010c80001227983 */ /* 0x000eec0000300a00 */
[----:B------:R-:W-:-:S02]  /*7d850*/  @P1 LOP3.LUT R0, R0, 0x4000, RZ, 0xfc, !PT ;  /* 0x0000400000001812 */ /* 0x000fc400078efcff */
        /* <DEDUP_REMOVED lines=11> */
[----:B------:R-:W-:-:S09]  /*7d910*/  PRMT R20, R54, 0x7773, RZ ;  /* 0x0000777336147816 */ /* 0x000fd200000000ff */
[----:B------:R-:W-:Y:S02]  /*7d920*/  @P1 LOP3.LUT R0, R0, 0x40000, RZ, 0xfc, !PT ;  /* 0x0004000000001812 */ /* 0x000fe400078efcff */
[----:B------:R-:W-:Y:S01]  /*7d930*/  LOP3.LUT P1, RZ, R60, 0x20, RZ, 0xc0, !PT ;  /* 0x000000203cff7812 */ /* 0x000fe2000782c0ff */
[----:B----4-:R0:W-:Y:S01]  /*7d940*/  @P5 STG.E.U8 desc[UR34][R44.64], R20 ;  /* 0x000000142c005986 */ /* 0x0101e2000c101122 */
[----:B------:R-:W-:-:S03]  /*7d950*/  LOP3.LUT R0, R0, 0xfff7ffff, RZ, 0xc0, !PT ;  /* 0xfff7ffff00007812 */ /* 0x000fc600078ec0ff */
[----:B0-----:R-:W4:Y:S04]  /*7d960*/  LDL.LU R44, [R1+0x50] ;  /* 0x00005000012c7983 */ /* 0x001f280000300800 */
[----:B------:R-:W4:Y:S04]  /*7d970*/  LDL.LU.64 R38, [R1+0x10b8] ;  /* 0x0010b80001267983 */ /* 0x000f280000300a00 */
[----:B------:R-:W-:Y:S02]  /*7d980*/  @P1 LOP3.LUT R0, R0, 0x80000, RZ, 0xfc, !PT ;  /* 0x0008000000001812 */ /* 0x000fe400078efcff */
[----:B------:R-:W-:Y:S01]  /*7d990*/  LOP3.LUT P1, RZ, R60, 0x10, RZ, 0xc0, !PT ;  /* 0x000000103cff7812 */ /* 0x000fe2000782c0ff */
[----:B------:R-:W4:Y:S01]  /*7d9a0*/  LDL.LU.64 R36, [R1+0x10b0] ;  /* 0x0010b00001247983 */ /* 0x000f220000300a00 */
[----:B------:R-:W-:-:S02]  /*7d9b0*/  LOP3.LUT R0, R0, 0xffefffff, RZ, 0xc0, !PT ;  /* 0xffefffff00007812 */ /* 0x000fc400078ec0ff */
[C---:B------:R-:W-:Y:S01]  /*7d9c0*/  LOP3.LUT P6, RZ, R60.reuse, 0x1, RZ, 0xc0, !PT ;  /* 0x000000013cff7812 */ /* 0x040fe200078cc0ff */
[----:B------:R-:W4:Y:S01]  /*7d9d0*/  LDL.LU.64 R42, [R1+0x10a8] ;  /* 0x0010a800012a7983 */ /* 0x000f220000300a00 */
[----:B------:R-:W-:Y:S02]  /*7d9e0*/  LOP3.LUT P0, RZ, R60, 0x2, RZ, 0xc0, !PT ;  /* 0x000000023cff7812 */ /* 0x000fe4000780c0ff */
[----:B------:R-:W-:Y:S01]  /*7d9f0*/  PRMT R20, R55, 0x7770, RZ ;  /* 0x0000777037147816 */ /* 0x000fe200000000ff */
[----:B------:R-:W4:Y:S04]  /*7da00*/  LDL.LU.64 R40, [R1+0x1098] ;  /* 0x0010980001287983 */ /* 0x000f280000300a00 */
[----:B------:R-:W-:Y:S02]  /*7da10*/  @P1 LOP3.LUT R0, R0, 0x100000, RZ, 0xfc, !PT ;  /* 0x0010000000001812 */ /* 0x000fe400078efcff */
[----:B------:R-:W-:-:S02]  /*7da20*/  LOP3.LUT P1, RZ, R60, 0x8, RZ, 0xc0, !PT ;  /* 0x000000083cff7812 */ /* 0x000fc4000782c0ff */
[----:B------:R-:W-:Y:S01]  /*7da30*/  LOP3.LUT R0, R0, 0xffdfffff, RZ, 0xc0, !PT ;  /* 0xffdfffff00007812 */ /* 0x000fe200078ec0ff */
[----:B------:R0:W-:Y:S10]  /*7da40*/  @P6 STG.E.U8 desc[UR34][R46.64], R20 ;  /* 0x000000142e006986 */ /* 0x0001f4000c101122 */
[----:B------:R-:W-:-:S02]  /*7da50*/  @P1 LOP3.LUT R0, R0, 0x200000, RZ, 0xfc, !PT ;  /* 0x0020000000001812 */ /* 0x000fc400078efcff */
[----:B------:R-:W-:Y:S01]  /*7da60*/  LOP3.LUT P1, RZ, R60, 0x4, RZ, 0xc0, !PT ;  /* 0x000000043cff7812 */ /* 0x000fe2000782c0ff */
[----:B0-----:R-:W4:Y:S01]  /*7da70*/  LDL.LU.64 R46, [R1+0x1090] ;  /* 0x00109000012e7983 */ /* 0x001f220000300a00 */
[----:B------:R-:W-:-:S05]  /*7da80*/  PRMT R20, R55, 0x7771, RZ ;  /* 0x0000777137147816 */ /* 0x000fca00000000ff */
[----:B------:R0:W-:Y:S02]  /*7da90*/  @P0 STG.E.U8 desc[UR34][R50.64], R20 ;  /* 0x0000001432000986 */ /* 0x0001e4000c101122 */
[C---:B0-----:R-:W-:Y:S02]  /*7daa0*/  PRMT R20, R55.reuse, 0x7772, RZ ;  /* 0x0000777237147816 */ /* 0x041fe400000000ff */
[----:B------:R-:W4:Y:S04]  /*7dab0*/  LDL.LU.64 R50, [R1+0x1088] ;  /* 0x0010880001327983 */ /* 0x000f280000300a00 */
[----:B------:R0:W-:Y:S01]  /*7dac0*/  @P1 STG.E.U8 desc[UR34][R48.64], R20 ;  /* 0x0000001430001986 */ /* 0x0001e2000c101122 */
[C---:B------:R-:W-:Y:S02]  /*7dad0*/  LOP3.LUT P1, RZ, R0.reuse, 0x200000, RZ, 0xc0, !PT ;  /* 0x0020000000ff7812 */ /* 0x040fe4000782c0ff */
[----:B0-----:R-:W-:Y:S01]  /*7dae0*/  PRMT R20, R55, 0x7773, RZ ;  /* 0x0000777337147816 */ /* 0x001fe200000000ff */
[----:B------:R-:W4:Y:S10]  /*7daf0*/  LDL.LU.64 R48, [R1+0x1080] ;  /* 0x0010800001307983 */ /* 0x000f340000300a00 */
[----:B------:R0:W-:Y:S01]  /*7db00*/  @P1 STG.E.U8 desc[UR34][R58.64], R20 ;  /* 0x000000143a001986 */ /* 0x0001e2000c101122 */
[----:B------:R-:W-:-:S03]  /*7db10*/  LOP3.LUT P1, RZ, R0, 0x100000, RZ, 0xc0, !PT ;  /* 0x0010000000ff7812 */ /* 0x000fc6000782c0ff */
[----:B------:R-:W4:Y:S04]  /*7db20*/  LDL.LU.64 R54, [R1+0x1078] ;  /* 0x0010780001367983 */ /* 0x000f280000300a00 */
[----:B0-----:R-:W4:Y:S01]  /*7db30*/  LDL.LU.64 R58, [R1+0x1068] ;  /* 0x00106800013a7983 */ /* 0x001f220000300a00 */
[----:B------:R-:W-:-:S03]  /*7db40*/  PRMT R20, R33, 0x7770, RZ ;  /* 0x0000777021147816 */ /* 0x000fc600000000ff */
[----:B------:R-:W4:Y:S04]  /*7db50*/  LDL.LU R45, [R1+0x30] ;  /* 0x00003000012d7983 */ /* 0x000f280000300800 */
        /* <DEDUP_REMOVED lines=9> */
[----:B0-----:R-:W-:Y:S02]  /*7dbf0*/  PRMT R20, R33, 0x7773, RZ ;  /* 0x0000777321147816 */ /* 0x001fe400000000ff */
[----:B------:R-:W-:-:S09]  /*7dc00*/  LOP3.LUT P2, RZ, R60, 0x800, RZ, 0xc0, !PT ;  /* 0x000008003cff7812 */ /* 0x000fd2000784c0ff */
[----:B----4-:R0:W-:Y:S01]  /*7dc10*/  @P1 STG.E.U8 desc[UR34][R38.64], R20 ;  /* 0x0000001426001986 */ /* 0x0101e2000c101122 */
        /* <DEDUP_REMOVED lines=22> */
[----:B0-----:R-:W-:Y:S02]  /*7dd80*/  PRMT R20, R61, 0x7773, RZ ;  /* 0x000077733d147816 */ /* 0x001fe400000000ff */
[----:B------:R-:W3:Y:S04]  /*7dd90*/  LDL.LU R61, [R1+0x2ac0] ;  /* 0x002ac000013d7983 */ /* 0x000ee80000300800 */
[----:B------:R0:W-:Y:S02]  /*7dda0*/  @P6 STG.E.U8 desc[UR34][R58.64], R20 ;  /* 0x000000143a006986 */ /* 0x0001e4000c101122 */
[----:B0-----:R-:W-:-:S05]  /*7ddb0*/  PRMT R20, R45, 0x7770, RZ ;  /* 0x000077702d147816 */ /* 0x001fca00000000ff */
[----:B--2---:R0:W-:Y:S04]  /*7ddc0*/  @P0 STG.E.U8 desc[UR34][R56.64], R20 ;  /* 0x0000001438000986 */ /* 0x0041e8000c101122 */
[----:B0-----:R-:W2:Y:S04]  /*7ddd0*/  LDL.LU.64 R56, [R1+0x1058] ;  /* 0x0010580001387983 */ /* 0x001ea80000300a00 */
[----:B------:R-:W4:Y:S04]  /*7dde0*/  LDL.LU.64 R46, [R1+0xf78] ;  /* 0x000f7800012e7983 */ /* 0x000f280000300a00 */
[----:B------:R-:W3:Y:S04]  /*7ddf0*/  LDL.LU.64 R58, [R1+0xf70] ;  /* 0x000f7000013a7983 */ /* 0x000ee80000300a00 */
[----:B------:R-:W3:Y:S04]  /*7de00*/  LDL.LU.64 R50, [R1+0xf68] ;  /* 0x000f680001327983 */ /* 0x000ee80000300a00 */
[----:B------:R-:W3:Y:S04]  /*7de10*/  LDL.LU.64 R48, [R1+0xf60] ;  /* 0x000f600001307983 */ /* 0x000ee80000300a00 */
[----:B------:R-:W3:Y:S04]  /*7de20*/  LDL.LU.64 R54, [R1+0xf58] ;  /* 0x000f580001367983 */ /* 0x000ee80000300a00 */
[----:B------:R-:W3:Y:S01]  /*7de30*/  LDL.LU R38, [R1+0x20] ;  /* 0x0000200001267983 */ /* 0x000ee20000300800 */
        /* <DEDUP_REMOVED lines=17> */
[----:B------:R-:W2:Y:S04]  /*7df50*/  LDL.LU R39, [R1+0x54] ;  /* 0x0000540001277983 */ /* 0x000ea80000300800 */
[----:B------:R-:W2:Y:S01]  /*7df60*/  LDL.LU.64 R22, [R1+0xf40] ;  /* 0x000f400001167983 */ /* 0x000ea20000300a00 */
[----:B------:R-:W-:-:S03]  /*7df70*/  LOP3.LUT R0, R0, 0xfffffbff, RZ, 0xc0, !PT ;  /* 0xfffffbff00007812 */ /* 0x000fc600078ec0ff */
[----:B------:R-:W2:Y:S01]  /*7df80*/  LDL.LU.64 R34, [R1+0xf38] ;  /* 0x000f380001227983 */ /* 0x000ea20000300a00 */
[----:B------:R-:W-:Y:S02]  /*7df90*/  @P1 LOP3.LUT R0, R0, 0x400, RZ, 0xfc, !PT ;  /* 0x0000040000001812 */ /* 0x000fe400078efcff */
[C---:B------:R-:W-:Y:S01]  /*7dfa0*/  LOP3.LUT P1, RZ, R60.reuse, 0x1000000, RZ, 0xc0, !PT ;  /* 0x010000003cff7812 */ /* 0x040fe2000782c0ff */
[----:B------:R-:W2:Y:S01]  /*7dfb0*/  LDL.LU.64 R32, [R1+0xf20] ;  /* 0x000f200001207983 */ /* 0x000ea20000300a00 */
[----:B------:R-:W-:Y:S02]  /*7dfc0*/  LOP3.LUT P5, RZ, R60, 0x40000, RZ, 0xc0, !PT ;  /* 0x000400003cff7812 */ /* 0x000fe400078ac0ff */
[----:B------:R-:W-:Y:S01]  /*7dfd0*/  LOP3.LUT R0, R0, 0xfffff7ff, RZ, 0xc0, !PT ;  /* 0xfffff7ff00007812 */ /* 0x000fe200078ec0ff */
[----:B------:R-:W2:Y:S01]  /*7dfe0*/  LDL.LU.64 R36, [R1+0xf18] ;  /* 0x000f180001247983 */ /* 0x000ea20000300a00 */
[----:B------:R-:W-:Y:S02]  /*7dff0*/  LOP3.LUT P6, RZ, R60, 0x80000, RZ, 0xc0, !PT ;  /* 0x000800003cff7812 */ /* 0x000fe400078cc0ff */
[----:B------:R-:W-:-:S05]  /*7e000*/  PRMT R20, R45, 0x7772, RZ ;  /* 0x000077722d147816 */ /* 0x000fca00000000ff */
[----:B------:R-:W-:Y:S02]  /*7e010*/  @P1 LOP3.LUT R0, R0, 0x800, RZ, 0xfc, !PT ;  /* 0x0000080000001812 */ /* 0x000fe400078efcff */
[----:B------:R-:W-:Y:S01]  /*7e020*/  LOP3.LUT P1, RZ, R60, 0x800000, RZ, 0xc0, !PT ;  /* 0x008000003cff7812 */ /* 0x000fe2000782c0ff */
[----:B----4-:R0:W-:Y:S01]  /*7e030*/  @P5 STG.E.U8 desc[UR34][R46.64], R20 ;  /* 0x000000142e005986 */ /* 0x0101e2000c101122 */
[----:B------:R-:W-:Y:S02]  /*7e040*/  LOP3.LUT R0, R0, 0xffffefff, RZ, 0xc0, !PT ;  /* 0xffffefff00007812 */ /* 0x000fe400078ec0ff */
[----:B0-----:R-:W-:-:S09]  /*7e050*/  PRMT R20, R45, 0x7773, RZ ;  /* 0x000077732d147816 */ /* 0x001fd200000000ff */
[----:B------:R-:W-:Y:S02]  /*7e060*/  @P1 LOP3.LUT R0, R0, 0x1000, RZ, 0xfc, !PT ;  /* 0x0000100000001812 */ /* 0x000fe400078efcff */
[C---:B------:R-:W-:Y:S01]  /*7e070*/  LOP3.LUT P1, RZ, R60.reuse, 0x400000, RZ, 0xc0, !PT ;  /* 0x004000003cff7812 */ /* 0x040fe2000782c0ff */
[----:B---3--:R0:W-:Y:S01]  /*7e080*/  @P6 STG.E.U8 desc[UR34][R58.64], R20 ;  /* 0x000000143a006986 */ /* 0x0081e2000c101122 */
[----:B------:R-:W-:Y:S02]  /*7e090*/  LOP3.LUT P0, RZ, R60, 0x100000, RZ, 0xc0, !PT ;  /* 0x001000003cff7812 */ /* 0x000fe4000780c0ff */
[----:B------:R-:W-:Y:S01]  /*7e0a0*/  LOP3.LUT R0, R0, 0xffffdfff, RZ, 0xc0, !PT ;  /* 0xffffdfff00007812 */ /* 0x000fe200078ec0ff */
[----:B0-----:R-:W3:Y:S04]  /*7e0b0*/  LDL.LU R58, [R1+0x44] ;  /* 0x00004400013a7983 */ /* 0x001ee80000300800 */
[----:B------:R-:W4:Y:S04]  /*7e0c0*/  LDL.LU.64 R42, [R1+0xf10] ;  /* 0x000f1000012a7983 */ /* 0x000f280000300a00 */
[----:B------:R-:W-:-:S02]  /*7e0d0*/  @P1 LOP3.LUT R0, R0, 0x2000, RZ, 0xfc, !PT ;  /* 0x0000200000001812 */ /* 0x000fc400078efcff */
[----:B------:R-:W-:Y:S01]  /*7e0e0*/  LOP3.LUT P1, RZ, R60, 0x200000, RZ, 0xc0, !PT ;  /* 0x002000003cff7812 */ /* 0x000fe2000782c0ff */
[----:B------:R-:W4:Y:S01]  /*7e0f0*/  LDL.LU.64 R40, [R1+0xf08] ;  /* 0x000f080001287983 */ /* 0x000f220000300a00 */
[----:B------:R-:W-:-:S03]  /*7e100*/  PRMT R20, R38, 0x7770, RZ ;  /* 0x0000777026147816 */ /* 0x000fc600000000ff */
[----:B------:R-:W4:Y:S04]  /*7e110*/  LDL.LU R59, [R1+0x34] ;  /* 0x00003400013b7983 */ /* 0x000f280000300800 */
[----:B------:R0:W-:Y:S04]  /*7e120*/  @P0 STG.E.U8 desc[UR34][R50.64], R20 ;  /* 0x0000001432000986 */ /* 0x0001e8000c101122 */
[----:B------:R-:W4:Y:S04]  /*7e130*/  LDL.LU.64 R46, [R1+0xf00] ;  /* 0x000f0000012e7983 */ /* 0x000f280000300a00 */
[----:B------:R-:W4:Y:S01]  /*7e140*/  LDL.LU.64 R44, [R1+0xef0] ;  /* 0x000ef000012c7983 */ /* 0x000f220000300a00 */
[----:B0-----:R-:W-:-:S03]  /*7e150*/  PRMT R20, R38, 0x7771, RZ ;  /* 0x0000777126147816 */ /* 0x001fc600000000ff */
[----:B------:R-:W4:Y:S04]  /*7e160*/  LDL.LU.64 R50, [R1+0xee8] ;  /* 0x000ee80001327983 */ /* 0x000f280000300a00 */
[----:B------:R0:W-:Y:S01]  /*7e170*/  @P1 STG.E.U8 desc[UR34][R48.64], R20 ;  /* 0x0000001430001986 */ /* 0x0001e2000c101122 */
[----:B------:R-:W-:Y:S02]  /*7e180*/  LOP3.LUT P1, RZ, R0, 0x2000, RZ, 0xc0, !PT ;  /* 0x0000200000ff7812 */ /* 0x000fe4000782c0ff */
[----:B0-----:R-:W-:Y:S01]  /*7e190*/  PRMT R20, R38, 0x7772, RZ ;  /* 0x0000777226147816 */ /* 0x001fe200000000ff */
[----:B------:R-:W4:Y:S10]  /*7e1a0*/  LDL.LU.64 R48, [R1+0xee0] ;  /* 0x000ee00001307983 */ /* 0x000f340000300a00 */
[----:B------:R0:W-:Y:S01]  /*7e1b0*/  @P1 STG.E.U8 desc[UR34][R54.64], R20 ;  /* 0x0000001436001986 */ /* 0x0001e2000c101122 */
[----:B------:R-:W-:-:S03]  /*7e1c0*/  LOP3.LUT P1, RZ, R0, 0x1000, RZ, 0xc0, !PT ;  /* 0x0000100000ff7812 */ /* 0x000fc6000782c0ff */
[----:B0-----:R-:W4:Y:S01]  /*7e1d0*/  LDL.LU.64 R54, [R1+0xeb8] ;  /* 0x000eb80001367983 */ /* 0x001f220000300a00 */
[----:B------:R-:W-:-:S09]  /*7e1e0*/  PRMT R20, R38, 0x7773, RZ ;  /* 0x0000777326147816 */ /* 0x000fd200000000ff */
[----:B--2---:R0:W-:Y:S04]  /*7e1f0*/  @P1 STG.E.U8 desc[UR34][R56.64], R20 ;  /* 0x0000001438001986 */ /* 0x0041e8000c101122 */
[----:B0-----:R-:W2:Y:S01]  /*7e200*/  LDL.LU.64 R56, [R1+0xeb0] ;  /* 0x000eb00001387983 */ /* 0x001ea20000300a00 */
        /* <DEDUP_REMOVED lines=13> */
[----:B---3--:R-:W-:-:S11]  /*7e2e0*/  PRMT R20, R58, 0x7770, RZ ;  /* 0x000077703a147816 */ /* 0x008fd600000000ff */
[----:B----4-:R0:W-:Y:S01]  /*7e2f0*/  @P1 STG.E.U8 desc[UR34][R42.64], R20 ;  /* 0x000000142a001986 */ /* 0x0101e2000c101122 */
        /* <DEDUP_REMOVED lines=24> */
[----:B------:R-:W2:Y:S04]  /*7e480*/  LDL.LU R58, [R1+0x24] ;  /* 0x00002400013a7983 */ /* 0x000ea80000300800 */
[----:B------:R-:W4:Y:S04]  /*7e490*/  LDL.LU.64 R44, [R1+0xea8] ;  /* 0x000ea800012c7983 */ /* 0x000f280000300a00 */
[----:B------:R-:W4:Y:S04]  /*7e4a0*/  LDL.LU.64 R50, [R1+0xea0] ;  /* 0x000ea00001327983 */ /* 0x000f280000300a00 */
[----:B------:R-:W4:Y:S04]  /*7e4b0*/  LDL.LU.64 R54, [R1+0xe98] ;  /* 0x000e980001367983 */ /* 0x000f280000300a00 */
[----:B------:R-:W4:Y:S01]  /*7e4c0*/  LDL.LU R59, [R1+0x58] ;  /* 0x00005800013b7983 */ /* 0x000f220000300800 */
[----:B------:R-:W-:-:S02]  /*7e4d0*/  LOP3.LUT P4, RZ, R61, 0x10, RZ, 0xc0, !PT ;  /* 0x000000103dff7812 */ /* 0x000fc4000788c0ff */
[----:B------:R-:W-:Y:S02]  /*7e4e0*/  LOP3.LUT P1, RZ, R61, 0x10000, RZ, 0xc0, !PT ;  /* 0x000100003dff7812 */ /* 0x000fe4000782c0ff */
[----:B------:R-:W-:-:S11]  /*7e4f0*/  LOP3.LUT R2, R2, 0xbfffffff, RZ, 0xc0, !PT ;  /* 0xbfffffff02027812 */ /* 0x000fd600078ec0ff */
[----:B------:R-:W-:Y:S02]  /*7e500*/  @P1 LOP3.LUT R2, R2, 0x40000000, RZ, 0xfc, !PT ;  /* 0x4000000002021812 */ /* 0x000fe400078efcff */
[----:B------:R-:W-:Y:S02]  /*7e510*/  LOP3.LUT P1, RZ, R61, 0x8000, RZ, 0xc0, !PT ;  /* 0x000080003dff7812 */ /* 0x000fe4000782c0ff */
[----:B------:R-:W-:-:S11]  /*7e520*/  LOP3.LUT R2, R2, 0x7fffffff, RZ, 0xc0, !PT ;  /* 0x7fffffff02027812 */ /* 0x000fd600078ec0ff */
[----:B------:R-:W-:Y:S02]  /*7e530*/  @P1 LOP3.LUT R2, R2, 0x80000000, RZ, 0xfc, !PT ;  /* 0x8000000002021812 */ /* 0x000fe400078efcff */
[C---:B------:R-:W-:Y:S02]  /*7e540*/  LOP3.LUT P1, RZ, R61.reuse, 0x4000, RZ, 0xc0, !PT ;  /* 0x000040003dff7812 */ /* 0x040fe4000782c0ff */
[----:B------:R-:W-:Y:S02]  /*7e550*/  LOP3.LUT R0, R0, 0xfffffffe, RZ, 0xc0, !PT ;  /* 0xfffffffe00007812 */ /* 0x000fe400078ec0ff */
[----:B------:R-:W-:-:S09]  /*7e560*/  LOP3.LUT P5, RZ, R61, 0x20, RZ, 0xc0, !PT ;  /* 0x000000203dff7812 */ /* 0x000fd200078ac0ff */
[----:B------:R-:W-:Y:S02]  /*7e570*/  @P1 LOP3.LUT R0, R0, 0x1, RZ, 0xfc, !PT ;  /* 0x0000000100001812 */ /* 0x000fe400078efcff */
[----:B------:R-:W-:Y:S02]  /*7e580*/  LOP3.LUT P1, RZ, R61, 0x2000, RZ, 0xc0, !PT ;  /* 0x000020003dff7812 */ /* 0x000fe4000782c0ff */
[----:B------:R-:W-:-:S11]  /*7e590*/  LOP3.LUT R0, R0, 0xfffffffd, RZ, 0xc0, !PT ;  /* 0xfffffffd00007812 */ /* 0x000fd600078ec0ff */
[----:B------:R-:W-:Y:S02]  /*7e5a0*/  @P1 LOP3.LUT R0, R0, 0x2, RZ, 0xfc, !PT ;  /* 0x0000000200001812 */ /* 0x000fe400078efcff */
[----:B------:R-:W-:Y:S02]  /*7e5b0*/  LOP3.LUT P1, RZ, R61, 0x1000, RZ, 0xc0, !PT ;  /* 0x000010003dff7812 */ /* 0x000fe4000782c0ff */
[----:B------:R-:W-:Y:S02]  /*7e5c0*/  LOP3.LUT R0, R0, 0xfffffffb, RZ, 0xc0, !PT ;  /* 0xfffffffb00007812 */ /* 0x000fe400078ec0ff */
[----:B--2---:R-:W-:-:S05]  /*7e5d0*/  PRMT R20, R58, 0x7770, RZ ;  /* 0x000077703a147816 */ /* 0x004fca00000000ff */
[----:B------:R0:W-:Y:S04]  /*7e5e0*/  @P4 STG.E.U8 desc[UR34][R56.64], R20 ;  /* 0x0000001438004986 */ /* 0x0001e8000c101122 */
[----:B0-----:R-:W2:Y:S01]  /*7e5f0*/  LDL.LU.64 R56, [R1+0xe88] ;  /* 0x000e880001387983 */ /* 0x001ea20000300a00 */
[----:B------:R-:W-:-:S03]  /*7e600*/  PRMT R20, R58, 0x7771, RZ ;  /* 0x000077713a147816 */ /* 0x000fc600000000ff */
[----:B------:R-:W2:Y:S04]  /*7e610*/  LDL.LU.64 R22, [R1+0xe80] ;  /* 0x000e800001167983 */ /* 0x000ea80000300a00 */
[----:B---3--:R0:W-:Y:S04]  /*7e620*/  @P5 STG.E.U8 desc[UR34][R48.64], R20 ;  /* 0x0000001430005986 */ /* 0x0081e8000c101122 */
[----:B0-----:R-:W3:Y:S04]  /*7e630*/  LDL.LU R48, [R1+0x48] ;  /* 0x0000480001307983 */ /* 0x001ee80000300800 */
[----:B------:R-:W3:Y:S01]  /*7e640*/  LDL.LU.64 R34, [R1+0xe78] ;  /* 0x000e780001227983 */ /* 0x000ee20000300a00 */
[----:B------:R-:W-:-:S02]  /*7e650*/  @P1 LOP3.LUT R0, R0, 0x4, RZ, 0xfc, !PT ;  /* 0x0000000400001812 */ /* 0x000fc400078efcff */
[----:B------:R-:W-:Y:S01]  /*7e660*/  LOP3.LUT P1, RZ, R61, 0x800, RZ, 0xc0, !PT ;  /* 0x000008003dff7812 */ /* 0x000fe2000782c0ff */
[----:B------:R-:W3:Y:S01]  /*7e670*/  LDL.LU.64 R32, [R1+0xe70] ;  /* 0x000e700001207983 */ /* 0x000ee20000300a00 */
[----:B------:R-:W-:-:S03]  /*7e680*/  LOP3.LUT R0, R0, 0xfffffff7, RZ, 0xc0, !PT ;  /* 0xfffffff700007812 */ /* 0x000fc600078ec0ff */
[----:B------:R-:W3:Y:S01]  /*7e690*/  LDL.LU.64 R38, [R1+0xe68] ;  /* 0x000e680001267983 */ /* 0x000ee20000300a00 */
[----:B------:R-:W-:-:S03]  /*7e6a0*/  LOP3.LUT P6, RZ, R61, 0x40, RZ, 0xc0, !PT ;  /* 0x000000403dff7812 */ /* 0x000fc600078cc0ff */
[----:B------:R-:W3:Y:S04]  /*7e6b0*/  LDL.LU.64 R36, [R1+0xe50] ;  /* 0x000e500001247983 */ /* 0x000ee80000300a00 */
[----:B------:R-:W-:Y:S02]  /*7e6c0*/  @P1 LOP3.LUT R0, R0, 0x8, RZ, 0xfc, !PT ;  /* 0x0000000800001812 */ /* 0x000fe400078efcff */
[C---:B------:R-:W-:Y:S02]  /*7e6d0*/  LOP3.LUT P1, RZ, R61.reuse, 0x400, RZ, 0xc0, !PT ;  /* 0x000004003dff7812 */ /* 0x040fe4000782c0ff */
[----:B------:R-:W-:Y:S02]  /*7e6e0*/  LOP3.LUT R0, R0, 0xffffffef, RZ, 0xc0, !PT ;  /* 0xffffffef00007812 */ /* 0x000fe400078ec0ff */
[----:B------:R-:W-:-:S09]  /*7e6f0*/  LOP3.LUT P0, RZ, R61, 0x80, RZ, 0xc0, !PT ;  /* 0x000000803dff7812 */ /* 0x000fd2000780c0ff */
[----:B------:R-:W-:Y:S02]  /*7e700*/  @P1 LOP3.LUT R0, R0, 0x10, RZ, 0xfc, !PT ;  /* 0x0000001000001812 */ /* 0x000fe400078efcff */
[----:B------:R-:W-:Y:S02]  /*7e710*/  LOP3.LUT P1, RZ, R61, 0x200, RZ, 0xc0, !PT ;  /* 0x000002003dff7812 */ /* 0x000fe4000782c0ff */
[----:B------:R-:W-:Y:S02]  /*7e720*/  PRMT R20, R58, 0x7772, RZ ;  /* 0x000077723a147816 */ /* 0x000fe400000000ff */
[----:B------:R-:W-:-:S03]  /*7e730*/  LOP3.LUT R0, R0, 0xffffffdf, RZ, 0xc0, !PT ;  /* 0xffffffdf00007812 */ /* 0x000fc600078ec0ff */
[----:B----4-:R0:W-:Y:S06]  /*7e740*/  @P6 STG.E.U8 desc[UR34][R46.64], R20 ;  /* 0x000000142e006986 */ /* 0x0101ec000c101122 */
[----:B------:R-:W-:Y:S02]  /*7e750*/  @P1 LOP3.LUT R0, R0, 0x20, RZ, 0xfc, !PT ;  /* 0x0000002000001812 */ /* 0x000fe400078efcff */
[----:B------:R-:W-:Y:S02]  /*7e760*/  LOP3.LUT P1, RZ, R61, 0x100, RZ, 0xc0, !PT ;  /* 0x000001003dff7812 */ /* 0x000fe4000782c0ff */
[----:B0-----:R-:W-:-:S02]  /*7e770*/  PRMT R20, R58, 0x7773, RZ ;  /* 0x000077733a147816 */ /* 0x001fc400000000ff */
[----:B------:R-:W4:Y:S04]  /*7e780*/  LDL.LU R58, [R1+0x38] ;  /* 0x00003800013a7983 */ /* 0x000f280000300800 */
[----:B------:R-:W4:Y:S04]  /*7e790*/  LDL.LU.64 R42, [R1+0xd98] ;  /* 0x000d9800012a7983 */ /* 0x000f280000300a00 */
[----:B------:R0:W-:Y:S04]  /*7e7a0*/  @P0 STG.E.U8 desc[UR34][R44.64], R20 ;  /* 0x000000142c000986 */ /* 0x0001e8000c101122 */
[----:B------:R-:W4:Y:S04]  /*7e7b0*/  LDL.LU.64 R40, [R1+0xd90] ;  /* 0x000d900001287983 */ /* 0x000f280000300a00 */
[----:B------:R-:W4:Y:S01]  /*7e7c0*/  LDL.LU.64 R46, [R1+0xca0] ;  /* 0x000ca000012e7983 */ /* 0x000f220000300a00 */
[----:B0-----:R-:W-:-:S03]  /*7e7d0*/  PRMT R20, R59, 0x7770, RZ ;  /* 0x000077703b147816 */ /* 0x001fc600000000ff */
[----:B------:R-:W4:Y:S04]  /*7e7e0*/  LDL.LU R49, [R1+0x28] ;  /* 0x0000280001317983 */ /* 0x000f280000300800 */
[----:B------:R0:W-:Y:S01]  /*7e7f0*/  @P1 STG.E.U8 desc[UR34][R50.64], R20 ;  /* 0x0000001432001986 */ /* 0x0001e2000c101122 */
[----:B------:R-:W-:-:S03]  /*7e800*/  LOP3.LUT P1, RZ, R0, 0x20, RZ, 0xc0, !PT ;  /* 0x0000002000ff7812 */ /* 0x000fc6000782c0ff */
[----:B------:R-:W4:Y:S01]  /*7e810*/  LDL.LU.64 R44, [R1+0xbb8] ;  /* 0x000bb800012c7983 */ /* 0x000f220000300a00 */
[----:B0-----:R-:W-:-:S03]  /*7e820*/  PRMT R20, R59, 0x7771, RZ ;  /* 0x000077713b147816 */ /* 0x001fc600000000ff */
[----:B------:R-:W4:Y:S06]  /*7e830*/  LDL.LU.64 R50, [R1+0xbb0] ;  /* 0x000bb00001327983 */ /* 0x000f2c0000300a00 */
[----:B------:R0:W-:Y:S01]  /*7e840*/  @P1 STG.E.U8 desc[UR34][R54.64], R20 ;  /* 0x0000001436001986 */ /* 0x0001e2000c101122 */
[----:B------:R-:W-:-:S03]  /*7e850*/  LOP3.LUT P1, RZ, R0, 0x10, RZ, 0xc0, !PT ;  /* 0x0000001000ff7812 */ /* 0x000fc6000782c0ff */
[----:B0-----:R-:W4:Y:S01]  /*7e860*/  LDL.LU.64 R54, [R1+0xac8] ;  /* 0x000ac80001367983 */ /* 0x001f220000300a00 */
[----:B------:R-:W-:-:S09]  /*7e870*/  PRMT R20, R59, 0x7772, RZ ;  /* 0x000077723b147816 */ /* 0x000fd200000000ff */
[----:B--2---:R0:W-:Y:S04]  /*7e880*/  @P1 STG.E.U8 desc[UR34][R56.64], R20 ;  /* 0x0000001438001986 */ /* 0x0041e8000c101122 */
[----:B0-----:R-:W2:Y:S01]  /*7e890*/  LDL.LU.64 R56, [R1+0xac0] ;  /* 0x000ac00001387983 */ /* 0x001ea20000300a00 */
[C---:B------:R-:W-:Y:S02]  /*7e8a0*/  LOP3.LUT P1, RZ, R0.reuse, 0x8, RZ, 0xc0, !PT ;  /* 0x0000000800ff7812 */ /* 0x040fe4000782c0ff */
[----:B------:R-:W-:Y:S02]  /*7e8b0*/  PRMT R20, R59, 0x7773, RZ ;  /* 0x000077733b147816 */ /* 0x000fe400000000ff */
[----:B------:R-:W-:Y:S01]  /*7e8c0*/  LOP3.LUT P2, RZ, R61, 0x20000, RZ, 0xc0, !PT ;  /* 0x000200003dff7812 */ /* 0x000fe2000784c0ff */
[----:B------:R-:W2:Y:S08]  /*7e8d0*/  LDL.LU R59, [R1+0x298] ;  /* 0x00029800013b7983 */ /* 0x000eb00000300800 */
[----:B------:R3:W-:Y:S01]  /*7e8e0*/  @P1 STG.E.U8 desc[UR34][R22.64], R20 ;  /* 0x0000001416001986 */ /* 0x0007e2000c101122 */
[----:B------:R-:W-:-:S02]  /*7e8f0*/  LOP3.LUT P1, RZ, R0, 0x4, RZ, 0xc0, !PT ;  /* 0x0000000400ff7812 */ /* 0x000fc4000782c0ff */
[----:B---3--:R-:W-:-:S11]  /*7e900*/  PRMT R20, R48, 0x7770, RZ ;  /* 0x0000777030147816 */ /* 0x008fd600000000ff */
[----:B------:R0:W-:Y:S01]  /*7e910*/  @P1 STG.E.U8 desc[UR34][R34.64], R20 ;  /* 0x0000001422001986 */ /* 0x0001e2000c101122 */
[----:B------:R-:W-:Y:S02]  /*7e920*/  LOP3.LUT P1, RZ, R0, 0x2, RZ, 0xc0, !PT ;  /* 0x0000000200ff7812 */ /* 0x000fe4000782c0ff */
[----:B0-----:R-:W-:-:S11]  /*7e930*/  PRMT R20, R48, 0x7771, RZ ;  /* 0x0000777130147816 */ /* 0x001fd600000000ff */
[----:B------:R-:W-:Y:S01]  /*7e940*/  @P1 STG.E.U8 desc[UR34][R32.64], R20 ;  /* 0x0000001420001986 */ /* 0x000fe2000c101122 */
[----:B------:R-:W-:Y:S02]  /*7e950*/  LOP3.LUT P1, RZ, R0, 0x1, RZ, 0xc0, !PT ;  /* 0x0000000100ff7812 */ /* 0x000fe4000782c0ff */
[----:B------:R-:W-:-:S11]  /*7e960*/  PRMT R0, R48, 0x7772, RZ ;  /* 0x0000777230007816 */ /* 0x000fd600000000ff */
[----:B------:R0:W-:Y:S01]  /*7e970*/  @P1 STG.E.U8 desc[UR34][R38.64], R0 ;  /* 0x0000000026001986 */ /* 0x0001e2000c101122 */
[----:B------:R-:W-:Y:S02]  /*7e980*/  LOP3.LUT P1, RZ, R2, 0x80000000, RZ, 0xc0, !PT ;  /* 0x8000000002ff7812 */ /* 0x000fe4000782c0ff */
[----:B0-----:R-:W-:-:S11]  /*7e990*/  PRMT R0, R48, 0x7773, RZ ;  /* 0x0000777330007816 */ /* 0x001fd600000000ff */
[----:B------:R4:W-:Y:S01]  /*7e9a0*/  @P1 STG.E.U8 desc[UR34][R36.64], R0 ;  /* 0x0000000024001986 */ /* 0x0009e2000c101122 */
[----:B------:R-:W-:Y:S02]  /*7e9b0*/  LOP3.LUT P1, RZ, R2, 0x40000000, RZ, 0xc0, !PT ;  /* 0x4000000002ff7812 */ /* 0x000fe4000782c0ff */
[----:B------:R-:W-:Y:S02]  /*7e9c0*/  LOP3.LUT P3, RZ, R61, 0x40000, RZ, 0xc0, !PT ;  /* 0x000400003dff7812 */ /* 0x000fe4000786c0ff */
[----:B----4-:R-:W-:-:S09]  /*7e9d0*/  PRMT R0, R58, 0x7770, RZ ;  /* 0x000077703a007816 */ /* 0x010fd200000000ff */
        /* <DEDUP_REMOVED lines=15> */
[C---:B0-----:R-:W-:Y:S02]  /*7ead0*/  PRMT R0, R49.reuse, 0x7772, RZ ;  /* 0x0000777231007816 */ /* 0x041fe400000000ff */
[----:B------:R-:W3:Y:S04]  /*7eae0*/  LDL.LU.64 R54, [R1+0x9d8] ;  /* 0x0009d80001367983 */ /* 0x000ee80000300a00 */
[----:B--2---:R0:W-:Y:S04]  /*7eaf0*/  @P0 STG.E.U8 desc[UR34][R56.64], R0 ;  /* 0x0000000038000986 */ /* 0x0041e8000c101122 */
[----:B0-----:R-:W2:Y:S04]  /*7eb00*/  LDL.LU.64 R56, [R1+0xca8] ;  /* 0x000ca80001387983 */ /* 0x001ea80000300a00 */
[----:B------:R-:W4:Y:S04]  /*7eb10*/  LDL.LU.64 R40, [R1+0xe60] ;  /* 0x000e600001287983 */ /* 0x000f280000300a00 */
[----:B------:R-:W4:Y:S04]  /*7eb20*/  LDL.LU.64 R46, [R1+0xe58] ;  /* 0x000e5800012e7983 */ /* 0x000f280000300a00 */
[----:B------:R-:W2:Y:S04]  /*7eb30*/  LDL.LU R58, [R1+0x5c] ;  /* 0x00005c00013a7983 */ /* 0x000ea80000300800 */
[----:B------:R-:W4:Y:S04]  /*7eb40*/  LDL.LU.64 R50, [R1+0xe90] ;  /* 0x000e900001327983 */ /* 0x000f280000300a00 */
[----:B------:R-:W4:Y:S01]  /*7eb50*/  LDL.LU R23, [R1+0x4c] ;  /* 0x00004c0001177983 */ /* 0x000f220000300800 */
[----:B------:R-:W-:-:S03]  /*7eb60*/  PRMT R0, R49, 0x7773, RZ ;  /* 0x0000777331007816 */ /* 0x000fc600000000ff */
[----:B------:R-:W4:Y:S01]  /*7eb70*/  LDL.LU.64 R48, [R1+0xec0] ;  /* 0x000ec00001307983 */ /* 0x000f220000300a00 */
[----:B------:R-:W-:Y:S02]  /*7eb80*/  LOP3.LUT P1, RZ, R59, 0x8, RZ, 0xc0, !PT ;  /* 0x000000083bff7812 */ /* 0x000fe4000782c0ff */
[----:B------:R-:W-:Y:S02]  /*7eb90*/  LOP3.LUT R2, R2, 0xffbfffff, RZ, 0xc0, !PT ;  /* 0xffbfffff02027812 */ /* 0x000fe400078ec0ff */
[----:B------:R-:W-:-:S09]  /*7eba0*/  LOP3.LUT P4, RZ, R61, 0x800000, RZ, 0xc0, !PT ;  /* 0x008000003dff7812 */ /* 0x000fd2000788c0ff */
[----:B------:R-:W-:Y:S02]  /*7ebb0*/  @P1 LOP3.LUT R2, R2, 0x400000, RZ, 0xfc, !PT ;  /* 0x0040000002021812 */ /* 0x000fe400078efcff */
[----:B------:R-:W-:Y:S02]  /*7ebc0*/  LOP3.LUT P1, RZ, R59, 0x4, RZ, 0xc0, !PT ;  /* 0x000000043bff7812 */ /* 0x000fe4000782c0ff */
[----:B------:R-:W-:Y:S02]  /*7ebd0*/  LOP3.LUT R2, R2, 0xff7fffff, RZ, 0xc0, !PT ;  /* 0xff7fffff02027812 */ /* 0x000fe400078ec0ff */
[----:B------:R-:W-:-:S09]  /*7ebe0*/  LOP3.LUT P5, RZ, R61, 0x1000000, RZ, 0xc0, !PT ;  /* 0x010000003dff7812 */ /* 0x000fd200078ac0ff */
        /* <DEDUP_REMOVED lines=15> */
[----:B0-----:R-:W3:Y:S01]  /*7ece0*/  LDL.LU.64 R54, [R1+0xef8] ;  /* 0x000ef80001367983 */ /* 0x001ee20000300a00 */
[----:B------:R-:W-:-:S07]  /*7ecf0*/  LOP3.LUT R2, R2, 0xefffffff, RZ, 0xc0, !PT ;  /* 0xefffffff02027812 */ /* 0x000fce00078ec0ff */
[----:B------:R-:W-:Y:S02]  /*7ed00*/  @P1 LOP3.LUT R2, R2, 0x10000000, RZ, 0xfc, !PT ;  /* 0x1000000002021812 */ /* 0x000fe400078efcff */
[C---:B------:R-:W-:Y:S02]  /*7ed10*/  LOP3.LUT P1, RZ, R61.reuse, 0x10000000, RZ, 0xc0, !PT ;  /* 0x100000003dff7812 */ /* 0x040fe4000782c0ff */
[C---:B------:R-:W-:Y:S02]  /*7ed20*/  LOP3.LUT P6, RZ, R61.reuse, 0x2000000, RZ, 0xc0, !PT ;  /* 0x020000003dff7812 */ /* 0x040fe400078cc0ff */
[----:B------:R-:W-:Y:S02]  /*7ed30*/  LOP3.LUT P0, RZ, R61, 0x4000000, RZ, 0xc0, !PT ;  /* 0x040000003dff7812 */ /* 0x000fe4000780c0ff */
[----:B------:R-:W-:-:S07]  /*7ed40*/  LOP3.LUT R2, R2, 0xdfffffff, RZ, 0xc0, !PT ;  /* 0xdfffffff02027812 */ /* 0x000fce00078ec0ff */
[----:B------:R-:W-:Y:S02]  /*7ed50*/  @P1 LOP3.LUT R2, R2, 0x20000000, RZ, 0xfc, !PT ;  /* 0x2000000002021812 */ /* 0x000fe400078efcff */
[----:B------:R-:W-:Y:S02]  /*7ed60*/  LOP3.LUT P1, RZ, R61, 0x8000000, RZ, 0xc0, !PT ;  /* 0x080000003dff7812 */ /* 0x000fe4000782c0ff */
[----:B--2---:R-:W-:-:S05]  /*7ed70*/  PRMT R0, R58, 0x7770, RZ ;  /* 0x000077703a007816 */ /* 0x004fca00000000ff */
[----:B------:R0:W-:Y:S04]  /*7ed80*/  @P5 STG.E.U8 desc[UR34][R56.64], R0 ;  /* 0x0000000038005986 */ /* 0x0001e8000c101122 */
[----:B0-----:R-:W2:Y:S04]  /*7ed90*/  LDL.LU.64 R56, [R1+0xf30] ;  /* 0x000f300001387983 */ /* 0x001ea80000300a00 */
[----:B------:R-:W2:Y:S04]  /*7eda0*/  LDL.LU.64 R20, [R1+0xf28] ;  /* 0x000f280001147983 */ /* 0x000ea80000300a00 */
[----:B------:R-:W2:Y:S04]  /*7edb0*/  LDL.LU R44, [R1+0x3c] ;  /* 0x00003c00012c7983 */ /* 0x000ea80000300800 */
[----:B------:R-:W2:Y:S04]  /*7edc0*/  LDL.LU.64 R34, [R1+0xf50] ;  /* 0x000f500001227983 */ /* 0x000ea80000300a00 */
[----:B------:R-:W2:Y:S04]  /*7edd0*/  LDL.LU.64 R32, [R1+0x1050] ;  /* 0x0010500001207983 */ /* 0x000ea80000300a00 */
[----:B------:R-:W2:Y:S01]  /*7ede0*/  LDL.LU.64 R38, [R1+0x1048] ;  /* 0x0010480001267983 */ /* 0x000ea20000300a00 */
[----:B------:R-:W-:-:S03]  /*7edf0*/  PRMT R0, R58, 0x7771, RZ ;  /* 0x000077713a007816 */ /* 0x000fc600000000ff */
[----:B------:R-:W2:Y:S04]  /*7ee00*/  LDL.LU R45, [R1+0x2c] ;  /* 0x00002c00012d7983 */ /* 0x000ea80000300800 */
[----:B------:R-:W2:Y:S04]  /*7ee10*/  LDL.LU.64 R36, [R1+0x1070] ;  /* 0x0010700001247983 */ /* 0x000ea80000300a00 */
[----:B----4-:R0:W-:Y:S04]  /*7ee20*/  @P6 STG.E.U8 desc[UR34][R40.64], R0 ;  /* 0x0000000028006986 */ /* 0x0101e8000c101122 */
[----:B------:R-:W4:Y:S01]  /*7ee30*/  LDL.LU.64 R42, [R1+0x10a0] ;  /* 0x0010a000012a7983 */ /* 0x000f220000300a00 */
[----:B0-----:R-:W-:-:S03]  /*7ee40*/  PRMT R0, R58, 0x7772, RZ ;  /* 0x000077723a007816 */ /* 0x001fc600000000ff */
[----:B------:R-:W4:Y:S04]  /*7ee50*/  LDL.LU.64 R40, [R1+0x10c0] ;  /* 0x0010c00001287983 */ /* 0x000f280000300a00 */
        /* <DEDUP_REMOVED lines=8> */
[----:B------:R0:W-:Y:S04]  /*7eee0*/  @P1 STG.E.U8 desc[UR34][R48.64], R0 ;  /* 0x0000000030001986 */ /* 0x0001e8000c101122 */
[----:B0-----:R-:W4:Y:S01]  /*7eef0*/  LDL.LU.64 R48, [R1+0x1120] ;  /* 0x0011200001307983 */ /* 0x001f220000300a00 */
[----:B------:R-:W-:-:S02]  /*7ef00*/  LOP3.LUT P1, RZ, R2, 0x10000000, RZ, 0xc0, !PT ;  /* 0x1000000002ff7812 */ /* 0x000fc4000782c0ff */
[----:B------:R-:W-:-:S11]  /*7ef10*/  PRMT R0, R23, 0x7771, RZ ;  /* 0x0000777117007816 */ /* 0x000fd600000000ff */
[----:B---3--:R0:W-:Y:S01]  /*7ef20*/  @P1 STG.E.U8 desc[UR34][R54.64], R0 ;  /* 0x0000000036001986 */ /* 0x0081e2000c101122 */
[----:B------:R-:W-:Y:S02]  /*7ef30*/  LOP3.LUT P1, RZ, R2, 0x8000000, RZ, 0xc0, !PT ;  /* 0x0800000002ff7812 */ /* 0x000fe4000782c0ff */
[----:B0-----:R-:W-:Y:S01]  /*7ef40*/  PRMT R0, R23, 0x7772, RZ ;  /* 0x0000777217007816 */ /* 0x001fe200000000ff */
[----:B------:R-:W3:Y:S01]  /*7ef50*/  LDL.LU.64 R54, [R1+0x1158] ;  /* 0x0011580001367983 */ /* 0x000ee20000300a00 */
[C---:B------:R-:W-:Y:S02]  /*7ef60*/  LOP3.LUT P2, RZ, R59.reuse, 0x10, RZ, 0xc0, !PT ;  /* 0x000000103bff7812 */ /* 0x040fe4000784c0ff */
[C---:B------:R-:W-:Y:S02]  /*7ef70*/  LOP3.LUT P3, RZ, R59.reuse, 0x20, RZ, 0xc0, !PT ;  /* 0x000000203bff7812 */ /* 0x040fe4000786c0ff */
[C---:B------:R-:W-:Y:S02]  /*7ef80*/  LOP3.LUT P4, RZ, R59.reuse, 0x40, RZ, 0xc0, !PT ;  /* 0x000000403bff7812 */ /* 0x040fe4000788c0ff */
[----:B------:R-:W-:-:S02]  /*7ef90*/  LOP3.LUT P5, RZ, R59, 0x80, RZ, 0xc0, !PT ;  /* 0x000000803bff7812 */ /* 0x000fc400078ac0ff */
[----:B------:R-:W-:Y:S01]  /*7efa0*/  LOP3.LUT P6, RZ, R59, 0x100, RZ, 0xc0, !PT ;  /* 0x000001003bff7812 */ /* 0x000fe200078cc0ff */
[----:B--2---:R0:W-:Y:S01]  /*7efb0*/  @P1 STG.E.U8 desc[UR34][R56.64], R0 ;  /* 0x0000000038001986 */ /* 0x0041e2000c101122 */
[C---:B------:R-:W-:Y:S02]  /*7efc0*/  LOP3.LUT P1, RZ, R2.reuse, 0x4000000, RZ, 0xc0, !PT ;  /* 0x0400000002ff7812 */ /* 0x040fe4000782c0ff */
[----:B0-----:R-:W-:Y:S01]  /*7efd0*/  PRMT R0, R23, 0x7773, RZ ;  /* 0x0000777317007816 */ /* 0x001fe200000000ff */
[----:B------:R-:W2:Y:S10]  /*7efe0*/  LDL.LU.64 R56, [R1+0x2ab8] ;  /* 0x002ab80001387983 */ /* 0x000eb40000300a00 */
[----:B------:R0:W-:Y:S01]  /*7eff0*/  @P1 STG.E.U8 desc[UR34][R20.64], R0 ;  /* 0x0000000014001986 */ /* 0x0001e2000c101122 */
[----:B------:R-:W-:-:S02]  /*7f000*/  LOP3.LUT P1, RZ, R2, 0x2000000, RZ, 0xc0, !PT ;  /* 0x0200000002ff7812 */ /* 0x000fc4000782c0ff */
        /* <DEDUP_REMOVED lines=10> */
[----:B------:R0:W-:Y:S02]  /*7f0b0*/  @P1 STG.E.U8 desc[UR34][R36.64], R0 ;  /* 0x0000000024001986 */ /* 0x0001e4000c101122 */
[----:B0-----:R-:W-:-:S05]  /*7f0c0*/  PRMT R0, R45, 0x7770, RZ ;  /* 0x000077702d007816 */ /* 0x001fca00000000ff */
[----:B----4-:R0:W-:Y:S02]  /*7f0d0*/  @P2 STG.E.U8 desc[UR34][R42.64], R0 ;  /* 0x000000002a002986 */ /* 0x0101e4000c101122 */
[----:B0-----:R-:W-:-:S05]  /*7f0e0*/  PRMT R0, R45, 0x7771, RZ ;  /* 0x000077712d007816 */ /* 0x001fca00000000ff */
[----:B------:R0:W-:Y:S02]  /*7f0f0*/  @P3 STG.E.U8 desc[UR34][R40.64], R0 ;  /* 0x0000000028003986 */ /* 0x0001e4000c101122 */
[----:B0-----:R-:W-:-:S05]  /*7f100*/  PRMT R0, R45, 0x7772, RZ ;  /* 0x000077722d007816 */ /* 0x001fca00000000ff */
[----:B------:R0:W-:Y:S02]  /*7f110*/  @P4 STG.E.U8 desc[UR34][R46.64], R0 ;  /* 0x000000002e004986 */ /* 0x0001e4000c101122 */
[----:B0-----:R-:W-:-:S05]  /*7f120*/  PRMT R0, R45, 0x7773, RZ ;  /* 0x000077732d007816 */ /* 0x001fca00000000ff */
[----:B------:R0:W-:Y:S02]  /*7f130*/  @P5 STG.E.U8 desc[UR34][R50.64], R0 ;  /* 0x0000000032005986 */ /* 0x0001e4000c101122 */
[----:B0-----:R-:W-:-:S05]  /*7f140*/  PRMT R0, R58, 0x7770, RZ ;  /* 0x000077703a007816 */ /* 0x001fca00000000ff */
[----:B------:R0:W-:Y:S04]  /*7f150*/  @P6 STG.E.U8 desc[UR34][R48.64], R0 ;  /* 0x0000000030006986 */ /* 0x0001e8000c101122 */
[----:B0-----:R-:W4:Y:S01]  /*7f160*/  LDL.LU.64 R48, [R1+0x1150] ;  /* 0x0011500001307983 */ /* 0x001f220000300a00 */
[----:B------:R-:W-:Y:S02]  /*7f170*/  LOP3.LUT P0, RZ, R59, 0x200, RZ, 0xc0, !PT ;  /* 0x000002003bff7812 */ /* 0x000fe4000780c0ff */
[----:B------:R-:W-:-:S11]  /*7f180*/  PRMT R0, R58, 0x7771, RZ ;  /* 0x000077713a007816 */ /* 0x000fd600000000ff */
[----:B---3--:R0:W-:Y:S04]  /*7f190*/  @P0 STG.E.U8 desc[UR34][R54.64], R0 ;  /* 0x0000000036000986 */ /* 0x0081e8000c101122 */
[----:B0-----:R-:W3:Y:S04]  /*7f1a0*/  LDL.LU.64 R54, [R1+0x1178] ;  /* 0x0011780001367983 */ /* 0x001ee80000300a00 */
[----:B------:R-:W2:Y:S04]  /*7f1b0*/  LDL.LU.64 R42, [R1+0x11c8] ;  /* 0x0011c800012a7983 */ /* 0x000ea80000300a00 */
[----:B------:R-:W2:Y:S04]  /*7f1c0*/  LDL.LU.64 R40, [R1+0x11e8] ;  /* 0x0011e80001287983 */ /* 0x000ea80000300a00 */
[----:B------:R-:W2:Y:S04]  /*7f1d0*/  LDL.LU.64 R46, [R1+0x1220] ;  /* 0x00122000012e7983 */ /* 0x000ea80000300a00 */
[----:B------:R-:W2:Y:S01]  /*7f1e0*/  LDL.LU R45, [R1] ;  /* 0x00000000012d7983 */ /* 0x000ea20000300800 */
[----:B------:R-:W-:-:S03]  /*7f1f0*/  LOP3.LUT P4, RZ, R59, 0x400, RZ, 0xc0, !PT ;  /* 0x000004003bff7812 */ /* 0x000fc6000788c0ff */
[----:B------:R-:W2:Y:S01]  /*7f200*/  LDL.LU.64 R50, [R1+0x1218] ;  /* 0x0012180001327983 */ /* 0x000ea20000300a00 */
[----:B------:R-:W-:Y:S02]  /*7f210*/  PRMT R0, R58, 0x7772, RZ ;  /* 0x000077723a007816 */ /* 0x000fe400000000ff */
        /* <DEDUP_REMOVED lines=11> */
[----:B------:R-:W-:Y:S01]  /*7f2d0*/  LOP3.LUT R2, R2, 0xfffdffff, RZ, 0xc0, !PT ;  /* 0xfffdffff02027812 */ /* 0x000fe200078ec0ff */
[----:B----4-:R0:W-:Y:S04]  /*7f2e0*/  @P4 STG.E.U8 desc[UR34][R48.64], R0 ;  /* 0x0000000030004986 */ /* 0x0101e8000c101122 */
[----:B0-----:R-:W4:Y:S01]  /*7f2f0*/  LDL.LU.64 R48, [R1+0x1240] ;  /* 0x0012400001307983 */ /* 0x001f220000300a00 */
[----:B------:R-:W-:-:S05]  /*7f300*/  PRMT R0, R58, 0x7773, RZ ;  /* 0x000077733a007816 */ /* 0x000fca00000000ff */
[----:B------:R-:W-:Y:S02]  /*7f310*/  @P1 LOP3.LUT R2, R2, 0x20000, RZ, 0xfc, !PT ;  /* 0x0002000002021812 */ /* 0x000fe400078efcff */
[----:B------:R-:W-:Y:S02]  /*7f320*/  LOP3.LUT P1, RZ, R59, 0x40000, RZ, 0xc0, !PT ;  /* 0x000400003bff7812 */ /* 0x000fe4000782c0ff */
[----:B------:R-:W-:Y:S01]  /*7f330*/  LOP3.LUT R2, R2, 0xfffbffff, RZ, 0xc0, !PT ;  /* 0xfffbffff02027812 */ /* 0x000fe200078ec0ff */
[----:B---3--:R0:W-:Y:S04]  /*7f340*/  @P5 STG.E.U8 desc[UR34][R54.64], R0 ;  /* 0x0000000036005986 */ /* 0x0081e8000c101122 */
[----:B0-----:R-:W3:Y:S06]  /*7f350*/  LDL.LU.64 R54, [R1+0x1278] ;  /* 0x0012780001367983 */ /* 0x001eec0000300a00 */
[----:B------:R-:W-:-:S02]  /*7f360*/  @P1 LOP3.LUT R2, R2, 0x40000, RZ, 0xfc, !PT ;  /* 0x0004000002021812 */ /* 0x000fc400078efcff */
[----:B------:R-:W-:Y:S01]  /*7f370*/  LOP3.LUT P1, RZ, R59, 0x20000, RZ, 0xc0, !PT ;  /* 0x000200003bff7812 */ /* 0x000fe2000782c0ff */
[----:B------:R-:W3:Y:S01]  /*7f380*/  LDL.LU.64 R22, [R1+0x1270] ;  /* 0x0012700001167983 */ /* 0x000ee20000300a00 */
[----:B------:R-:W-:-:S03]  /*7f390*/  LOP3.LUT R2, R2, 0xfff7ffff, RZ, 0xc0, !PT ;  /* 0xfff7ffff02027812 */ /* 0x000fc600078ec0ff */
[----:B------:R-:W3:Y:S01]  /*7f3a0*/  LDL.LU.64 R20, [R1+0x1298] ;  /* 0x0012980001147983 */ /* 0x000ee20000300a00 */
[----:B------:R-:W-:-:S03]  /*7f3b0*/  LOP3.LUT P6, RZ, R59, 0x1000, RZ, 0xc0, !PT ;  /* 0x000010003bff7812 */ /* 0x000fc600078cc0ff */
[----:B------:R-:W3:Y:S04]  /*7f3c0*/  LDL.LU.64 R34, [R1+0x12d0] ;  /* 0x0012d00001227983 */ /* 0x000ee80000300a00 */
[----:B------:R-:W-:Y:S01]  /*7f3d0*/  @P1 LOP3.LUT R2, R2, 0x80000, RZ, 0xfc, !PT ;  /* 0x0008000002021812 */ /* 0x000fe200078efcff */
[----:B------:R-:W3:Y:S01]  /*7f3e0*/  LDL.LU.64 R32, [R1+0x1310] ;  /* 0x0013100001207983 */ /* 0x000ee20000300a00 */
[C---:B------:R-:W-:Y:S02]  /*7f3f0*/  LOP3.LUT P1, RZ, R59.reuse, 0x10000, RZ, 0xc0, !PT ;  /* 0x000100003bff7812 */ /* 0x040fe4000782c0ff */
[----:B------:R-:W-:Y:S01]  /*7f400*/  LOP3.LUT R2, R2, 0xffefffff, RZ, 0xc0, !PT ;  /* 0xffefffff02027812 */ /* 0x000fe200078ec0ff */
[----:B------:R-:W3:Y:S01]  /*7f410*/  LDL.LU.64 R38, [R1+0x1338] ;  /* 0x0013380001267983 */ /* 0x000ee20000300a00 */
[----:B------:R-:W-:-:S02]  /*7f420*/  LOP3.LUT P0, RZ, R59, 0x2000, RZ, 0xc0, !PT ;  /* 0x000020003bff7812 */ /* 0x000fc4000780c0ff */
[----:B--2---:R-:W-:Y:S01]  /*7f430*/  PRMT R0, R45, 0x7770, RZ ;  /* 0x000077702d007816 */ /* 0x004fe200000000ff */
[----:B------:R-:W2:Y:S06]  /*7f440*/  LDL.LU R58, [R1+0x14] ;  /* 0x00001400013a7983 */ /* 0x000eac0000300800 */
[----:B------:R-:W-:Y:S01]  /*7f450*/  @P1 LOP3.LUT R2, R2, 0x100000, RZ, 0xfc, !PT ;  /* 0x0010000002021812 */ /* 0x000fe200078efcff */
[----:B------:R0:W-:Y:S01]  /*7f460*/  @P6 STG.E.U8 desc[UR34][R42.64], R0 ;  /* 0x000000002a006986 */ /* 0x0001e2000c101122 */
[----:B------:R-:W-:Y:S02]  /*7f470*/  LOP3.LUT P1, RZ, R59, 0x8000, RZ, 0xc0, !PT ;  /* 0x000080003bff7812 */ /* 0x000fe4000782c0ff */
[----:B------:R-:W-:Y:S01]  /*7f480*/  LOP3.LUT R2, R2, 0xffdfffff, RZ, 0xc0, !PT ;  /* 0xffdfffff02027812 */ /* 0x000fe200078ec0ff */
[----:B------:R-:W2:Y:S01]  /*7f490*/  LDL.LU.64 R36, [R1+0x1330] ;  /* 0x0013300001247983 */ /* 0x000ea20000300a00 */
[----:B0-----:R-:W-:-:S03]  /*7f4a0*/  PRMT R0, R45, 0x7771, RZ ;  /* 0x000077712d007816 */ /* 0x001fc600000000ff */
[----:B------:R-:W2:Y:S06]  /*7f4b0*/  LDL.LU.64 R42, [R1+0x1368] ;  /* 0x00136800012a7983 */ /* 0x000eac0000300a00 */
[----:B------:R-:W-:Y:S02]  /*7f4c0*/  @P1 LOP3.LUT R2, R2, 0x200000, RZ, 0xfc, !PT ;  /* 0x0020000002021812 */ /* 0x000fe400078efcff */
[----:B------:R-:W-:Y:S01]  /*7f4d0*/  LOP3.LUT P1, RZ, R59, 0x4000, RZ, 0xc0, !PT ;  /* 0x000040003bff7812 */ /* 0x000fe2000782c0ff */
[----:B------:R0:W-:Y:S02]  /*7f4e0*/  @P0 STG.E.U8 desc[UR34][R40.64], R0 ;  /* 0x0000000028000986 */ /* 0x0001e4000c101122 */
[----:B0-----:R-:W-:-:S10]  /*7f4f0*/  PRMT R0, R45, 0x7772, RZ ;  /* 0x000077722d007816 */ /* 0x001fd400000000ff */
[----:B------:R0:W-:Y:S01]  /*7f500*/  @P1 STG.E.U8 desc[UR34][R46.64], R0 ;  /* 0x000000002e001986 */ /* 0x0001e2000c101122 */
[C---:B------:R-:W-:Y:S02]  /*7f510*/  LOP3.LUT P1, RZ, R2.reuse, 0x200000, RZ, 0xc0, !PT ;  /* 0x0020000002ff7812 */ /* 0x040fe4000782c0ff */
[----:B0-----:R-:W-:Y:S01]  /*7f520*/  PRMT R0, R45, 0x7773, RZ ;  /* 0x000077732d007816 */ /* 0x001fe200000000ff */
[----:B------:R-:W2:Y:S10]  /*7f530*/  LDL.LU.64 R46, [R1+0x1390] ;  /* 0x00139000012e7983 */ /* 0x000eb40000300a00 */
[----:B------:R0:W-:Y:S01]  /*7f540*/  @P1 STG.E.U8 desc[UR34][R50.64], R0 ;  /* 0x0000000032001986 */ /* 0x0001e2000c101122 */
[----:B------:R-:W-:-:S03]  /*7f550*/  LOP3.LUT P1, RZ, R2, 0x100000, RZ, 0xc0, !PT ;  /* 0x0010000002ff7812 */ /* 0x000fc6000782c0ff */
[----:B------:R-:W2:Y:S01]  /*7f560*/  LDL.LU.64 R44, [R1+0x1388] ;  /* 0x00138800012c7983 */ /* 0x000ea20000300a00 */
[----:B0-----:R-:W-:-:S03]  /*7f570*/  PRMT R0, R56, 0x7770, RZ ;  /* 0x0000777038007816 */ /* 0x001fc600000000ff */
[----:B------:R-:W2:Y:S06]  /*7f580*/  LDL.LU.64 R50, [R1+0x13c0] ;  /* 0x0013c00001327983 */ /* 0x000eac0000300a00 */
[----:B----4-:R0:W-:Y:S04]  /*7f590*/  @P1 STG.E.U8 desc[UR34][R48.64], R0 ;  /* 0x0000000030001986 */ /* 0x0101e8000c101122 */
[----:B0-----:R-:W4:Y:S04]  /*7f5a0*/  LDL.LU.64 R48, [R1+0x13e0] ;  /* 0x0013e00001307983 */ /* 0x001f280000300a00 */
[----:B------:R-:W4:Y:S01]  /*7f5b0*/  LDL.LU R40, [R1+0x4] ;  /* 0x0000040001287983 */ /* 0x000f220000300800 */
[----:B------:R-:W-:-:S02]  /*7f5c0*/  LOP3.LUT P1, RZ, R2, 0x80000, RZ, 0xc0, !PT ;  /* 0x0008000002ff7812 */ /* 0x000fc4000782c0ff */
[----:B------:R-:W-:-:S11]  /*7f5d0*/  PRMT R0, R56, 0x7771, RZ ;  /* 0x0000777138007816 */ /* 0x000fd600000000ff */
[----:B---3--:R0:W-:Y:S01]  /*7f5e0*/  @P1 STG.E.U8 desc[UR34][R54.64], R0 ;  /* 0x0000000036001986 */ /* 0x0081e2000c101122 */
[----:B------:R-:W-:Y:S02]  /*7f5f0*/  LOP3.LUT P1, RZ, R2, 0x40000, RZ, 0xc0, !PT ;  /* 0x0004000002ff7812 */ /* 0x000fe4000782c0ff */
[----:B0-----:R-:W-:Y:S01]  /*7f600*/  PRMT R0, R56, 0x7772, RZ ;  /* 0x0000777238007816 */ /* 0x001fe200000000ff */
[----:B------:R-:W3:Y:S10]  /*7f610*/  LDL.LU.64 R54, [R1+0x2ab0] ;  /* 0x002ab00001367983 */ /* 0x000ef40000300a00 */
[----:B------:R0:W-:Y:S01]  /*7f620*/  @P1 STG.E.U8 desc[UR34][R22.64], R0 ;  /* 0x0000000016001986 */ /* 0x0001e2000c101122 */
[----:B------:R-:W-:-:S02]  /*7f630*/  LOP3.LUT P1, RZ, R2, 0x20000, RZ, 0xc0, !PT ;  /* 0x0002000002ff7812 */ /* 0x000fc4000782c0ff */
[----:B------:R-:W-:Y:S01]  /*7f640*/  PRMT R56, R56, 0x7773, RZ ;  /* 0x0000777338387816 */ /* 0x000fe200000000ff */
[----:B------:R-:W3:Y:S10]  /*7f650*/  LDL.LU R41, [R1+0x29c] ;  /* 0x00029c0001297983 */ /* 0x000ef40000300800 */
[----:B------:R-:W-:Y:S01]  /*7f660*/  @P1 STG.E.U8 desc[UR34][R20.64], R56 ;  /* 0x0000003814001986 */ /* 0x000fe2000c101122 */
[----:B------:R-:W-:-:S02]  /*7f670*/  LOP3.LUT P1, RZ, R2, 0x10000, RZ, 0xc0, !PT ;  /* 0x0001000002ff7812 */ /* 0x000fc4000782c0ff */
        /* <DEDUP_REMOVED lines=8> */
[----:B------:R-:W-:Y:S02]  /*7f700*/  LOP3.LUT P4, RZ, R59, 0x2000000, RZ, 0xc0, !PT ;  /* 0x020000003bff7812 */ /* 0x000fe4000788c0ff */
[C---:B0-----:R-:W-:Y:S02]  /*7f710*/  PRMT R0, R52.reuse, 0x7772, RZ ;  /* 0x0000777234007816 */ /* 0x041fe400000000ff */
[----:B------:R-:W-:-:S03]  /*7f720*/  PRMT R52, R52, 0x7773, RZ ;  /* 0x0000777334347816 */ /* 0x000fc600000000ff */
[----:B------:R0:W-:Y:S01]  /*7f730*/  @P1 STG.E.U8 desc[UR34][R38.64], R0 ;  /* 0x0000000026001986 */ /* 0x0001e2000c101122 */
[----:B------:R-:W-:-:S03]  /*7f740*/  LOP3.LUT P5, RZ, R59, 0x4000000, RZ, 0xc0, !PT ;  /* 0x040000003bff7812 */ /* 0x000fc600078ac0ff */
[----:B--2---:R-:W-:Y:S01]  /*7f750*/  @P2 STG.E.U8 desc[UR34][R36.64], R52 ;  /* 0x0000003424002986 */ /* 0x004fe2000c101122 */
        /* <DEDUP_REMOVED lines=10> */
[----:B----4-:R-:W-:-:S05]  /*7f800*/  PRMT R0, R40, 0x7770, RZ ;  /* 0x0000777028007816 */ /* 0x010fca00000000ff */
[----:B------:R0:W-:Y:S04]  /*7f810*/  @P0 STG.E.U8 desc[UR34][R48.64], R0 ;  /* 0x0000000030000986 */ /* 0x0001e8000c101122 */
[----:B0-----:R-:W2:Y:S01]  /*7f820*/  LDL.LU.64 R48, [R1+0x1410] ;  /* 0x0014100001307983 */ /* 0x001ea20000300a00 */
[C---:B------:R-:W-:Y:S02]  /*7f830*/  LOP3.LUT P4, RZ, R59.reuse, 0x20000000, RZ, 0xc0, !PT ;  /* 0x200000003bff7812 */ /* 0x040fe4000788c0ff */
[C---:B------:R-:W-:Y:S02]  /*7f840*/  LOP3.LUT P5, RZ, R59.reuse, 0x40000000, RZ, 0xc0, !PT ;  /* 0x400000003bff7812 */ /* 0x040fe400078ac0ff */
[----:B------:R-:W-:Y:S02]  /*7f850*/  LOP3.LUT P6, RZ, R59, 0x80000000, RZ, 0xc0, !PT ;  /* 0x800000003bff7812 */ /* 0x000fe400078cc0ff */
[----:B------:R-:W4:Y:S04]  /*7f860*/  LDL.LU.64 R58, [R1+0x1438] ;  /* 0x00143800013a7983 */ /* 0x000f280000300a00 */
[----:B------:R-:W4:Y:S04]  /*7f870*/  LDL.LU.64 R50, [R1+0x1430] ;  /* 0x0014300001327983 */ /* 0x000f280000300a00 */
[----:B------:R-:W4:Y:S04]  /*7f880*/  LDL.LU.64 R42, [R1+0x1468] ;  /* 0x00146800012a7983 */ /* 0x000f280000300a00 */
[----:B------:R-:W4:Y:S04]  /*7f890*/  LDL.LU.64 R46, [R1+0x1490] ;  /* 0x00149000012e7983 */ /* 0x000f280000300a00 */
[----:B------:R-:W4:Y:S01]  /*7f8a0*/  LDL.LU.64 R44, [R1+0x1488] ;  /* 0x00148800012c7983 */ /* 0x000f220000300a00 */
[----:B------:R-:W-:-:S02]  /*7f8b0*/  PRMT R0, R40, 0x7771, RZ ;  /* 0x0000777128007816 */ /* 0x000fc400000000ff */
[----:B---3--:R-:W-:Y:S02]  /*7f8c0*/  LOP3.LUT P1, RZ, R41, 0x200, RZ, 0xc0, !PT ;  /* 0x0000020029ff7812 */ /* 0x008fe4000782c0ff */
        /* <DEDUP_REMOVED lines=13> */
[----:B0-----:R-:W2:Y:S01]  /*7f9a0*/  LDL.LU.64 R48, [R1+0x14c0] ;  /* 0x0014c00001307983 */ /* 0x001ea20000300a00 */
[----:B------:R-:W-:-:S07]  /*7f9b0*/  LOP3.LUT R2, R2, 0xfffffbff, RZ, 0xc0, !PT ;  /* 0xfffffbff02027812 */ /* 0x000fce00078ec0ff */
        /* <DEDUP_REMOVED lines=8> */
[C---:B------:R-:W-:Y:S01]  /*7fa40*/  LOP3.LUT P1, RZ, R41.reuse, 0x4, RZ, 0xc0, !PT ;  /* 0x0000000429ff7812 */ /* 0x040fe2000782c0ff */
[----:B----4-:R0:W-:Y:S01]  /*7fa50*/  @P5 STG.E.U8 desc[UR34][R58.64], R0 ;  /* 0x000000003a005986 */ /* 0x0101e2000c101122 */
[----:B------:R-:W-:Y:S02]  /*7fa60*/  LOP3.LUT P0, RZ, R41, 0x1, RZ, 0xc0, !PT ;  /* 0x0000000129ff7812 */ /* 0x000fe4000780c0ff */
[----:B------:R-:W-:Y:S02]  /*7fa70*/  LOP3.LUT R2, R2, 0xffffdfff, RZ, 0xc0, !PT ;  /* 0xffffdfff02027812 */ /* 0x000fe400078ec0ff */
[----:B0-----:R-:W-:Y:S01]  /*7fa80*/  PRMT R0, R40, 0x7773, RZ ;  /* 0x0000777328007816 */ /* 0x001fe200000000ff */
[----:B------:R-:W3:Y:S06]  /*7fa90*/  LDL.LU.64 R58, [R1+0x14e0] ;  /* 0x0014e000013a7983 */ /* 0x000eec0000300a00 */
[----:B------:R-:W-:-:S02]  /*7faa0*/  @P1 LOP3.LUT R2, R2, 0x2000, RZ, 0xfc, !PT ;  /* 0x0000200002021812 */ /* 0x000fc400078efcff */
[----:B------:R-:W-:Y:S01]  /*7fab0*/  LOP3.LUT P1, RZ, R41, 0x2, RZ, 0xc0, !PT ;  /* 0x0000000229ff7812 */ /* 0x000fe2000782c0ff */
[----:B------:R0:W-:Y:S04]  /*7fac0*/  @P6 STG.E.U8 desc[UR34][R50.64], R0 ;  /* 0x0000000032006986 */ /* 0x0001e8000c101122 */
[----:B------:R-:W4:Y:S04]  /*7fad0*/  LDL.LU.64 R22, [R1+0x1538] ;  /* 0x0015380001167983 */ /* 0x000f280000300a00 */
[----:B------:R-:W4:Y:S01]  /*7fae0*/  LDL.LU.64 R20, [R1+0x1530] ;  /* 0x0015300001147983 */ /* 0x000f220000300a00 */
[----:B0-----:R-:W-:-:S03]  /*7faf0*/  PRMT R0, R57, 0x7770, RZ ;  /* 0x0000777039007816 */ /* 0x001fc600000000ff */
[----:B------:R-:W4:Y:S04]  /*7fb00*/  LDL.LU R50, [R1+0x18] ;  /* 0x0000180001327983 */ /* 0x000f280000300800 */
[----:B------:R0:W-:Y:S04]  /*7fb10*/  @P0 STG.E.U8 desc[UR34][R42.64], R0 ;  /* 0x000000002a000986 */ /* 0x0001e8000c101122 */
[----:B------:R-:W4:Y:S04]  /*7fb20*/  LDL.LU.64 R34, [R1+0x1568] ;  /* 0x0015680001227983 */ /* 0x000f280000300a00 */
[----:B------:R-:W4:Y:S01]  /*7fb30*/  LDL.LU.64 R32, [R1+0x1590] ;  /* 0x0015900001207983 */ /* 0x000f220000300a00 */
[----:B0-----:R-:W-:-:S03]  /*7fb40*/  PRMT R0, R57, 0x7771, RZ ;  /* 0x0000777139007816 */ /* 0x001fc600000000ff */
[----:B------:R-:W4:Y:S04]  /*7fb50*/  LDL.LU R51, [R1+0x8] ;  /* 0x0000080001337983 */ /* 0x000f280000300800 */
[----:B------:R0:W-:Y:S01]  /*7fb60*/  @P1 STG.E.U8 desc[UR34][R46.64], R0 ;  /* 0x000000002e001986 */ /* 0x0001e2000c101122 */
[----:B------:R-:W-:-:S03]  /*7fb70*/  LOP3.LUT P1, RZ, R2, 0x2000, RZ, 0xc0, !PT ;  /* 0x0000200002ff7812 */ /* 0x000fc6000782c0ff */
[----:B------:R-:W4:Y:S04]  /*7fb80*/  LDL.LU.64 R38, [R1+0x1588] ;  /* 0x0015880001267983 */ /* 0x000f280000300a00 */
[----:B------:R-:W4:Y:S01]  /*7fb90*/  LDL.LU.64 R36, [R1+0x15c0] ;  /* 0x0015c00001247983 */ /* 0x000f220000300a00 */
[----:B0-----:R-:W-:-:S03]  /*7fba0*/  PRMT R0, R57, 0x7772, RZ ;  /* 0x0000777239007816 */ /* 0x001fc600000000ff */
[----:B------:R-:W4:Y:S04]  /*7fbb0*/  LDL.LU.64 R42, [R1+0x15e0] ;  /* 0x0015e000012a7983 */ /* 0x000f280000300a00 */
[----:B------:R0:W-:Y:S01]  /*7fbc0*/  @P1 STG.E.U8 desc[UR34][R44.64], R0 ;  /* 0x000000002c001986 */ /* 0x0001e2000c101122 */
[C---:B------:R-:W-:Y:S02]  /*7fbd0*/  LOP3.LUT P1, RZ, R2.reuse, 0x1000, RZ, 0xc0, !PT ;  /* 0x0000100002ff7812 */ /* 0x040fe4000782c0ff */
[----:B------:R-:W-:Y:S01]  /*7fbe0*/  PRMT R57, R57, 0x7773, RZ ;  /* 0x0000777339397816 */ /* 0x000fe200000000ff */
[----:B------:R-:W4:Y:S04]  /*7fbf0*/  LDL.LU.64 R46, [R1+0x1610] ;  /* 0x00161000012e7983 */ /* 0x000f280000300a00 */
[----:B0-----:R-:W4:Y:S06]  /*7fc00*/  LDL.LU.64 R44, [R1+0x1638] ;  /* 0x00163800012c7983 */ /* 0x001f2c0000300a00 */
[----:B--2---:R0:W-:Y:S04]  /*7fc10*/  @P1 STG.E.U8 desc[UR34][R48.64], R57 ;  /* 0x0000003930001986 */ /* 0x0041e8000c101122 */
[----:B0-----:R-:W2:Y:S01]  /*7fc20*/  LDL.LU.64 R56, [R1+0x1510] ;  /* 0x0015100001387983 */ /* 0x001ea20000300a00 */
[----:B------:R-:W-:-:S02]  /*7fc30*/  LOP3.LUT P1, RZ, R2, 0x800, RZ, 0xc0, !PT ;  /* 0x0000080002ff7812 */ /* 0x000fc4000782c0ff */
[----:B------:R-:W-:Y:S01]  /*7fc40*/  PRMT R0, R53, 0x7770, RZ ;  /* 0x0000777035007816 */ /* 0x000fe200000000ff */
[----:B------:R-:W4:Y:S10]  /*7fc50*/  LDL.LU.64 R48, [R1+0x1630] ;  /* 0x0016300001307983 */ /* 0x000f340000300a00 */
[----:B---3--:R0:W-:Y:S01]  /*7fc60*/  @P1 STG.E.U8 desc[UR34][R58.64], R0 ;  /* 0x000000003a001986 */ /* 0x0081e2000c101122 */
[----:B------:R-:W-:-:S02]  /*7fc70*/  LOP3.LUT P1, RZ, R2, 0x400, RZ, 0xc0, !PT ;  /* 0x0000040002ff7812 */ /* 0x000fc4000782c0ff */
[----:B0-----:R-:W-:Y:S01]  /*7fc80*/  PRMT R0, R53, 0x7771, RZ ;  /* 0x0000777135007816 */ /* 0x001fe200000000ff */
[----:B------:R-:W3:Y:S01]  /*7fc90*/  LDL.LU.64 R58, [R1+0x2aa8] ;  /* 0x002aa800013a7983 */ /* 0x000ee20000300a00 */
[C---:B------:R-:W-:Y:S02]  /*7fca0*/  LOP3.LUT P2, RZ, R41.reuse, 0x400, RZ, 0xc0, !PT ;  /* 0x0000040029ff7812 */ /* 0x040fe4000784c0ff */
[C---:B------:R-:W-:Y:S02]  /*7fcb0*/  LOP3.LUT P3, RZ, R41.reuse, 0x800, RZ, 0xc0, !PT ;  /* 0x0000080029ff7812 */ /* 0x040fe4000786c0ff */
[C---:B------:R-:W-:Y:S02]  /*7fcc0*/  LOP3.LUT P4, RZ, R41.reuse, 0x1000, RZ, 0xc0, !PT ;  /* 0x0000100029ff7812 */ /* 0x040fe4000788c0ff */
[C---:B------:R-:W-:Y:S02]  /*7fcd0*/  LOP3.LUT P5, RZ, R41.reuse, 0x2000, RZ, 0xc0, !PT ;  /* 0x0000200029ff7812 */ /* 0x040fe400078ac0ff */
[----:B------:R-:W-:Y:S01]  /*7fce0*/  LOP3.LUT P6, RZ, R41, 0x4000, RZ, 0xc0, !PT ;  /* 0x0000400029ff7812 */ /* 0x000fe200078cc0ff */
[----:B--2---:R0:W-:Y:S01]  /*7fcf0*/  @P1 STG.E.U8 desc[UR34][R56.64], R0 ;  /* 0x0000000038001986 */ /* 0x0041e2000c101122 */
[----:B------:R-:W-:-:S02]  /*7fd00*/  LOP3.LUT P1, RZ, R2, 0x200, RZ, 0xc0, !PT ;  /* 0x0000020002ff7812 */ /* 0x000fc4000782c0ff */
[----:B0-----:R-:W-:-:S11]  /*7fd10*/  PRMT R0, R53, 0x7772, RZ ;  /* 0x0000777235007816 */ /* 0x001fd600000000ff */
[----:B----4-:R0:W-:Y:S01]  /*7fd20*/  @P1 STG.E.U8 desc[UR34][R22.64], R0 ;  /* 0x0000000016001986 */ /* 0x0101e2000c101122 */
[----:B------:R-:W-:Y:S02]  /*7fd30*/  LOP3.LUT P1, RZ, R2, 0x100, RZ, 0xc0, !PT ;  /* 0x0000010002ff7812 */ /* 0x000fe4000782c0ff */
[----:B------:R-:W-:-:S11]  /*7fd40*/  PRMT R53, R53, 0x7773, RZ ;  /* 0x0000777335357816 */ /* 0x000fd600000000ff */
[----:B------:R-:W-:Y:S01]  /*7fd50*/  @P1 STG.E.U8 desc[UR34][R20.64], R53 ;  /* 0x0000003514001986 */ /* 0x000fe2000c101122 */
[----:B------:R-:W-:Y:S02]  /*7fd60*/  LOP3.LUT P1, RZ, R2, 0x80, RZ, 0xc0, !PT ;  /* 0x0000008002ff7812 */ /* 0x000fe4000782c0ff */
[----:B0-----:R-:W-:-:S11]  /*7fd70*/  PRMT R0, R50, 0x7770, RZ ;  /* 0x0000777032007816 */ /* 0x001fd600000000ff */
[----:B------:R0:W-:Y:S01]  /*7fd80*/  @P1 STG.E.U8 desc[UR34][R34.64], R0 ;  /* 0x0000000022001986 */ /* 0x0001e2000c101122 */
[----:B------:R-:W-:Y:S02]  /*7fd90*/  LOP3.LUT P1, RZ, R2, 0x40, RZ, 0xc0, !PT ;  /* 0x0000004002ff7812 */ /* 0x000fe4000782c0ff */
[----:B0-----:R-:W-:-:S11]  /*7fda0*/  PRMT R0, R50, 0x7771, RZ ;  /* 0x0000777132007816 */ /* 0x001fd600000000ff */
        /* <DEDUP_REMOVED lines=11> */
[----:B0-----:R-:W-:Y:S02]  /*7fe60*/  PRMT R0, R51, 0x7773, RZ ;  /* 0x0000777333007816 */ /* 0x001fe400000000ff */
[----:B------:R-:W2:Y:S04]  /*7fe70*/  LDL.LU.64 R50, [R1+0x1680] ;  /* 0x0016800001327983 */ /* 0x000ea80000300a00 */
[----:B------:R-:W4:Y:S01]  /*7fe80*/  LDL.LU.64 R36, [R1+0x16b8] ;  /* 0x0016b80001247983 */ /* 0x000f220000300a00 */
[----:B------:R-:W-:-:S13]  /*7fe90*/  LOP3.LUT P0, RZ, R41, 0x8000, RZ, 0xc0, !PT ;  /* 0x0000800029ff7812 */ /* 0x000fda000780c0ff */
[----:B------:R0:W-:Y:S04]  /*7fea0*/  @P0 STG.E.U8 desc[UR34][R48.64], R0 ;  /* 0x0000000030000986 */ /* 0x0001e8000c101122 */
[----:B0-----:R-:W4:Y:S04]  /*7feb0*/  LDL.LU.64 R48, [R1+0x16b0] ;  /* 0x0016b00001307983 */ /* 0x001f280000300a00 */
[----:B------:R-:W4:Y:S04]  /*7fec0*/  LDL.LU.64 R38, [R1+0x16d8] ;  /* 0x0016d80001267983 */ /* 0x000f280000300a00 */
[----:B------:R-:W4:Y:S01]  /*7fed0*/  LDL.LU.64 R46, [R1+0x1708] ;  /* 0x00170800012e7983 */ /* 0x000f220000300a00 */
[----:B------:R-:W-:-:S03]  /*7fee0*/  LOP3.LUT P4, RZ, R41, 0x10000, RZ, 0xc0, !PT ;  /* 0x0001000029ff7812 */ /* 0x000fc6000788c0ff */
[----:B------:R-:W4:Y:S01]  /*7fef0*/  LDL.LU.64 R44, [R1+0x1728] ;  /* 0x00172800012c7983 */ /* 0x000f220000300a00 */
[----:B---3--:R-:W-:-:S03]  /*7ff00*/  PRMT R0, R58, 0x7770, RZ ;  /* 0x000077703a007816 */ /* 0x008fc600000000ff */
[----:B------:R-:W3:Y:S01]  /*7ff10*/  LDL.LU R43, [R1+0x2a0] ;  /* 0x0002a000012b7983 */ /* 0x000ee20000300800 */
        /* <DEDUP_REMOVED lines=17> */
[----:B--2---:R0:W-:Y:S04]  /*80030*/  @P4 STG.E.U8 desc[UR34][R50.64], R0 ;  /* 0x0000000032004986 */ /* 0x0041e8000c101122 */
[----:B0-----:R-:W2:Y:S06]  /*80040*/  LDL.LU.64 R50, [R1+0x1760] ;  /* 0x0017600001327983 */ /* 0x001eac0000300a00 */
[----:B------:R-:W-:-:S02]  /*80050*/  @P1 LOP3.LUT R2, R2, 0x8, RZ, 0xfc, !PT ;  /* 0x0000000802021812 */ /* 0x000fc400078efcff */
[C---:B------:R-:W-:Y:S01]  /*80060*/  LOP3.LUT P1, RZ, R41.reuse, 0x400000, RZ, 0xc0, !PT ;  /* 0x0040000029ff7812 */ /* 0x040fe2000782c0ff */
[----:B------:R-:W3:Y:S01]  /*80070*/  LDL.LU R56, [R1+0x1c] ;  /* 0x00001c0001387983 */ /* 0x000ee20000300800 */
[----:B------:R-:W-:Y:S02]  /*80080*/  LOP3.LUT P5, RZ, R41, 0x20000, RZ, 0xc0, !PT ;  /* 0x0002000029ff7812 */ /* 0x000fe400078ac0ff */
[----:B------:R-:W-:Y:S02]  /*80090*/  LOP3.LUT R2, R2, 0xffffffef, RZ, 0xc0, !PT ;  /* 0xffffffef02027812 */ /* 0x000fe400078ec0ff */
[----:B------:R-:W-:-:S07]  /*800a0*/  PRMT R0, R58, 0x7771, RZ ;  /* 0x000077713a007816 */ /* 0x000fce00000000ff */
[----:B------:R-:W-:Y:S02]  /*800b0*/  @P1 LOP3.LUT R2, R2, 0x10, RZ, 0xfc, !PT ;  /* 0x0000001002021812 */ /* 0x000fe400078efcff */
[----:B------:R-:W-:Y:S01]  /*800c0*/  LOP3.LUT P1, RZ, R41, 0x200000, RZ, 0xc0, !PT ;  /* 0x0020000029ff7812 */ /* 0x000fe2000782c0ff */
[----:B----4-:R0:W-:Y:S01]  /*800d0*/  @P5 STG.E.U8 desc[UR34][R36.64], R0 ;  /* 0x0000000024005986 */ /* 0x0101e2000c101122 */
[----:B------:R-:W-:-:S03]  /*800e0*/  LOP3.LUT R2, R2, 0xffffffdf, RZ, 0xc0, !PT ;  /* 0xffffffdf02027812 */ /* 0x000fc600078ec0ff */
[----:B0-----:R-:W4:Y:S08]  /*800f0*/  LDL.LU.64 R36, [R1+0x1758] ;  /* 0x0017580001247983 */ /* 0x001f300000300a00 */
[----:B------:R-:W-:Y:S02]  /*80100*/  @P1 LOP3.LUT R2, R2, 0x20, RZ, 0xfc, !PT ;  /* 0x0000002002021812 */ /* 0x000fe400078efcff */
[----:B------:R-:W-:-:S02]  /*80110*/  LOP3.LUT P6, RZ, R41, 0x40000, RZ, 0xc0, !PT ;  /* 0x0004000029ff7812 */ /* 0x000fc400078cc0ff */
[C---:B------:R-:W-:Y:S02]  /*80120*/  LOP3.LUT P0, RZ, R41.reuse, 0x80000, RZ, 0xc0, !PT ;  /* 0x0008000029ff7812 */ /* 0x040fe4000780c0ff */
[C---:B------:R-:W-:Y:S02]  /*80130*/  LOP3.LUT P1, RZ, R41.reuse, 0x100000, RZ, 0xc0, !PT ;  /* 0x0010000029ff7812 */ /* 0x040fe4000782c0ff */
[C---:B------:R-:W-:Y:S02]  /*80140*/  LOP3.LUT P2, RZ, R41.reuse, 0x20000000, RZ, 0xc0, !PT ;  /* 0x2000000029ff7812 */ /* 0x040fe4000784c0ff */
[C---:B------:R-:W-:Y:S02]  /*80150*/  LOP3.LUT P3, RZ, R41.reuse, 0x40000000, RZ, 0xc0, !PT ;  /* 0x4000000029ff7812 */ /* 0x040fe4000786c0ff */
[----:B------:R-:W-:Y:S02]  /*80160*/  LOP3.LUT P4, RZ, R41, 0x80000000, RZ, 0xc0, !PT ;  /* 0x8000000029ff7812 */ /* 0x000fe4000788c0ff */
[----:B------:R-:W4:Y:S01]  /*80170*/  LDL.LU.64 R40, [R1+0x1780] ;  /* 0x0017800001287983 */ /* 0x000f220000300a00 */
[----:B------:R-:W-:-:S05]  /*80180*/  PRMT R0, R58, 0x7772, RZ ;  /* 0x000077723a007816 */ /* 0x000fca00000000ff */
[----:B------:R0:W-:Y:S04]  /*80190*/  @P6 STG.E.U8 desc[UR34][R48.64], R0 ;  /* 0x0000000030006986 */ /* 0x0001e8000c101122 */
[----:B0-----:R-:W4:Y:S04]  /*801a0*/  LDL.LU.64 R48, [R1+0x17b8] ;  /* 0x0017b80001307983 */ /* 0x001f280000300a00 */
[----:B------:R-:W4:Y:S04]  /*801b0*/  LDL.LU.64 R52, [R1+0x17b0] ;  /* 0x0017b00001347983 */ /* 0x000f280000300a00 */
[----:B------:R-:W4:Y:S04]  /*801c0*/  LDL.LU R42, [R1+0xc] ;  /* 0x00000c00012a7983 */ /* 0x000f280000300800 */
[----:B------:R-:W4:Y:S01]  /*801d0*/  LDL.LU.64 R22, [R1+0x17d8] ;  /* 0x0017d80001167983 */ /* 0x000f220000300a00 */
[----:B------:R-:W-:-:S03]  /*801e0*/  PRMT R58, R58, 0x7773, RZ ;  /* 0x000077733a3a7816 */ /* 0x000fc600000000ff */
[----:B------:R-:W4:Y:S01]  /*801f0*/  LDL.LU.64 R20, [R1+0x1808] ;  /* 0x0018080001147983 */ /* 0x000f220000300a00 */
[----:B------:R-:W-:-:S03]  /*80200*/  PRMT R0, R54, 0x7770, RZ ;  /* 0x0000777036007816 */ /* 0x000fc600000000ff */
[----:B------:R0:W-:Y:S04]  /*80210*/  @P0 STG.E.U8 desc[UR34][R38.64], R58 ;  /* 0x0000003a26000986 */ /* 0x0001e8000c101122 */
[----:B------:R-:W4:Y:S04]  /*80220*/  LDL.LU.64 R34, [R1+0x1828] ;  /* 0x0018280001227983 */ /* 0x000f280000300a00 */
[----:B------:R1:W-:Y:S01]  /*80230*/  @P1 STG.E.U8 desc[UR34][R46.64], R0 ;  /* 0x000000002e001986 */ /* 0x0003e2000c101122 */
[----:B------:R-:W-:-:S03]  /*80240*/  LOP3.LUT P1, RZ, R2, 0x20, RZ, 0xc0, !PT ;  /* 0x0000002002ff7812 */ /* 0x000fc6000782c0ff */
[----:B------:R-:W4:Y:S04]  /*80250*/  LDL.LU.64 R32, [R1+0x1860] ;  /* 0x0018600001207983 */ /* 0x000f280000300a00 */
[----:B0-----:R-:W4:Y:S01]  /*80260*/  LDL.LU.64 R38, [R1+0x1858] ;  /* 0x0018580001267983 */ /* 0x001f220000300a00 */
[----:B-1----:R-:W-:-:S03]  /*80270*/  PRMT R0, R54, 0x7771, RZ ;  /* 0x0000777136007816 */ /* 0x002fc600000000ff */
[----:B------:R-:W4:Y:S04]  /*80280*/  LDL.LU.64 R46, [R1+0x1880] ;  /* 0x00188000012e7983 */ /* 0x000f280000300a00 */
[----:B------:R0:W-:Y:S01]  /*80290*/  @P1 STG.E.U8 desc[UR34][R44.64], R0 ;  /* 0x000000002c001986 */ /* 0x0001e2000c101122 */
[----:B------:R-:W-:-:S03]  /*802a0*/  LOP3.LUT P1, RZ, R2, 0x10, RZ, 0xc0, !PT ;  /* 0x0000001002ff7812 */ /* 0x000fc6000782c0ff */
[----:B0-----:R-:W4:Y:S01]  /*802b0*/  LDL.LU.64 R44, [R1+0x18b8] ;  /* 0x0018b800012c7983 */ /* 0x001f220000300a00 */
[----:B------:R-:W-:-:S09]  /*802c0*/  PRMT R0, R54, 0x7772, RZ ;  /* 0x0000777236007816 */ /* 0x000fd200000000ff */
[----:B--2---:R0:W-:Y:S04]  /*802d0*/  @P1 STG.E.U8 desc[UR34][R50.64], R0 ;  /* 0x0000000032001986 */ /* 0x0041e8000c101122 */
[----:B0-----:R-:W2:Y:S01]  /*802e0*/  LDL.LU.64 R50, [R1+0x18b0] ;  /* 0x0018b00001327983 */ /* 0x001ea20000300a00 */
[----:B------:R-:W-:Y:S02]  /*802f0*/  LOP3.LUT P1, RZ, R2, 0x8, RZ, 0xc0, !PT ;  /* 0x0000000802ff7812 */ /* 0x000fe4000782c0ff */
[----:B------:R-:W-:Y:S02]  /*80300*/  PRMT R54, R54, 0x7773, RZ ;  /* 0x0000777336367816 */ /* 0x000fe400000000ff */
[----:B---3--:R-:W-:-:S09]  /*80310*/  PRMT R0, R56, 0x7770, RZ ;  /* 0x0000777038007816 */ /* 0x008fd200000000ff */
[----:B----4-:R0:W-:Y:S01]  /*80320*/  @P1 STG.E.U8 desc[UR34][R36.64], R54 ;  /* 0x0000003624001986 */ /* 0x0101e2000c101122 */
[C---:B------:R-:W-:Y:S02]  /*80330*/  LOP3.LUT P1, RZ, R2.reuse, 0x4, RZ, 0xc0, !PT ;  /* 0x0000000402ff7812 */ /* 0x040fe4000782c0ff */
[C---:B------:R-:W-:Y:S02]  /*80340*/  LOP3.LUT P5, RZ, R43.reuse, 0x1, RZ, 0xc0, !PT ;  /* 0x000000012bff7812 */ /* 0x040fe400078ac0ff */
[C---:B------:R-:W-:Y:S02]  /*80350*/  LOP3.LUT P6, RZ, R43.reuse, 0x2, RZ, 0xc0, !PT ;  /* 0x000000022bff7812 */ /* 0x040fe400078cc0ff */
[----:B------:R-:W-:Y:S01]  /*80360*/  LOP3.LUT P0, RZ, R43, 0x4, RZ, 0xc0, !PT ;  /* 0x000000042bff7812 */ /* 0x000fe2000780c0ff */
[----:B0-----:R-:W3:Y:S06]  /*80370*/  LDL.LU.64 R36, [R1+0x2aa0] ;  /* 0x002aa00001247983 */ /* 0x001eec0000300a00 */
[----:B------:R0:W-:Y:S01]  /*80380*/  @P1 STG.E.U8 desc[UR34][R40.64], R0 ;  /* 0x0000000028001986 */ /* 0x0001e2000c101122 */
[----:B------:R-:W-:-:S02]  /*80390*/  LOP3.LUT P1, RZ, R2, 0x2, RZ, 0xc0, !PT ;  /* 0x0000000202ff7812 */ /* 0x000fc4000782c0ff */
[----:B0-----:R-:W-:Y:S01]  /*803a0*/  PRMT R0, R56, 0x7771, RZ ;  /* 0x0000777138007816 */ /* 0x001fe200000000ff */
[----:B------:R-:W4:Y:S10]  /*803b0*/  LDL.LU.64 R40, [R1+0x2a98] ;  /* 0x002a980001287983 */ /* 0x000f340000300a00 */
[----:B------:R0:W-:Y:S01]  /*803c0*/  @P1 STG.E.U8 desc[UR34][R48.64], R0 ;  /* 0x0000000030001986 */ /* 0x0001e2000c101122 */
[----:B------:R-:W-:-:S02]  /*803d0*/  LOP3.LUT P1, RZ, R2, 0x1, RZ, 0xc0, !PT ;  /* 0x0000000102ff7812 */ /* 0x000fc4000782c0ff */
[----:B0-----:R-:W-:Y:S01]  /*803e0*/  PRMT R0, R56, 0x7772, RZ ;  /* 0x0000777238007816 */ /* 0x001fe200000000ff */
[----:B------:R-:W3:Y:S10]  /*803f0*/  LDL.LU.64 R48, [R1+0x2a90] ;  /* 0x002a900001307983 */ /* 0x000ef40000300a00 */
[----:B------:R0:W-:Y:S01]  /*80400*/  @P1 STG.E.U8 desc[UR34][R52.64], R0 ;  /* 0x0000000034001986 */ /* 0x0001e2000c101122 */
[----:B------:R-:W-:-:S02]  /*80410*/  LOP3.LUT P1, RZ, R3, 0x80000000, RZ, 0xc0, !PT ;  /* 0x8000000003ff7812 */ /* 0x000fc4000782c0ff */
        /* <DEDUP_REMOVED lines=18> */
[----:B------:R-:W4:Y:S04]  /*80540*/  LDL.LU.64 R44, [R1+0x1908] ;  /* 0x00190800012c7983 */ /* 0x000f280000300a00 */
[----:B------:R-:W3:Y:S04]  /*80550*/  LDL.LU.64 R20, [R1+0x1928] ;  /* 0x0019280001147983 */ /* 0x000ee80000300a00 */
[----:B------:R-:W3:Y:S04]  /*80560*/  LDL.LU.64 R34, [R1+0x1960] ;  /* 0x0019600001227983 */ /* 0x000ee80000300a00 */
[----:B------:R-:W3:Y:S01]  /*80570*/  LDL.LU.64 R38, [R1+0x1958] ;  /* 0x0019580001267983 */ /* 0x000ee20000300a00 */
[----:B------:R-:W-:-:S03]  /*80580*/  LOP3.LUT P4, RZ, R43, 0x8, RZ, 0xc0, !PT ;  /* 0x000000082bff7812 */ /* 0x000fc6000788c0ff */
[----:B------:R-:W3:Y:S01]  /*80590*/  LDL.LU.64 R46, [R1+0x1980] ;  /* 0x00198000012e7983 */ /* 0x000ee20000300a00 */
[----:B------:R-:W-:Y:S02]  /*805a0*/  PRMT R59, R59, 0x7773, RZ ;  /* 0x000077733b3b7816 */ /* 0x000fe400000000ff */
[----:B------:R-:W-:Y:S02]  /*805b0*/  LOP3.LUT P5, RZ, R43, 0x10, RZ, 0xc0, !PT ;  /* 0x000000102bff7812 */ /* 0x000fe400078ac0ff */
        /* <DEDUP_REMOVED lines=16> */
[----:B------:R-:W2:Y:S04]  /*806c0*/  LDL.LU.64 R32, [R1+0x19b0] ;  /* 0x0019b00001207983 */ /* 0x000ea80000300a00 */
[----:B----4-:R0:W-:Y:S04]  /*806d0*/  @P5 STG.E.U8 desc[UR34][R44.64], R0 ;  /* 0x000000002c005986 */ /* 0x0101e8000c101122 */
[----:B0-----:R-:W4:Y:S01]  /*806e0*/  LDL.LU.64 R44, [R1+0x19d8] ;  /* 0x0019d800012c7983 */ /* 0x001f220000300a00 */
[----:B------:R-:W-:-:S02]  /*806f0*/  LOP3.LUT R3, R3, 0xfbffffff, RZ, 0xc0, !PT ;  /* 0xfbffffff03037812 */ /* 0x000fc400078ec0ff */
[----:B------:R-:W-:Y:S01]  /*80700*/  LOP3.LUT P6, RZ, R43, 0x20, RZ, 0xc0, !PT ;  /* 0x000000202bff7812 */ /* 0x000fe200078cc0ff */
[----:B------:R-:W4:Y:S01]  /*80710*/  LDL.LU.64 R58, [R1+0x1a28] ;  /* 0x001a2800013a7983 */ /* 0x000f220000300a00 */
[----:B------:R-:W-:Y:S02]  /*80720*/  @P1 LOP3.LUT R3, R3, 0x4000000, RZ, 0xfc, !PT ;  /* 0x0400000003031812 */ /* 0x000fe400078efcff */
[----:B------:R-:W-:Y:S01]  /*80730*/  LOP3.LUT P1, RZ, R43, 0x400, RZ, 0xc0, !PT ;  /* 0x000004002bff7812 */ /* 0x000fe2000782c0ff */
[----:B------:R-:W4:Y:S01]  /*80740*/  LDL.LU.64 R52, [R1+0x1a60] ;  /* 0x001a600001347983 */ /* 0x000f220000300a00 */
        /* <DEDUP_REMOVED lines=10> */
[----:B------:R-:W-:Y:S01]  /*807f0*/  LOP3.LUT P1, RZ, R43, 0x80, RZ, 0xc0, !PT ;  /* 0x000000802bff7812 */ /* 0x000fe2000782c0ff */
[----:B---3--:R0:W-:Y:S02]  /*80800*/  @P6 STG.E.U8 desc[UR34][R20.64], R0 ;  /* 0x0000000014006986 */ /* 0x0081e4000c101122 */
[C---:B0-----:R-:W-:Y:S02]  /*80810*/  PRMT R0, R55.reuse, 0x7772, RZ ;  /* 0x0000777237007816 */ /* 0x041fe400000000ff */
[----:B------:R-:W-:-:S03]  /*80820*/  PRMT R55, R55, 0x7773, RZ ;  /* 0x0000777337377816 */ /* 0x000fc600000000ff */
[----:B------:R0:W-:Y:S05]  /*80830*/  @P0 STG.E.U8 desc[UR34][R34.64], R0 ;  /* 0x0000000022000986 */ /* 0x0001ea000c101122 */
[----:B------:R1:W-:Y:S01]  /*80840*/  @P1 STG.E.U8 desc[UR34][R38.64], R55 ;  /* 0x0000003726001986 */ /* 0x0003e2000c101122 */
[C---:B------:R-:W-:Y:S02]  /*80850*/  LOP3.LUT P1, RZ, R3.reuse, 0x20000000, RZ, 0xc0, !PT ;  /* 0x2000000003ff7812 */ /* 0x040fe4000782c0ff */
[----:B0-----:R-:W-:Y:S01]  /*80860*/  PRMT R0, R48, 0x7770, RZ ;  /* 0x0000777030007816 */ /* 0x001fe200000000ff */
[----:B-1----:R-:W3:Y:S10]  /*80870*/  LDL.LU.64 R54, [R1+0x1a08] ;  /* 0x001a080001367983 */ /* 0x002ef40000300a00 */
[----:B------:R0:W-:Y:S01]  /*80880*/  @P1 STG.E.U8 desc[UR34][R46.64], R0 ;  /* 0x000000002e001986 */ /* 0x0001e2000c101122 */
[----:B------:R-:W-:-:S03]  /*80890*/  LOP3.LUT P1, RZ, R3, 0x10000000, RZ, 0xc0, !PT ;  /* 0x1000000003ff7812 */ /* 0x000fc6000782c0ff */
[----:B------:R-:W3:Y:S04]  /*808a0*/  LDL.LU.64 R56, [R1+0x1a58] ;  /* 0x001a580001387983 */ /* 0x000ee80000300a00 */
[----:B------:R-:W3:Y:S01]  /*808b0*/  LDL.LU.64 R22, [R1+0x1a80] ;  /* 0x001a800001167983 */ /* 0x000ee20000300a00 */
[----:B0-----:R-:W-:-:S03]  /*808c0*/  PRMT R0, R48, 0x7771, RZ ;  /* 0x0000777130007816 */ /* 0x001fc600000000ff */
[----:B------:R-:W3:Y:S04]  /*808d0*/  LDL.LU.64 R20, [R1+0x1ab8] ;  /* 0x001ab80001147983 */ /* 0x000ee80000300a00 */
[----:B------:R-:W3:Y:S04]  /*808e0*/  LDL.LU.64 R34, [R1+0x1ab0] ;  /* 0x001ab00001227983 */ /* 0x000ee80000300a00 */
[----:B------:R-:W3:Y:S04]  /*808f0*/  LDL.LU.64 R38, [R1+0x1ad8] ;  /* 0x001ad80001267983 */ /* 0x000ee80000300a00 */
[----:B------:R-:W3:Y:S04]  /*80900*/  LDL.LU.64 R46, [R1+0x1b08] ;  /* 0x001b0800012e7983 */ /* 0x000ee80000300a00 */
[----:B--2---:R0:W-:Y:S01]  /*80910*/  @P1 STG.E.U8 desc[UR34][R50.64], R0 ;  /* 0x0000000032001986 */ /* 0x0041e2000c101122 */
[----:B------:R-:W-:-:S02]  /*80920*/  LOP3.LUT P1, RZ, R3, 0x8000000, RZ, 0xc0, !PT ;  /* 0x0800000003ff7812 */ /* 0x000fc4000782c0ff */
[----:B0-----:R-:W-:Y:S01]  /*80930*/  PRMT R0, R48, 0x7772, RZ ;  /* 0x0000777230007816 */ /* 0x001fe200000000ff */
[----:B------:R-:W2:Y:S10]  /*80940*/  LDL.LU.64 R50, [R1+0x1b28] ;  /* 0x001b280001327983 */ /* 0x000eb40000300a00 */
[----:B------:R0:W-:Y:S01]  /*80950*/  @P1 STG.E.U8 desc[UR34][R32.64], R0 ;  /* 0x0000000020001986 */ /* 0x0001e2000c101122 */
[----:B------:R-:W-:-:S02]  /*80960*/  LOP3.LUT P1, RZ, R3, 0x4000000, RZ, 0xc0, !PT ;  /* 0x0400000003ff7812 */ /* 0x000fc4000782c0ff */
[----:B------:R-:W-:Y:S01]  /*80970*/  PRMT R48, R48, 0x7773, RZ ;  /* 0x0000777330307816 */ /* 0x000fe200000000ff */
[----:B0-----:R-:W2:Y:S10]  /*80980*/  LDL.LU R33, [R1+0x2a4] ;  /* 0x0002a40001217983 */ /* 0x001eb40000300800 */
[----:B----4-:R0:W-:Y:S04]  /*80990*/  @P1 STG.E.U8 desc[UR34][R44.64], R48 ;  /* 0x000000302c001986 */ /* 0x0101e8000c101122 */
[----:B0-----:R-:W4:Y:S01]  /*809a0*/  LDL.LU.64 R44, [R1+0x2a88] ;  /* 0x002a8800012c7983 */ /* 0x001f220000300a00 */
[----:B------:R-:W-:-:S02]  /*809b0*/  LOP3.LUT P1, RZ, R3, 0x2000000, RZ, 0xc0, !PT ;  /* 0x0200000003ff7812 */ /* 0x000fc4000782c0ff */
[C---:B------:R-:W-:Y:S02]  /*809c0*/  LOP3.LUT P2, RZ, R43.reuse, 0x10000, RZ, 0xc0, !PT ;  /* 0x000100002bff7812 */ /* 0x040fe4000784c0ff */
[C---:B------:R-:W-:Y:S02]  /*809d0*/  LOP3.LUT P3, RZ, R43.reuse, 0x20000, RZ, 0xc0, !PT ;  /* 0x000200002bff7812 */ /* 0x040fe4000786c0ff */
[C---:B------:R-:W-:Y:S02]  /*809e0*/  LOP3.LUT P4, RZ, R43.reuse, 0x40000, RZ, 0xc0, !PT ;  /* 0x000400002bff7812 */ /* 0x040fe4000788c0ff */
[C---:B------:R-:W-:Y:S02]  /*809f0*/  LOP3.LUT P5, RZ, R43.reuse, 0x80000, RZ, 0xc0, !PT ;  /* 0x000800002bff7812 */ /* 0x040fe400078ac0ff */
[C---:B------:R-:W-:Y:S02]  /*80a00*/  LOP3.LUT P6, RZ, R43.reuse, 0x100000, RZ, 0xc0, !PT ;  /* 0x001000002bff7812 */ /* 0x040fe400078cc0ff */
[----:B------:R-:W-:-:S02]  /*80a10*/  LOP3.LUT P0, RZ, R43, 0x200000, RZ, 0xc0, !PT ;  /* 0x002000002bff7812 */ /* 0x000fc4000780c0ff */
[----:B----4-:R-:W-:-:S05]  /*80a20*/  PRMT R0, R44, 0x7770, RZ ;  /* 0x000077702c007816 */ /* 0x010fca00000000ff */
        /* <DEDUP_REMOVED lines=8> */
[----:B------:R-:W-:Y:S02]  /*80ab0*/  PRMT R44, R44, 0x7773, RZ ;  /* 0x000077732c2c7816 */ /* 0x000fe400000000ff */
[----:B0-----:R-:W-:-:S09]  /*80ac0*/  PRMT R0, R40, 0x7770, RZ ;  /* 0x0000777028007816 */ /* 0x001fd200000000ff */
[----:B------:R-:W-:Y:S04]  /*80ad0*/  @P1 STG.E.U8 desc[UR34][R56.64], R44 ;  /* 0x0000002c38001986 */ /* 0x000fe8000c101122 */
[----:B------:R0:W-:Y:S02]  /*80ae0*/  @P2 STG.E.U8 desc[UR34][R22.64], R0 ;  /* 0x0000000016002986 */ /* 0x0001e4000c101122 */
[----:B0-----:R-:W-:-:S05]  /*80af0*/  PRMT R0, R40, 0x7771, RZ ;  /* 0x0000777128007816 */ /* 0x001fca00000000ff */
[----:B------:R0:W-:Y:S02]  /*80b00*/  @P3 STG.E.U8 desc[UR34][R20.64], R0 ;  /* 0x0000000014003986 */ /* 0x0001e4000c101122 */
[C---:B0-----:R-:W-:Y:S02]  /*80b10*/  PRMT R0, R40.reuse, 0x7772, RZ ;  /* 0x0000777228007816 */ /* 0x041fe400000000ff */
[----:B------:R-:W-:-:S03]  /*80b20*/  PRMT R40, R40, 0x7773, RZ ;  /* 0x0000777328287816 */ /* 0x000fc600000000ff */
[----:B------:R0:W-:Y:S04]  /*80b30*/  @P4 STG.E.U8 desc[UR34][R34.64], R0 ;  /* 0x0000000022004986 */ /* 0x0001e8000c101122 */
[----:B------:R-:W-:Y:S01]  /*80b40*/  @P5 STG.E.U8 desc[UR34][R38.64], R40 ;  /* 0x0000002826005986 */ /* 0x000fe2000c101122 */
[----:B0-----:R-:W-:-:S05]  /*80b50*/  PRMT R0, R36, 0x7770, RZ ;  /* 0x0000777024007816 */ /* 0x001fca00000000ff */
[----:B------:R0:W-:Y:S04]  /*80b60*/  @P6 STG.E.U8 desc[UR34][R46.64], R0 ;  /* 0x000000002e006986 */ /* 0x0001e8000c101122 */
[----:B0-----:R-:W3:Y:S01]  /*80b70*/  LDL.LU.64 R46, [R1+0x1b60] ;  /* 0x001b6000012e7983 */ /* 0x001ee20000300a00 */
[----:B------:R-:W-:-:S05]  /*80b80*/  PRMT R0, R36, 0x7771, RZ ;  /* 0x0000777124007816 */ /* 0x000fca00000000ff */
[----:B--2---:R0:W-:Y:S04]  /*80b90*/  @P0 STG.E.U8 desc[UR34][R50.64], R0 ;  /* 0x0000000032000986 */ /* 0x0041e8000c101122 */
[----:B0-----:R-:W2:Y:S01]  /*80ba0*/  LDL.LU.64 R50, [R1+0x1b58] ;  /* 0x001b580001327983 */ /* 0x001ea20000300a00 */
[----:B------:R-:W-:Y:S02]  /*80bb0*/  LOP3.LUT P1, RZ, R33, 0x4, RZ, 0xc0, !PT ;  /* 0x0000000421ff7812 */ /* 0x000fe4000782c0ff */
[----:B------:R-:W-:Y:S01]  /*80bc0*/  LOP3.LUT R3, R3, 0xffffbfff, RZ, 0xc0, !PT ;  /* 0xffffbfff03037812 */ /* 0x000fe200078ec0ff */
[----:B------:R-:W4:Y:S04]  /*80bd0*/  LDL.LU.64 R56, [R1+0x1b80] ;  /* 0x001b800001387983 */ /* 0x000f280000300a00 */
[----:B------:R-:W4:Y:S04]  /*80be0*/  LDL.LU.64 R22, [R1+0x1b90] ;  /* 0x001b900001167983 */ /* 0x000f280000300a00 */
[----:B------:R-:W4:Y:S02]  /*80bf0*/  LDL.LU.64 R20, [R1+0x1b88] ;  /* 0x001b880001147983 */ /* 0x000f240000300a00 */
[----:B------:R-:W-:-:S02]  /*80c00*/  @P1 LOP3.LUT R3, R3, 0x4000, RZ, 0xfc, !PT ;  /* 0x0000400003031812 */ /* 0x000fc400078efcff */
[----:B------:R-:W-:Y:S01]  /*80c10*/  LOP3.LUT P1, RZ, R33, 0x2, RZ, 0xc0, !PT ;  /* 0x0000000221ff7812 */ /* 0x000fe2000782c0ff */
[----:B------:R-:W4:Y:S01]  /*80c20*/  LDL.LU.64 R34, [R1+0x1ba8] ;  /* 0x001ba80001227983 */ /* 0x000f220000300a00 */
[----:B------:R-:W-:-:S03]  /*80c30*/  LOP3.LUT R3, R3, 0xffff7fff, RZ, 0xc0, !PT ;  /* 0xffff7fff03037812 */ /* 0x000fc600078ec0ff */
[----:B------:R-:W4:Y:S08]  /*80c40*/  LDL.LU.64 R38, [R1+0x1bb0] ;  /* 0x001bb00001267983 */ /* 0x000f300000300a00 */
[----:B------:R-:W-:Y:S02]  /*80c50*/  @P1 LOP3.LUT R3, R3, 0x8000, RZ, 0xfc, !PT ;  /* 0x0000800003031812 */ /* 0x000fe400078efcff */
        /* <DEDUP_REMOVED lines=22> */
[----:B------:R-:W-:Y:S02]  /*80dc0*/  LOP3.LUT P1, RZ, R43, 0x4000000, RZ, 0xc0, !PT ;  /* 0x040000002bff7812 */ /* 0x000fe4000782c0ff */
[----:B------:R-:W4:Y:S01]  /*80dd0*/  LDL.LU.64 R42, [R1+0x1bc8] ;  /* 0x001bc800012a7983 */ /* 0x000f220000300a00 */
[C---:B------:R-:W-:Y:S02]  /*80de0*/  PRMT R0, R36.reuse, 0x7772, RZ ;  /* 0x0000777224007816 */ /* 0x040fe400000000ff */
[----:B------:R-:W-:-:S03]  /*80df0*/  PRMT R36, R36, 0x7773, RZ ;  /* 0x0000777324247816 */ /* 0x000fc600000000ff */
[----:B---3--:R0:W-:Y:S04]  /*80e00*/  @P4 STG.E.U8 desc[UR34][R46.64], R0 ;  /* 0x000000002e004986 */ /* 0x0081e8000c101122 */
[----:B0-----:R-:W3:Y:S04]  /*80e10*/  LDL.LU.64 R46, [R1+0x1c08] ;  /* 0x001c0800012e7983 */ /* 0x001ee80000300a00 */
[----:B--2---:R0:W-:Y:S04]  /*80e20*/  @P5 STG.E.U8 desc[UR34][R50.64], R36 ;  /* 0x0000002432005986 */ /* 0x0041e8000c101122 */
[----:B0-----:R-:W2:Y:S01]  /*80e30*/  LDL.LU.64 R50, [R1+0x1c00] ;  /* 0x001c000001327983 */ /* 0x001ea20000300a00 */
[----:B------:R-:W-:-:S03]  /*80e40*/  PRMT R0, R49, 0x7770, RZ ;  /* 0x0000777031007816 */ /* 0x000fc600000000ff */
[----:B------:R-:W2:Y:S04]  /*80e50*/  LDL.LU.64 R54, [R1+0x1c30] ;  /* 0x001c300001367983 */ /* 0x000ea80000300a00 */
[----:B----4-:R0:W-:Y:S04]  /*80e60*/  @P6 STG.E.U8 desc[UR34][R56.64], R0 ;  /* 0x0000000038006986 */ /* 0x0101e8000c101122 */
[----:B------:R-:W4:Y:S04]  /*80e70*/  LDL.LU.64 R58, [R1+0x1c28] ;  /* 0x001c2800013a7983 */ /* 0x000f280000300a00 */
[----:B------:R-:W4:Y:S01]  /*80e80*/  LDL.LU.64 R52, [R1+0x1c48] ;  /* 0x001c480001347983 */ /* 0x000f220000300a00 */
[----:B0-----:R-:W-:-:S03]  /*80e90*/  PRMT R0, R49, 0x7771, RZ ;  /* 0x0000777131007816 */ /* 0x001fc600000000ff */
[----:B------:R-:W4:Y:S04]  /*80ea0*/  LDL.LU.64 R56, [R1+0x1c78] ;  /* 0x001c780001387983 */ /* 0x000f280000300a00 */
[----:B------:R0:W-:Y:S02]  /*80eb0*/  @P0 STG.E.U8 desc[UR34][R22.64], R0 ;  /* 0x0000000016000986 */ /* 0x0001e4000c101122 */
[----:B0-----:R-:W-:Y:S02]  /*80ec0*/  PRMT R0, R49, 0x7772, RZ ;  /* 0x0000777231007816 */ /* 0x001fe400000000ff */
[----:B------:R-:W4:Y:S04]  /*80ed0*/  LDL.LU.64 R22, [R1+0x1c88] ;  /* 0x001c880001167983 */ /* 0x000f280000300a00 */
[----:B------:R-:W-:Y:S01]  /*80ee0*/  @P1 STG.E.U8 desc[UR34][R20.64], R0 ;  /* 0x0000000014001986 */ /* 0x000fe2000c101122 */
[----:B------:R-:W-:-:S02]  /*80ef0*/  LOP3.LUT P1, RZ, R3, 0x200000, RZ, 0xc0, !PT ;  /* 0x0020000003ff7812 */ /* 0x000fc4000782c0ff */
[----:B------:R-:W-:-:S11]  /*80f00*/  PRMT R49, R49, 0x7773, RZ ;  /* 0x0000777331317816 */ /* 0x000fd600000000ff */
[----:B------:R0:W-:Y:S04]  /*80f10*/  @P1 STG.E.U8 desc[UR34][R34.64], R49 ;  /* 0x0000003122001986 */ /* 0x0001e8000c101122 */
[----:B0-----:R-:W4:Y:S01]  /*80f20*/  LDL.LU.64 R48, [R1+0x1c20] ;  /* 0x001c200001307983 */ /* 0x001f220000300a00 */
[----:B------:R-:W-:-:S03]  /*80f30*/  LOP3.LUT P1, RZ, R3, 0x100000, RZ, 0xc0, !PT ;  /* 0x0010000003ff7812 */ /* 0x000fc6000782c0ff */
[----:B------:R-:W4:Y:S01]  /*80f40*/  LDL.LU.64 R20, [R1+0x1ca0] ;  /* 0x001ca00001147983 */ /* 0x000f220000300a00 */
[----:B------:R-:W-:-:S03]  /*80f50*/  PRMT R0, R45, 0x7770, RZ ;  /* 0x000077702d007816 */ /* 0x000fc600000000ff */
[----:B------:R-:W4:Y:S06]  /*80f60*/  LDL.LU.64 R34, [R1+0x1c98] ;  /* 0x001c980001227983 */ /* 0x000f2c0000300a00 */
[----:B------:R0:W-:Y:S01]  /*80f70*/  @P1 STG.E.U8 desc[UR34][R38.64], R0 ;  /* 0x0000000026001986 */ /* 0x0001e2000c101122 */
[----:B------:R-:W-:Y:S02]  /*80f80*/  LOP3.LUT P1, RZ, R3, 0x80000, RZ, 0xc0, !PT ;  /* 0x0008000003ff7812 */ /* 0x000fe4000782c0ff */
[----:B0-----:R-:W-:Y:S01]  /*80f90*/  PRMT R0, R45, 0x7771, RZ ;  /* 0x000077712d007816 */ /* 0x001fe200000000ff */
[----:B------:R-:W4:Y:S10]  /*80fa0*/  LDL.LU.64 R38, [R1+0x1cb0] ;  /* 0x001cb00001267983 */ /* 0x000f340000300a00 */
[----:B------:R0:W-:Y:S01]  /*80fb0*/  @P1 STG.E.U8 desc[UR34][R42.64], R0 ;  /* 0x000000002a001986 */ /* 0x0001e2000c101122 */
[----:B------:R-:W-:-:S02]  /*80fc0*/  LOP3.LUT P1, RZ, R3, 0x40000, RZ, 0xc0, !PT ;  /* 0x0004000003ff7812 */ /* 0x000fc4000782c0ff */
[C---:B0-----:R-:W-:Y:S01]  /*80fd0*/  PRMT R0, R45.reuse, 0x7772, RZ ;  /* 0x000077722d007816 */ /* 0x041fe200000000ff */
[----:B------:R-:W4:Y:S01]  /*80fe0*/  LDL.LU.64 R42, [R1+0x2a80] ;  /* 0x002a8000012a7983 */ /* 0x000f220000300a00 */
[----:B------:R-:W-:-:S09]  /*80ff0*/  PRMT R45, R45, 0x7773, RZ ;  /* 0x000077732d2d7816 */ /* 0x000fd200000000ff */
[----:B---3--:R0:W-:Y:S01]  /*81000*/  @P1 STG.E.U8 desc[UR34][R46.64], R0 ;  /* 0x000000002e001986 */ /* 0x0081e2000c101122 */
[----:B------:R-:W-:-:S03]  /*81010*/  LOP3.LUT P1, RZ, R3, 0x20000, RZ, 0xc0, !PT ;  /* 0x0002000003ff7812 */ /* 0x000fc6000782c0ff */
[----:B0-----:R-:W3:Y:S10]  /*81020*/  LDL.LU.64 R46, [R1+0x2a78] ;  /* 0x002a7800012e7983 */ /* 0x001ef40000300a00 */
[----:B--2---:R0:W-:Y:S04]  /*81030*/  @P1 STG.E.U8 desc[UR34][R50.64], R45 ;  /* 0x0000002d32001986 */ /* 0x0041e8000c101122 */
[----:B0-----:R-:W2:Y:S01]  /*81040*/  LDL.LU.64 R50, [R1+0x2a70] ;  /* 0x002a700001327983 */ /* 0x001ea20000300a00 */
[----:B------:R-:W-:-:S02]  /*81050*/  LOP3.LUT P1, RZ, R3, 0x10000, RZ, 0xc0, !PT ;  /* 0x0001000003ff7812 */ /* 0x000fc4000782c0ff */
[----:B------:R-:W-:Y:S02]  /*81060*/  PRMT R0, R41, 0x7770, RZ ;  /* 0x0000777029007816 */ /* 0x000fe400000000ff */
[C---:B------:R-:W-:Y:S02]  /*81070*/  LOP3.LUT P2, RZ, R33.reuse, 0x8, RZ, 0xc0, !PT ;  /* 0x0000000821ff7812 */ /* 0x040fe4000784c0ff */
[C---:B------:R-:W-:Y:S02]  /*81080*/  LOP3.LUT P3, RZ, R33.reuse, 0x10, RZ, 0xc0, !PT ;  /* 0x0000001021ff7812 */ /* 0x040fe4000786c0ff */
[C---:B------:R-:W-:Y:S02]  /*81090*/  LOP3.LUT P4, RZ, R33.reuse, 0x20, RZ, 0xc0, !PT ;  /* 0x0000002021ff7812 */ /* 0x040fe4000788c0ff */
[C---:B------:R-:W-:Y:S02]  /*810a0*/  LOP3.LUT P5, RZ, R33.reuse, 0x40, RZ, 0xc0, !PT ;  /* 0x0000004021ff7812 */ /* 0x040fe400078ac0ff */
[----:B------:R-:W-:Y:S01]  /*810b0*/  LOP3.LUT P6, RZ, R33, 0x80, RZ, 0xc0, !PT ;  /* 0x0000008021ff7812 */ /* 0x000fe200078cc0ff */
[----:B----4-:R0:W-:Y:S01]  /*810c0*/  @P1 STG.E.U8 desc[UR34][R48.64], R0 ;  /* 0x0000000030001986 */ /* 0x0101e2000c101122 */
[----:B------:R-:W-:-:S02]  /*810d0*/  LOP3.LUT P1, RZ, R3, 0x8000, RZ, 0xc0, !PT ;  /* 0x0000800003ff7812 */ /* 0x000fc4000782c0ff */
[----:B0-----:R-:W-:-:S11]  /*810e0*/  PRMT R0, R41, 0x7771, RZ ;  /* 0x0000777129007816 */ /* 0x001fd600000000ff */
[----:B------:R0:W-:Y:S01]  /*810f0*/  @P1 STG.E.U8 desc[UR34][R54.64], R0 ;  /* 0x0000000036001986 */ /* 0x0001e2000c101122 */
[----:B------:R-:W-:Y:S02]  /*81100*/  LOP3.LUT P1, RZ, R3, 0x4000, RZ, 0xc0, !PT ;  /* 0x0000400003ff7812 */ /* 0x000fe4000782c0ff */
[C---:B0-----:R-:W-:Y:S02]  /*81110*/  PRMT R0, R41.reuse, 0x7772, RZ ;  /* 0x0000777229007816 */ /* 0x041fe400000000ff */
[----:B------:R-:W-:-:S09]  /*81120*/  PRMT R41, R41, 0x7773, RZ ;  /* 0x0000777329297816 */ /* 0x000fd200000000ff */
[----:B------:R0:W-:Y:S04]  /*81130*/  @P1 STG.E.U8 desc[UR34][R58.64], R0 ;  /* 0x000000003a001986 */ /* 0x0001e8000c101122 */
[----:B------:R-:W-:Y:S01]  /*81140*/  @P2 STG.E.U8 desc[UR34][R52.64], R41 ;  /* 0x0000002934002986 */ /* 0x000fe2000c101122 */
[----:B0-----:R-:W-:-:S05]  /*81150*/  PRMT R0, R37, 0x7770, RZ ;  /* 0x0000777025007816 */ /* 0x001fca00000000ff */
[----:B------:R0:W-:Y:S02]  /*81160*/  @P3 STG.E.U8 desc[UR34][R56.64], R0 ;  /* 0x0000000038003986 */ /* 0x0001e4000c101122 */
[----:B0-----:R-:W-:-:S05]  /*81170*/  PRMT R0, R37, 0x7771, RZ ;  /* 0x0000777125007816 */ /* 0x001fca00000000ff */
[----:B------:R0:W-:Y:S02]  /*81180*/  @P4 STG.E.U8 desc[UR34][R22.64], R0 ;  /* 0x0000000016004986 */ /* 0x0001e4000c101122 */
[C---:B0-----:R-:W-:Y:S02]  /*81190*/  PRMT R0, R37.reuse, 0x7772, RZ ;  /* 0x0000777225007816 */ /* 0x041fe400000000ff */
[----:B------:R-:W-:-:S03]  /*811a0*/  PRMT R37, R37, 0x7773, RZ ;  /* 0x0000777325257816 */ /* 0x000fc600000000ff */
[----:B------:R-:W-:Y:S04]  /*811b0*/  @P5 STG.E.U8 desc[UR34][R20.64], R0 ;  /* 0x0000000014005986 */ /* 0x000fe8000c101122 */
[----:B------:R0:W-:Y:S04]  /*811c0*/  @P6 STG.E.U8 desc[UR34][R34.64], R37 ;  /* 0x0000002522006986 */ /* 0x0001e8000c101122 */
[----:B0-----:R-:W4:Y:S04]  /*811d0*/  LDL.LU.64 R34, [R1+0x1cf0] ;  /* 0x001cf00001227983 */ /* 0x001f280000300a00 */
[----:B------:R-:W3:Y:S01]  /*811e0*/  LDL.LU.64 R20, [R1+0x1ce8] ;  /* 0x001ce80001147983 */ /* 0x000ee20000300a00 */
[----:B------:R-:W-:-:S02]  /*811f0*/  LOP3.LUT P0, RZ, R33, 0x100, RZ, 0xc0, !PT ;  /* 0x0000010021ff7812 */ /* 0x000fc4000780c0ff */
[----:B--2---:R-:W-:-:S11]  /*81200*/  PRMT R0, R50, 0x7770, RZ ;  /* 0x0000777032007816 */ /* 0x004fd600000000ff */
[----:B------:R0:W-:Y:S04]  /*81210*/  @P0 STG.E.U8 desc[UR34][R38.64], R0 ;  /* 0x0000000026000986 */ /* 0x0001e8000c101122 */
[----:B0-----:R-:W2:Y:S04]  /*81220*/  LDL.LU.64 R38, [R1+0x1d08] ;  /* 0x001d080001267983 */ /* 0x001ea80000300a00 */
[----:B------:R-:W2:Y:S04]  /*81230*/  LDL.LU.64 R54, [R1+0x1e18] ;  /* 0x001e180001367983 */ /* 0x000ea80000300a00 */
[----:B------:R-:W2:Y:S01]  /*81240*/  LDL.LU.64 R58, [R1+0x1e20] ;  /* 0x001e2000013a7983 */ /* 0x000ea20000300a00 */
[----:B------:R-:W-:-:S03]  /*81250*/  LOP3.LUT P4, RZ, R33, 0x200, RZ, 0xc0, !PT ;  /* 0x0000020021ff7812 */ /* 0x000fc6000788c0ff */
[----:B------:R-:W2:Y:S01]  /*81260*/  LDL.LU.64 R52, [R1+0x1e30] ;  /* 0x001e300001347983 */ /* 0x000ea20000300a00 */
[----:B------:R-:W-:Y:S02]  /*81270*/  PRMT R0, R50, 0x7771, RZ ;  /* 0x0000777132007816 */ /* 0x000fe400000000ff */
[C---:B------:R-:W-:Y:S02]  /*81280*/  LOP3.LUT P5, RZ, R33.reuse, 0x400, RZ, 0xc0, !PT ;  /* 0x0000040021ff7812 */ /* 0x040fe400078ac0ff */
[----:B------:R-:W-:-:S05]  /*81290*/  LOP3.LUT P6, RZ, R33, 0x800, RZ, 0xc0, !PT ;  /* 0x0000080021ff7812 */ /* 0x000fca00078cc0ff */
[----:B----4-:R0:W-:Y:S04]  /*812a0*/  @P4 STG.E.U8 desc[UR34][R34.64], R0 ;  /* 0x0000000022004986 */ /* 0x0101e8000c101122 */
[----:B0-----:R-:W4:Y:S04]  /*812b0*/  LDL.LU.64 R34, [R1+0x1e28] ;  /* 0x001e280001227983 */ /* 0x001f280000300a00 */
[----:B------:R-:W4:Y:S01]  /*812c0*/  LDL.LU.64 R56, [R1+0x1e38] ;  /* 0x001e380001387983 */ /* 0x000f220000300a00 */
[----:B------:R-:W-:-:S05]  /*812d0*/  PRMT R0, R50, 0x7772, RZ ;  /* 0x0000777232007816 */ /* 0x000fca00000000ff */
[----:B---3--:R0:W-:Y:S04]  /*812e0*/  @P5 STG.E.U8 desc[UR34][R20.64], R0 ;  /* 0x0000000014005986 */ /* 0x0081e8000c101122 */
[----:B0-----:R-:W3:Y:S04]  /*812f0*/  LDL.LU.64 R20, [R1+0x1e48] ;  /* 0x001e480001147983 */ /* 0x001ee80000300a00 */
[----:B------:R-:W3:Y:S01]  /*81300*/  LDL.LU.64 R22, [R1+0x1e40] ;  /* 0x001e400001167983 */ /* 0x000ee20000300a00 */
[----:B------:R-:W-:Y:S02]  /*81310*/  PRMT R50, R50, 0x7773, RZ ;  /* 0x0000777332327816 */ /* 0x000fe400000000ff */
[----:B------:R-:W-:-:S02]  /*81320*/  LOP3.LUT P1, RZ, R33, 0x200000, RZ, 0xc0, !PT ;  /* 0x0020000021ff7812 */ /* 0x000fc4000782c0ff */
[----:B------:R-:W-:-:S11]  /*81330*/  LOP3.LUT R3, R3, 0xffffffbf, RZ, 0xc0, !PT ;  /* 0xffffffbf03037812 */ /* 0x000fd600078ec0ff */
[----:B------:R-:W-:Y:S01]  /*81340*/  @P1 LOP3.LUT R3, R3, 0x40, RZ, 0xfc, !PT ;  /* 0x0000004003031812 */ /* 0x000fe200078efcff */
[----:B--2---:R0:W-:Y:S04]  /*81350*/  @P6 STG.E.U8 desc[UR34][R38.64], R50 ;  /* 0x0000003226006986 */ /* 0x0041e8000c101122 */
[----:B0-----:R-:W2:Y:S01]  /*81360*/  LDL.LU.64 R38, [R1+0x1e50] ;  /* 0x001e500001267983 */ /* 0x001ea20000300a00 */
[----:B------:R-:W-:Y:S02]  /*81370*/  LOP3.LUT P1, RZ, R33, 0x100000, RZ, 0xc0, !PT ;  /* 0x0010000021ff7812 */ /* 0x000fe4000782c0ff */
[----:B------:R-:W-:Y:S01]  /*81380*/  LOP3.LUT R3, R3, 0xffffff7f, RZ, 0xc0, !PT ;  /* 0xffffff7f03037812 */ /* 0x000fe200078ec0ff */
[----:B------:R-:W2:Y:S01]  /*81390*/  LDL.LU.64 R36, [R1+0x1e58] ;  /* 0x001e580001247983 */ /* 0x000ea20000300a00 */
[----:B------:R-:W-:-:S02]  /*813a0*/  LOP3.LUT P0, RZ, R33, 0x1000, RZ, 0xc0, !PT ;  /* 0x0000100021ff7812 */ /* 0x000fc4000780c0ff */
[----:B------:R-:W-:Y:S01]  /*813b0*/  PRMT R0, R46, 0x7770, RZ ;  /* 0x000077702e007816 */ /* 0x000fe200000000ff */
[----:B------:R-:W2:Y:S04]  /*813c0*/  LDL.LU.64 R40, [R1+0x1e60] ;  /* 0x001e600001287983 */ /* 0x000ea80000300a00 */
[----:B------:R-:W2:Y:S02]  /*813d0*/  LDL.LU.64 R44, [R1+0x1e70] ;  /* 0x001e7000012c7983 */ /* 0x000ea40000300a00 */
[----:B------:R-:W-:Y:S02]  /*813e0*/  @P1 LOP3.LUT R3, R3, 0x80, RZ, 0xfc, !PT ;  /* 0x0000008003031812 */ /* 0x000fe400078efcff */
[----:B------:R-:W-:Y:S01]  /*813f0*/  LOP3.LUT P1, RZ, R33, 0x80000, RZ, 0xc0, !PT ;  /* 0x0008000021ff7812 */ /* 0x000fe2000782c0ff */
[----:B------:R-:W2:Y:S01]  /*81400*/  LDL.LU.64 R48, [R1+0x1e68] ;  /* 0x001e680001307983 */ /* 0x000ea20000300a00 */
        /* <DEDUP_REMOVED lines=19> */
[----:B0-----:R-:W2:Y:S01]  /*81540*/  LDL.LU.64 R54, [R1+0x1e78] ;  /* 0x001e780001367983 */ /* 0x001ea20000300a00 */
[----:B------:R-:W-:-:S11]  /*81550*/  PRMT R0, R46, 0x7771, RZ ;  /* 0x000077712e007816 */ /* 0x000fd600000000ff */
[----:B------:R0:W-:Y:S01]  /*81560*/  @P1 STG.E.U8 desc[UR34][R58.64], R0 ;  /* 0x000000003a001986 */ /* 0x0001e2000c101122 */
[C---:B------:R-:W-:Y:S02]  /*81570*/  LOP3.LUT P1, RZ, R3.reuse, 0x2000, RZ, 0xc0, !PT ;  /* 0x0000200003ff7812 */ /* 0x040fe4000782c0ff */
[----:B0-----:R-:W-:Y:S01]  /*81580*/  PRMT R0, R46, 0x7772, RZ ;  /* 0x000077722e007816 */ /* 0x001fe200000000ff */
[----:B------:R-:W2:Y:S10]  /*81590*/  LDL.LU.64 R58, [R1+0x1e88] ;  /* 0x001e8800013a7983 */ /* 0x000eb40000300a00 */
[----:B------:R0:W-:Y:S01]  /*815a0*/  @P1 STG.E.U8 desc[UR34][R52.64], R0 ;  /* 0x0000000034001986 */ /* 0x0001e2000c101122 */
[----:B------:R-:W-:-:S02]  /*815b0*/  LOP3.LUT P1, RZ, R3, 0x1000, RZ, 0xc0, !PT ;  /* 0x0000100003ff7812 */ /* 0x000fc4000782c0ff */
[----:B------:R-:W-:Y:S02]  /*815c0*/  PRMT R46, R46, 0x7773, RZ ;  /* 0x000077732e2e7816 */ /* 0x000fe400000000ff */
[----:B0-----:R-:W-:Y:S01]  /*815d0*/  PRMT R0, R42, 0x7770, RZ ;  /* 0x000077702a007816 */ /* 0x001fe200000000ff */
[----:B------:R-:W2:Y:S08]  /*815e0*/  LDL.LU.64 R52, [R1+0x1e80] ;  /* 0x001e800001347983 */ /* 0x000eb00000300a00 */
[----:B----4-:R0:W-:Y:S01]  /*815f0*/  @P1 STG.E.U8 desc[UR34][R34.64], R46 ;  /* 0x0000002e22001986 */ /* 0x0101e2000c101122 */
[----:B------:R-:W-:-:S03]  /*81600*/  LOP3.LUT P1, RZ, R3, 0x800, RZ, 0xc0, !PT ;  /* 0x0000080003ff7812 */ /* 0x000fc6000782c0ff */
[----:B0-----:R-:W4:Y:S10]  /*81610*/  LDL.LU.64 R34, [R1+0x1e90] ;  /* 0x001e900001227983 */ /* 0x001f340000300a00 */
[----:B------:R0:W-:Y:S01]  /*81620*/  @P1 STG.E.U8 desc[UR34][R56.64], R0 ;  /* 0x0000000038001986 */ /* 0x0001e2000c101122 */
[----:B------:R-:W-:-:S02]  /*81630*/  LOP3.LUT P1, RZ, R3, 0x400, RZ, 0xc0, !PT ;  /* 0x0000040003ff7812 */ /* 0x000fc4000782c0ff */
[----:B0-----:R-:W-:Y:S01]  /*81640*/  PRMT R0, R42, 0x7771, RZ ;  /* 0x000077712a007816 */ /* 0x001fe200000000ff */
[----:B------:R-:W4:Y:S10]  /*81650*/  LDL.LU R57, [R1+0x2a8] ;  /* 0x0002a80001397983 */ /* 0x000f340000300800 */
[----:B---3--:R0:W-:Y:S01]  /*81660*/  @P1 STG.E.U8 desc[UR34][R20.64], R0 ;  /* 0x0000000014001986 */ /* 0x0081e2000c101122 */
[----:B------:R-:W-:-:S02]  /*81670*/  LOP3.LUT P1, RZ, R3, 0x200, RZ, 0xc0, !PT ;  /* 0x0000020003ff7812 */ /* 0x000fc4000782c0ff */
[----:B0-----:R-:W-:Y:S01]  /*81680*/  PRMT R0, R42, 0x7772, RZ ;  /* 0x000077722a007816 */ /* 0x001fe200000000ff */
[----:B------:R-:W3:Y:S10]  /*81690*/  LDL.LU.64 R20, [R1+0x2a68] ;  /* 0x002a680001147983 */ /* 0x000ef40000300a00 */
[----:B------:R0:W-:Y:S01]  /*816a0*/  @P1 STG.E.U8 desc[UR34][R22.64], R0 ;  /* 0x0000000016001986 */ /* 0x0001e2000c101122 */
[----:B------:R-:W-:-:S02]  /*816b0*/  LOP3.LUT P1, RZ, R3, 0x100, RZ, 0xc0, !PT ;  /* 0x0000010003ff7812 */ /* 0x000fc4000782c0ff */
[----:B------:R-:W-:Y:S01]  /*816c0*/  PRMT R42, R42, 0x7773, RZ ;  /* 0x000077732a2a7816 */ /* 0x000fe200000000ff */
[----:B0-----:R-:W3:Y:S10]  /*816d0*/  LDL.LU.64 R22, [R1+0x2a60] ;  /* 0x002a600001167983 */ /* 0x001ef40000300a00 */
[----:B--2---:R0:W-:Y:S04]  /*816e0*/  @P1 STG.E.U8 desc[UR34][R38.64], R42 ;  /* 0x0000002a26001986 */ /* 0x0041e8000c101122 */
[----:B0-----:R-:W2:Y:S01]  /*816f0*/  LDL.LU.64 R38, [R1+0x2a58] ;  /* 0x002a580001267983 */ /* 0x001ea20000300a00 */
[----:B------:R-:W-:-:S02]  /*81700*/  LOP3.LUT P1, RZ, R3, 0x80, RZ, 0xc0, !PT ;  /* 0x0000008003ff7812 */ /* 0x000fc4000782c0ff */
[C---:B------:R-:W-:Y:S02]  /*81710*/  LOP3.LUT P2, RZ, R33.reuse, 0x400000, RZ, 0xc0, !PT ;  /* 0x0040000021ff7812 */ /* 0x040fe4000784c0ff */
[C---:B------:R-:W-:Y:S02]  /*81720*/  LOP3.LUT P3, RZ, R33.reuse, 0x800000, RZ, 0xc0, !PT ;  /* 0x0080000021ff7812 */ /* 0x040fe4000786c0ff */
[C---:B------:R-:W-:Y:S02]  /*81730*/  LOP3.LUT P4, RZ, R33.reuse, 0x1000000, RZ, 0xc0, !PT ;  /* 0x0100000021ff7812 */ /* 0x040fe4000788c0ff */
[C---:B------:R-:W-:Y:S02]  /*81740*/  LOP3.LUT P5, RZ, R33.reuse, 0x2000000, RZ, 0xc0, !PT ;  /* 0x0200000021ff7812 */ /* 0x040fe400078ac0ff */
[C---:B------:R-:W-:Y:S02]  /*81750*/  LOP3.LUT P6, RZ, R33.reuse, 0x4000000, RZ, 0xc0, !PT ;  /* 0x0400000021ff7812 */ /* 0x040fe400078cc0ff */
[----:B------:R-:W-:-:S02]  /*81760*/  LOP3.LUT P0, RZ, R33, 0x8000000, RZ, 0xc0, !PT ;  /* 0x0800000021ff7812 */ /* 0x000fc4000780c0ff */
[----:B--2---:R-:W-:-:S05]  /*81770*/  PRMT R0, R38, 0x7770, RZ ;  /* 0x0000777026007816 */ /* 0x004fca00000000ff */
[----:B------:R0:W-:Y:S01]  /*81780*/  @P1 STG.E.U8 desc[UR34][R36.64], R0 ;  /* 0x0000000024001986 */ /* 0x0001e2000c101122 */
[----:B------:R-:W-:Y:S02]  /*81790*/  LOP3.LUT P1, RZ, R3, 0x40, RZ, 0xc0, !PT ;  /* 0x0000004003ff7812 */ /* 0x000fe4000782c0ff */
[----:B0-----:R-:W-:-:S11]  /*817a0*/  PRMT R0, R38, 0x7771, RZ ;  /* 0x0000777126007816 */ /* 0x001fd600000000ff */
[----:B------:R0:W-:Y:S02]  /*817b0*/  @P1 STG.E.U8 desc[UR34][R40.64], R0 ;  /* 0x0000000028001986 */ /* 0x0001e4000c101122 */
[C---:B0-----:R-:W-:Y:S02]  /*817c0*/  PRMT R0, R38.reuse, 0x7772, RZ ;  /* 0x0000777226007816 */ /* 0x041fe400000000ff */
[----:B------:R-:W-:-:S03]  /*817d0*/  PRMT R38, R38, 0x7773, RZ ;  /* 0x0000777326267816 */ /* 0x000fc600000000ff */
[----:B------:R0:W-:Y:S04]  /*817e0*/  @P2 STG.E.U8 desc[UR34][R44.64], R0 ;  /* 0x000000002c002986 */ /* 0x0001e8000c101122 */
[----:B------:R-:W-:Y:S01]  /*817f0*/  @P3 STG.E.U8 desc[UR34][R48.64], R38 ;  /* 0x0000002630003986 */ /* 0x000fe2000c101122 */
[----:B0-----:R-:W-:-:S05]  /*81800*/  PRMT R0, R51, 0x7770, RZ ;  /* 0x0000777033007816 */ /* 0x001fca00000000ff */
[----:B------:R0:W-:Y:S02]  /*81810*/  @P4 STG.E.U8 desc[UR34][R54.64], R0 ;  /* 0x0000000036004986 */ /* 0x0001e4000c101122 */
[----:B0-----:R-:W-:-:S05]  /*81820*/  PRMT R0, R51, 0x7771, RZ ;  /* 0x0000777133007816 */ /* 0x001fca00000000ff */
[----:B------:R0:W-:Y:S01]  /*81830*/  @P5 STG.E.U8 desc[UR34][R58.64], R0 ;  /* 0x000000003a005986 */ /* 0x0001e2000c101122 */
[C---:B------:R-:W-:Y:S02]  /*81840*/  LOP3.LUT P4, RZ, R33.reuse, 0x10000000, RZ, 0xc0, !PT ;  /* 0x1000000021ff7812 */ /* 0x040fe4000788c0ff */
[----:B------:R-:W-:Y:S02]  /*81850*/  LOP3.LUT P5, RZ, R33, 0x20000000, RZ, 0xc0, !PT ;  /* 0x2000000021ff7812 */ /* 0x000fe400078ac0ff */
[C---:B0-----:R-:W-:Y:S02]  /*81860*/  PRMT R0, R51.reuse, 0x7772, RZ ;  /* 0x0000777233007816 */ /* 0x041fe400000000ff */
[----:B------:R-:W-:-:S03]  /*81870*/  PRMT R51, R51, 0x7773, RZ ;  /* 0x0000777333337816 */ /* 0x000fc600000000ff */
[----:B------:R-:W-:Y:S01]  /*81880*/  @P6 STG.E.U8 desc[UR34][R52.64], R0 ;  /* 0x0000000034006986 */ /* 0x000fe2000c101122 */
[----:B------:R-:W-:-:S03]  /*81890*/  LOP3.LUT P6, RZ, R33, 0x40000000, RZ, 0xc0, !PT ;  /* 0x4000000021ff7812 */ /* 0x000fc600078cc0ff */
[----:B----4-:R0:W-:Y:S01]  /*818a0*/  @P0 STG.E.U8 desc[UR34][R34.64], R51 ;  /* 0x0000003322000986 */ /* 0x0101e2000c101122 */
[----:B------:R-:W-:-:S03]  /*818b0*/  LOP3.LUT P0, RZ, R33, 0x80000000, RZ, 0xc0, !PT ;  /* 0x8000000021ff7812 */ /* 0x000fc6000780c0ff */
[----:B------:R-:W2:Y:S04]  /*818c0*/  LDL.LU.64 R32, [R1+0x1e98] ;  /* 0x001e980001207983 */ /* 0x000ea80000300a00 */
[----:B0-----:R-:W4:Y:S04]  /*818d0*/  LDL.LU.64 R34, [R1+0x1ea0] ;  /* 0x001ea00001227983 */ /* 0x001f280000300a00 */
[----:B------:R-:W3:Y:S04]  /*818e0*/  LDL.LU.64 R44, [R1+0x1eb0] ;  /* 0x001eb000012c7983 */ /* 0x000ee80000300a00 */
[----:B------:R-:W3:Y:S04]  /*818f0*/  LDL.LU.64 R48, [R1+0x1ea8] ;  /* 0x001ea80001307983 */ /* 0x000ee80000300a00 */
[----:B------:R-:W3:Y:S04]  /*81900*/  LDL.LU.64 R54, [R1+0x1eb8] ;  /* 0x001eb80001367983 */ /* 0x000ee80000300a00 */
[----:B------:R-:W3:Y:S04]  /*81910*/  LDL.LU.64 R58, [R1+0x1ec8] ;  /* 0x001ec800013a7983 */ /* 0x000ee80000300a00 */
[----:B------:R-:W3:Y:S01]  /*81920*/  LDL.LU.64 R52, [R1+0x1ec0] ;  /* 0x001ec00001347983 */ /* 0x000ee20000300a00 */
[----:B------:R-:W-:-:S02]  /*81930*/  PRMT R0, R47, 0x7770, RZ ;  /* 0x000077702f007816 */ /* 0x000fc400000000ff */
        /* <DEDUP_REMOVED lines=25> */
[----:B------:R-:W-:-:S05]  /*81ad0*/  PRMT R0, R47, 0x7771, RZ ;  /* 0x000077712f007816 */ /* 0x000fca00000000ff */
[----:B----4-:R0:W-:Y:S04]  /*81ae0*/  @P5 STG.E.U8 desc[UR34][R34.64], R0 ;  /* 0x0000000022005986 */ /* 0x0101e8000c101122 */
[----:B------:R-:W-:Y:S02]  /*81af0*/  @P1 LOP3.LUT R3, R3, 0x20, RZ, 0xfc, !PT ;  /* 0x0000002003031812 */ /* 0x000fe400078efcff */
[----:B------:R-:W-:Y:S02]  /*81b00*/  LOP3.LUT P1, RZ, R57, 0x1, RZ, 0xc0, !PT ;  /* 0x0000000139ff7812 */ /* 0x000fe4000782c0ff */
[C---:B0-----:R-:W-:Y:S01]  /*81b10*/  PRMT R0, R47.reuse, 0x7772, RZ ;  /* 0x000077722f007816 */ /* 0x041fe200000000ff */
[----:B------:R-:W4:Y:S01]  /*81b20*/  LDL.LU.64 R34, [R1+0x1ed8] ;  /* 0x001ed80001227983 */ /* 0x000f220000300a00 */
[----:B------:R-:W-:-:S03]  /*81b30*/  PRMT R47, R47, 0x7773, RZ ;  /* 0x000077732f2f7816 */ /* 0x000fc600000000ff */
[----:B---3--:R0:W-:Y:S04]  /*81b40*/  @P6 STG.E.U8 desc[UR34][R44.64], R0 ;  /* 0x000000002c006986 */ /* 0x0081e8000c101122 */
[----:B------:R1:W-:Y:S01]  /*81b50*/  @P0 STG.E.U8 desc[UR34][R48.64], R47 ;  /* 0x0000002f30000986 */ /* 0x0003e2000c101122 */
[----:B0-----:R-:W-:-:S03]  /*81b60*/  PRMT R0, R43, 0x7770, RZ ;  /* 0x000077702b007816 */ /* 0x001fc600000000ff */
[----:B-1----:R-:W3:Y:S04]  /*81b70*/  LDL.LU.64 R46, [R1+0x1ef0] ;  /* 0x001ef000012e7983 */ /* 0x002ee80000300a00 */
[----:B------:R0:W-:Y:S01]  /*81b80*/  @P1 STG.E.U8 desc[UR34][R54.64], R0 ;  /* 0x0000000036001986 */ /* 0x0001e2000c101122 */
[----:B------:R-:W-:-:S03]  /*81b90*/  LOP3.LUT P1, RZ, R3, 0x20, RZ, 0xc0, !PT ;  /* 0x0000002003ff7812 */ /* 0x000fc6000782c0ff */
[----:B------:R-:W3:Y:S04]  /*81ba0*/  LDL.LU.64 R50, [R1+0x1ee8] ;  /* 0x001ee80001327983 */ /* 0x000ee80000300a00 */
[----:B------:R-:W3:Y:S01]  /*81bb0*/  LDL.LU.64 R36, [R1+0x1ef8] ;  /* 0x001ef80001247983 */ /* 0x000ee20000300a00 */
[----:B0-----:R-:W-:-:S03]  /*81bc0*/  PRMT R0, R43, 0x7771, RZ ;  /* 0x000077712b007816 */ /* 0x001fc600000000ff */
[----:B------:R-:W3:Y:S04]  /*81bd0*/  LDL.LU.64 R40, [R1+0x1f08] ;  /* 0x001f080001287983 */ /* 0x000ee80000300a00 */
[----:B------:R0:W-:Y:S01]  /*81be0*/  @P1 STG.E.U8 desc[UR34][R58.64], R0 ;  /* 0x000000003a001986 */ /* 0x0001e2000c101122 */
[----:B------:R-:W-:-:S03]  /*81bf0*/  LOP3.LUT P1, RZ, R3, 0x10, RZ, 0xc0, !PT ;  /* 0x0000001003ff7812 */ /* 0x000fc6000782c0ff */
[----:B------:R-:W3:Y:S04]  /*81c00*/  LDL.LU.64 R44, [R1+0x1f00] ;  /* 0x001f0000012c7983 */ /* 0x000ee80000300a00 */
[----:B------:R-:W3:Y:S01]  /*81c10*/  LDL.LU.64 R48, [R1+0x1f10] ;  /* 0x001f100001307983 */ /* 0x000ee20000300a00 */
[----:B0-----:R-:W-:-:S03]  /*81c20*/  PRMT R0, R43, 0x7772, RZ ;  /* 0x000077722b007816 */ /* 0x001fc600000000ff */
[----:B------:R-:W3:Y:S04]  /*81c30*/  LDL.LU.64 R54, [R1+0x1f18] ;  /* 0x001f180001367983 */ /* 0x000ee80000300a00 */
[----:B------:R0:W-:Y:S01]  /*81c40*/  @P1 STG.E.U8 desc[UR34][R52.64], R0 ;  /* 0x0000000034001986 */ /* 0x0001e2000c101122 */
[----:B------:R-:W-:Y:S02]  /*81c50*/  LOP3.LUT P1, RZ, R3, 0x8, RZ, 0xc0, !PT ;  /* 0x0000000803ff7812 */ /* 0x000fe4000782c0ff */
[----:B------:R-:W-:Y:S01]  /*81c60*/  PRMT R43, R43, 0x7773, RZ ;  /* 0x000077732b2b7816 */ /* 0x000fe200000000ff */
[----:B------:R-:W3:Y:S04]  /*81c70*/  LDL.LU.64 R58, [R1+0x1f20] ;  /* 0x001f2000013a7983 */ /* 0x000ee80000300a00 */
[----:B0-----:R-:W3:Y:S06]  /*81c80*/  LDL.LU.64 R52, [R1+0x1f30] ;  /* 0x001f300001347983 */ /* 0x001eec0000300a00 */
[----:B--2---:R0:W-:Y:S04]  /*81c90*/  @P1 STG.E.U8 desc[UR34][R32.64], R43 ;  /* 0x0000002b20001986 */ /* 0x0041e8000c101122 */
[----:B0-----:R-:W2:Y:S04]  /*81ca0*/  LDL.LU.64 R32, [R1+0x2a50] ;  /* 0x002a500001207983 */ /* 0x001ea80000300a00 */
[----:B------:R-:W3:Y:S01]  /*81cb0*/  LDL.LU.64 R42, [R1+0x1ee0] ;  /* 0x001ee000012a7983 */ /* 0x000ee20000300a00 */
[----:B------:R-:W-:-:S02]  /*81cc0*/  LOP3.LUT P1, RZ, R3, 0x4, RZ, 0xc0, !PT ;  /* 0x0000000403ff7812 */ /* 0x000fc4000782c0ff */
[----:B------:R-:W-:-:S11]  /*81cd0*/  PRMT R0, R39, 0x7770, RZ ;  /* 0x0000777027007816 */ /* 0x000fd600000000ff */
[----:B----4-:R0:W-:Y:S01]  /*81ce0*/  @P1 STG.E.U8 desc[UR34][R34.64], R0 ;  /* 0x0000000022001986 */ /* 0x0101e2000c101122 */
[----:B------:R-:W-:Y:S02]  /*81cf0*/  LOP3.LUT P1, RZ, R3, 0x2, RZ, 0xc0, !PT ;  /* 0x0000000203ff7812 */ /* 0x000fe4000782c0ff */
[----:B0-----:R-:W-:Y:S01]  /*81d00*/  PRMT R0, R39, 0x7771, RZ ;  /* 0x0000777127007816 */ /* 0x001fe200000000ff */
[----:B------:R-:W4:Y:S01]  /*81d10*/  LDL.LU.64 R34, [R1+0x2a48] ;  /* 0x002a480001227983 */ /* 0x000f220000300a00 */
[C---:B------:R-:W-:Y:S02]  /*81d20*/  LOP3.LUT P2, RZ, R57.reuse, 0x200, RZ, 0xc0, !PT ;  /* 0x0000020039ff7812 */ /* 0x040fe4000784c0ff */
[C---:B------:R-:W-:Y:S02]  /*81d30*/  LOP3.LUT P3, RZ, R57.reuse, 0x400, RZ, 0xc0, !PT ;  /* 0x0000040039ff7812 */ /* 0x040fe4000786c0ff */
[C---:B------:R-:W-:Y:S02]  /*81d40*/  LOP3.LUT P4, RZ, R57.reuse, 0x800, RZ, 0xc0, !PT ;  /* 0x0000080039ff7812 */ /* 0x040fe4000788c0ff */
[----:B------:R-:W-:-:S02]  /*81d50*/  LOP3.LUT P5, RZ, R57, 0x1000, RZ, 0xc0, !PT ;  /* 0x0000100039ff7812 */ /* 0x000fc400078ac0ff */
[C---:B------:R-:W-:Y:S02]  /*81d60*/  LOP3.LUT P6, RZ, R57.reuse, 0x2000, RZ, 0xc0, !PT ;  /* 0x0000200039ff7812 */ /* 0x040fe400078cc0ff */
[----:B------:R-:W-:Y:S01]  /*81d70*/  LOP3.LUT P0, RZ, R57, 0x4000, RZ, 0xc0, !PT ;  /* 0x0000400039ff7812 */ /* 0x000fe2000780c0ff */
[----:B---3--:R0:W-:Y:S01]  /*81d80*/  @P1 STG.E.U8 desc[UR34][R42.64], R0 ;  /* 0x000000002a001986 */ /* 0x0081e2000c101122 */
[----:B------:R-:W-:Y:S02]  /*81d90*/  LOP3.LUT P1, RZ, R3, 0x1, RZ, 0xc0, !PT ;  /* 0x0000000103ff7812 */ /* 0x000fe4000782c0ff */
[----:B0-----:R-:W-:-:S11]  /*81da0*/  PRMT R0, R39, 0x7772, RZ ;  /* 0x0000777227007816 */ /* 0x001fd600000000ff */
[----:B------:R2:W-:Y:S01]  /*81db0*/  @P1 STG.E.U8 desc[UR34][R46.64], R0 ;  /* 0x000000002e001986 */ /* 0x0005e2000c101122 */
[----:B------:R-:W-:Y:S02]  /*81dc0*/  LOP3.LUT P1, RZ, R60, 0x80000000, RZ, 0xc0, !PT ;  /* 0x800000003cff7812 */ /* 0x000fe4000782c0ff */
[----:B------:R-:W-:-:S11]  /*81dd0*/  PRMT R39, R39, 0x7773, RZ ;  /* 0x0000777327277816 */ /* 0x000fd600000000ff */
[----:B------:R-:W-:Y:S01]  /*81de0*/  @P1 STG.E.U8 desc[UR34][R50.64], R39 ;  /* 0x0000002732001986 */ /* 0x000fe2000c101122 */
[----:B------:R-:W-:Y:S02]  /*81df0*/  LOP3.LUT P1, RZ, R60, 0x40000000, RZ, 0xc0, !PT ;  /* 0x400000003cff7812 */ /* 0x000fe4000782c0ff */
[----:B--2---:R-:W-:-:S11]  /*81e00*/  PRMT R0, R32, 0x7770, RZ ;  /* 0x0000777020007816 */ /* 0x004fd600000000ff */
        /* <DEDUP_REMOVED lines=10> */
[----:B------:R0:W-:Y:S02]  /*81eb0*/  @P6 STG.E.U8 desc[UR34][R58.64], R0 ;  /* 0x000000003a006986 */ /* 0x0001e4000c101122 */
[----:B0-----:R-:W-:-:S05]  /*81ec0*/  PRMT R0, R20, 0x7772, RZ ;  /* 0x0000777214007816 */ /* 0x001fca00000000ff */
[----:B------:R0:W-:Y:S04]  /*81ed0*/  @P0 STG.E.U8 desc[UR34][R52.64], R0 ;  /* 0x0000000034000986 */ /* 0x0001e8000c101122 */
[----:B0-----:R-:W2:Y:S04]  /*81ee0*/  LDL.LU.64 R52, [R1+0x1f28] ;  /* 0x001f280001347983 */ /* 0x001ea80000300a00 */
[----:B------:R-:W3:Y:S04]  /*81ef0*/  LDL.LU.64 R40, [R1+0x1f38] ;  /* 0x001f380001287983 */ /* 0x000ee80000300a00 */
[----:B------:R-:W4:Y:S04]  /*81f00*/  LDL.LU.64 R44, [R1+0x1f48] ;  /* 0x001f4800012c7983 */ /* 0x000f280000300a00 */
[----:B------:R-:W4:Y:S04]  /*81f10*/  LDL.LU.64 R48, [R1+0x1f40] ;  /* 0x001f400001307983 */ /* 0x000f280000300a00 */
[----:B------:R-:W4:Y:S01]  /*81f20*/  LDL.LU.64 R54, [R1+0x1f50] ;  /* 0x001f500001367983 */ /* 0x000f220000300a00 */
[----:B------:R-:W-:-:S03]  /*81f30*/  LOP3.LUT P4, RZ, R57, 0x8000, RZ, 0xc0, !PT ;  /* 0x0000800039ff7812 */ /* 0x000fc6000788c0ff */
[----:B------:R-:W4:Y:S01]  /*81f40*/  LDL.LU.64 R58, [R1+0x1f58] ;  /* 0x001f5800013a7983 */ /* 0x000f220000300a00 */
[----:B------:R-:W-:-:S03]  /*81f50*/  PRMT R20, R20, 0x7773, RZ ;  /* 0x0000777314147816 */ /* 0x000fc600000000ff */
[----:B------:R-:W4:Y:S01]  /*81f60*/  LDL.LU R56, [R1+0x2ac] ;  /* 0x0002ac0001387983 */ /* 0x000f220000300800 */
        /* <DEDUP_REMOVED lines=15> */
[----:B0-----:R-:W2:Y:S04]  /*82060*/  LDL.LU.64 R52, [R1+0x1f60] ;  /* 0x001f600001347983 */ /* 0x001ea80000300a00 */
[----:B------:R-:W2:Y:S02]  /*82070*/  LDL.LU.64 R38, [R1+0x1f70] ;  /* 0x001f700001267983 */ /* 0x000ea40000300a00 */
[----:B------:R-:W-:-:S02]  /*82080*/  @P1 LOP3.LUT R60, R60, 0x4000000, RZ, 0xfc, !PT ;  /* 0x040000003c3c1812 */ /* 0x000fc400078efcff */
[----:B------:R-:W-:Y:S01]  /*82090*/  LOP3.LUT P1, RZ, R57, 0x400000, RZ, 0xc0, !PT ;  /* 0x0040000039ff7812 */ /* 0x000fe2000782c0ff */
[----:B------:R-:W2:Y:S01]  /*820a0*/  LDL.LU.64 R2, [R1+0x1f68] ;  /* 0x001f680001027983 */ /* 0x000ea20000300a00 */
[----:B------:R-:W-:-:S03]  /*820b0*/  LOP3.LUT R60, R60, 0xf7ffffff, RZ, 0xc0, !PT ;  /* 0xf7ffffff3c3c7812 */ /* 0x000fc600078ec0ff */
[----:B------:R-:W2:Y:S01]  /*820c0*/  LDL.LU.64 R42, [R1+0x1f78] ;  /* 0x001f7800012a7983 */ /* 0x000ea20000300a00 */
[----:B------:R-:W-:-:S03]  /*820d0*/  LOP3.LUT P5, RZ, R57, 0x10000, RZ, 0xc0, !PT ;  /* 0x0001000039ff7812 */ /* 0x000fc600078ac0ff */
[----:B------:R-:W2:Y:S04]  /*820e0*/  LDL.LU.64 R46, [R1+0x1f88] ;  /* 0x001f8800012e7983 */ /* 0x000ea80000300a00 */
[----:B------:R-:W-:Y:S01]  /*820f0*/  @P1 LOP3.LUT R60, R60, 0x8000000, RZ, 0xfc, !PT ;  /* 0x080000003c3c1812 */ /* 0x000fe200078efcff */
[----:B------:R-:W2:Y:S01]  /*82100*/  LDL.LU.64 R50, [R1+0x1f80] ;  /* 0x001f800001327983 */ /* 0x000ea20000300a00 */
[C---:B------:R-:W-:Y:S02]  /*82110*/  LOP3.LUT P1, RZ, R57.reuse, 0x200000, RZ, 0xc0, !PT ;  /* 0x0020000039ff7812 */ /* 0x040fe4000782c0ff */
[----:B------:R-:W-:Y:S01]  /*82120*/  LOP3.LUT R60, R60, 0xefffffff, RZ, 0xc0, !PT ;  /* 0xefffffff3c3c7812 */ /* 0x000fe200078ec0ff */
[----:B------:R-:W2:Y:S01]  /*82130*/  LDL.LU.64 R36, [R1+0x1f90] ;  /* 0x001f900001247983 */ /* 0x000ea20000300a00 */
[----:B------:R-:W-:-:S09]  /*82140*/  LOP3.LUT P6, RZ, R57, 0x20000, RZ, 0xc0, !PT ;  /* 0x0002000039ff7812 */ /* 0x000fd200078cc0ff */
[----:B------:R-:W-:Y:S02]  /*82150*/  @P1 LOP3.LUT R60, R60, 0x10000000, RZ, 0xfc, !PT ;  /* 0x100000003c3c1812 */ /* 0x000fe400078efcff */
[C---:B------:R-:W-:Y:S02]  /*82160*/  LOP3.LUT P1, RZ, R57.reuse, 0x100000, RZ, 0xc0, !PT ;  /* 0x0010000039ff7812 */ /* 0x040fe4000782c0ff */
[----:B------:R-:W-:Y:S02]  /*82170*/  LOP3.LUT R60, R60, 0xdfffffff, RZ, 0xc0, !PT ;  /* 0xdfffffff3c3c7812 */ /* 0x000fe400078ec0ff */
[----:B------:R-:W-:Y:S02]  /*82180*/  PRMT R0, R28, 0x7770, RZ ;  /* 0x000077701c007816 */ /* 0x000fe400000000ff */
[----:B------:R-:W-:-:S03]  /*82190*/  LOP3.LUT P0, RZ, R57, 0x40000, RZ, 0xc0, !PT ;  /* 0x0004000039ff7812 */ /* 0x000fc6000780c0ff */
[----:B---3--:R0:W-:Y:S04]  /*821a0*/  @P5 STG.E.U8 desc[UR34][R40.64], R0 ;  /* 0x0000000028005986 */ /* 0x0081e8000c101122 */
[----:B------:R-:W-:Y:S02]  /*821b0*/  @P1 LOP3.LUT R60, R60, 0x20000000, RZ, 0xfc, !PT ;  /* 0x200000003c3c1812 */ /* 0x000fe400078efcff */
[----:B------:R-:W-:Y:S02]  /*821c0*/  LOP3.LUT P1, RZ, R57, 0x80000, RZ, 0xc0, !PT ;  /* 0x0008000039ff7812 */ /* 0x000fe4000782c0ff */
[C---:B0-----:R-:W-:Y:S01]  /*821d0*/  PRMT R0, R28.reuse, 0x7771, RZ ;  /* 0x000077711c007816 */ /* 0x041fe200000000ff */
[----:B------:R-:W3:Y:S04]  /*821e0*/  LDL.LU.64 R40, [R1+0x1f98] ;  /* 0x001f980001287983 */ /* 0x000ee80000300a00 */
[----:B----4-:R0:W-:Y:S02]  /*821f0*/  @P6 STG.E.U8 desc[UR34][R44.64], R0 ;  /* 0x000000002c006986 */ /* 0x0101e4000c101122 */
[----:B0-----:R-:W-:-:S02]  /*82200*/  PRMT R0, R28, 0x7772, RZ ;  /* 0x000077721c007816 */ /* 0x001fc400000000ff */
[----:B------:R-:W4:Y:S01]  /*82210*/  LDL.LU.64 R44, [R1+0x1fa0] ;  /* 0x001fa000012c7983 */ /* 0x000f220000300a00 */
[----:B------:R-:W-:-:S03]  /*82220*/  PRMT R28, R28, 0x7773, RZ ;  /* 0x000077731c1c7816 */ /* 0x000fc600000000ff */
[----:B------:R0:W-:Y:S04]  /*82230*/  @P0 STG.E.U8 desc[UR34][R48.64], R0 ;  /* 0x0000000030000986 */ /* 0x0001e8000c101122 */
[----:B------:R1:W-:Y:S01]  /*82240*/  @P1 STG.E.U8 desc[UR34][R54.64], R28 ;  /* 0x0000001c36001986 */ /* 0x0003e2000c101122 */
[----:B------:R-:W-:Y:S02]  /*82250*/  LOP3.LUT P1, RZ, R60, 0x20000000, RZ, 0xc0, !PT ;  /* 0x200000003cff7812 */ /* 0x000fe4000782c0ff */
[----:B0-----:R-:W-:Y:S01]  /*82260*/  PRMT R0, R24, 0x7770, RZ ;  /* 0x0000777018007816 */ /* 0x001fe200000000ff */
[----:B------:R-:W4:Y:S04]  /*82270*/  LDL.LU.64 R48, [R1+0x1fb0] ;  /* 0x001fb00001307983 */ /* 0x000f280000300a00 */
[----:B-1----:R-:W4:Y:S06]  /*82280*/  LDL.LU.64 R54, [R1+0x1fa8] ;  /* 0x001fa80001367983 */ /* 0x002f2c0000300a00 */
[----:B------:R0:W-:Y:S01]  /*82290*/  @P1 STG.E.U8 desc[UR34][R58.64], R0 ;  /* 0x000000003a001986 */ /* 0x0001e2000c101122 */
[----:B------:R-:W-:-:S03]  /*822a0*/  LOP3.LUT P1, RZ, R60, 0x10000000, RZ, 0xc0, !PT ;  /* 0x100000003cff7812 */ /* 0x000fc6000782c0ff */
[----:B0-----:R-:W4:Y:S01]  /*822b0*/  LDL.LU.64 R58, [R1+0x1fb8] ;  /* 0x001fb800013a7983 */ /* 0x001f220000300a00 */
[----:B------:R-:W-:-:S09]  /*822c0*/  PRMT R0, R24, 0x7771, RZ ;  /* 0x0000777118007816 */ /* 0x000fd200000000ff */
[----:B--2---:R0:W-:Y:S04]  /*822d0*/  @P1 STG.E.U8 desc[UR34][R52.64], R0 ;  /* 0x0000000034001986 */ /* 0x0041e8000c101122 */
[----:B0-----:R-:W2:Y:S01]  /*822e0*/  LDL.LU.64 R52, [R1+0x1fc8] ;  /* 0x001fc80001347983 */ /* 0x001ea20000300a00 */
[----:B------:R-:W-:Y:S02]  /*822f0*/  LOP3.LUT P1, RZ, R60, 0x8000000, RZ, 0xc0, !PT ;  /* 0x080000003cff7812 */ /* 0x000fe4000782c0ff */
[C---:B------:R-:W-:Y:S02]  /*82300*/  PRMT R0, R24.reuse, 0x7772, RZ ;  /* 0x0000777218007816 */ /* 0x040fe400000000ff */
[----:B------:R-:W-:-:S09]  /*82310*/  PRMT R24, R24, 0x7773, RZ ;  /* 0x0000777318187816 */ /* 0x000fd200000000ff */
[----:B------:R0:W-:Y:S01]  /*82320*/  @P1 STG.E.U8 desc[UR34][R38.64], R0 ;  /* 0x0000000026001986 */ /* 0x0001e2000c101122 */
[----:B------:R-:W-:-:S13]  /*82330*/  LOP3.LUT P1, RZ, R60, 0x4000000, RZ, 0xc0, !PT ;  /* 0x040000003cff7812 */ /* 0x000fda000782c0ff */
[----:B------:R-:W-:Y:S01]  /*82340*/  @P1 STG.E.U8 desc[UR34][R2.64], R24 ;  /* 0x0000001802001986 */ /* 0x000fe2000c101122 */
        /* <DEDUP_REMOVED lines=11> */
[----:B------:R-:W-:Y:S02]  /*82400*/  LOP3.LUT P3, RZ, R57, 0x20000000, RZ, 0xc0, !PT ;  /* 0x2000000039ff7812 */ /* 0x000fe4000786c0ff */
[----:B------:R-:W-:Y:S02]  /*82410*/  PRMT R33, R33, 0x7773, RZ ;  /* 0x0000777321217816 */ /* 0x000fe400000000ff */
[----:B------:R-:W-:Y:S02]  /*82420*/  LOP3.LUT P4, RZ, R57, 0x40000000, RZ, 0xc0, !PT ;  /* 0x4000000039ff7812 */ /* 0x000fe4000788c0ff */
[----:B0-----:R-:W-:-:S05]  /*82430*/  PRMT R0, R21, 0x7770, RZ ;  /* 0x0000777015007816 */ /* 0x001fca00000000ff */
[----:B------:R-:W-:Y:S04]  /*82440*/  @P1 STG.E.U8 desc[UR34][R36.64], R33 ;  /* 0x0000002124001986 */ /* 0x000fe8000c101122 */
[----:B---3--:R0:W-:Y:S01]  /*82450*/  @P2 STG.E.U8 desc[UR34][R40.64], R0 ;  /* 0x0000000028002986 */ /* 0x0081e2000c101122 */
[----:B------:R-:W-:Y:S02]  /*82460*/  LOP3.LUT P5, RZ, R57, 0x80000000, RZ, 0xc0, !PT ;  /* 0x8000000039ff7812 */ /* 0x000fe400078ac0ff */
[----:B------:R-:W-:Y:S02]  /*82470*/  LOP3.LUT P6, RZ, R56, 0x1, RZ, 0xc0, !PT ;  /* 0x0000000138ff7812 */ /* 0x000fe400078cc0ff */
[----:B0-----:R-:W-:-:S05]  /*82480*/  PRMT R0, R21, 0x7771, RZ ;  /* 0x0000777115007816 */ /* 0x001fca00000000ff */
[----:B----4-:R0:W-:Y:S01]  /*82490*/  @P3 STG.E.U8 desc[UR34][R44.64], R0 ;  /* 0x000000002c003986 */ /* 0x0101e2000c101122 */
[----:B------:R-:W-:Y:S02]  /*824a0*/  LOP3.LUT P0, RZ, R56, 0x2, RZ, 0xc0, !PT ;  /* 0x0000000238ff7812 */ /* 0x000fe4000780c0ff */
[C---:B0-----:R-:W-:Y:S02]  /*824b0*/  PRMT R0, R21.reuse, 0x7772, RZ ;  /* 0x0000777215007816 */ /* 0x041fe400000000ff */
[----:B------:R-:W-:-:S03]  /*824c0*/  PRMT R21, R21, 0x7773, RZ ;  /* 0x0000777315157816 */ /* 0x000fc600000000ff */
[----:B------:R0:W-:Y:S04]  /*824d0*/  @P4 STG.E.U8 desc[UR34][R48.64], R0 ;  /* 0x0000000030004986 */ /* 0x0001e8000c101122 */
[----:B------:R-:W-:Y:S01]  /*824e0*/  @P5 STG.E.U8 desc[UR34][R54.64], R21 ;  /* 0x0000001536005986 */ /* 0x000fe2000c101122 */
        /* <DEDUP_REMOVED lines=34> */
[C---:B------:R-:W-:Y:S02]  /*82710*/  LOP3.LUT P5, RZ, R56.reuse, 0x8, RZ, 0xc0, !PT ;  /* 0x0000000838ff7812 */ /* 0x040fe400078ac0ff */
[----:B------:R-:W-:Y:S01]  /*82720*/  LOP3.LUT P6, RZ, R56, 0x10, RZ, 0xc0, !PT ;  /* 0x0000001038ff7812 */ /* 0x000fe200078cc0ff */
[----:B------:R-:W2:Y:S04]  /*82730*/  LDL.LU.64 R46, [R1+0x2018] ;  /* 0x00201800012e7983 */ /* 0x000ea80000300a00 */
[----:B------:R-:W-:Y:S01]  /*82740*/  @P1 LOP3.LUT R60, R60, 0x80000, RZ, 0xfc, !PT ;  /* 0x000800003c3c1812 */ /* 0x000fe200078efcff */
[----:B------:R-:W2:Y:S01]  /*82750*/  LDL.LU.64 R50, [R1+0x2020] ;  /* 0x0020200001327983 */ /* 0x000ea20000300a00 */
[----:B------:R-:W-:-:S02]  /*82760*/  LOP3.LUT P1, RZ, R56, 0x100, RZ, 0xc0, !PT ;  /* 0x0000010038ff7812 */ /* 0x000fc4000782c0ff */
[----:B------:R-:W-:Y:S01]  /*82770*/  LOP3.LUT R60, R60, 0xffefffff, RZ, 0xc0, !PT ;  /* 0xffefffff3c3c7812 */ /* 0x000fe200078ec0ff */
[----:B------:R-:W2:Y:S01]  /*82780*/  LDL.LU.64 R36, [R1+0x2030] ;  /* 0x0020300001247983 */ /* 0x000ea20000300a00 */
[----:B------:R-:W-:-:S09]  /*82790*/  LOP3.LUT P0, RZ, R56, 0x20, RZ, 0xc0, !PT ;  /* 0x0000002038ff7812 */ /* 0x000fd2000780c0ff */
[----:B------:R-:W-:Y:S02]  /*827a0*/  @P1 LOP3.LUT R60, R60, 0x100000, RZ, 0xfc, !PT ;  /* 0x001000003c3c1812 */ /* 0x000fe400078efcff */
[----:B------:R-:W-:Y:S02]  /*827b0*/  LOP3.LUT P1, RZ, R56, 0x80, RZ, 0xc0, !PT ;  /* 0x0000008038ff7812 */ /* 0x000fe4000782c0ff */
[----:B------:R-:W-:Y:S02]  /*827c0*/  LOP3.LUT R60, R60, 0xffdfffff, RZ, 0xc0, !PT ;  /* 0xffdfffff3c3c7812 */ /* 0x000fe400078ec0ff */
[----:B------:R-:W-:Y:S02]  /*827d0*/  PRMT R29, R29, 0x7773, RZ ;  /* 0x000077731d1d7816 */ /* 0x000fe400000000ff */
[----:B------:R-:W-:-:S03]  /*827e0*/  PRMT R0, R25, 0x7770, RZ ;  /* 0x0000777019007816 */ /* 0x000fc600000000ff */
[----:B---3--:R0:W-:Y:S04]  /*827f0*/  @P5 STG.E.U8 desc[UR34][R40.64], R29 ;  /* 0x0000001d28005986 */ /* 0x0081e8000c101122 */
[----:B------:R-:W-:Y:S01]  /*82800*/  @P1 LOP3.LUT R60, R60, 0x200000, RZ, 0xfc, !PT ;  /* 0x002000003c3c1812 */ /* 0x000fe200078efcff */
[----:B----4-:R1:W-:Y:S01]  /*82810*/  @P6 STG.E.U8 desc[UR34][R44.64], R0 ;  /* 0x000000002c006986 */ /* 0x0103e2000c101122 */
[----:B------:R-:W-:-:S03]  /*82820*/  LOP3.LUT P1, RZ, R56, 0x40, RZ, 0xc0, !PT ;  /* 0x0000004038ff7812 */ /* 0x000fc6000782c0ff */
[----:B0-----:R-:W3:Y:S01]  /*82830*/  LDL.LU.64 R40, [R1+0x2040] ;  /* 0x0020400001287983 */ /* 0x001ee20000300a00 */
[----:B-1----:R-:W-:-:S03]  /*82840*/  PRMT R0, R25, 0x7771, RZ ;  /* 0x0000777119007816 */ /* 0x002fc600000000ff */
[----:B------:R-:W4:Y:S04]  /*82850*/  LDL.LU.64 R44, [R1+0x2028] ;  /* 0x00202800012c7983 */ /* 0x000f280000300a00 */
[----:B------:R0:W-:Y:S02]  /*82860*/  @P0 STG.E.U8 desc[UR34][R48.64], R0 ;  /* 0x0000000030000986 */ /* 0x0001e4000c101122 */
[----:B0-----:R-:W-:Y:S02]  /*82870*/  PRMT R0, R25, 0x7772, RZ ;  /* 0x0000777219007816 */ /* 0x001fe400000000ff */
[----:B------:R-:W4:Y:S04]  /*82880*/  LDL.LU.64 R48, [R1+0x2038] ;  /* 0x0020380001307983 */ /* 0x000f280000300a00 */
[----:B------:R0:W-:Y:S01]  /*82890*/  @P1 STG.E.U8 desc[UR34][R54.64], R0 ;  /* 0x0000000036001986 */ /* 0x0001e2000c101122 */
[----:B------:R-:W-:-:S02]  /*828a0*/  LOP3.LUT P1, RZ, R60, 0x200000, RZ, 0xc0, !PT ;  /* 0x002000003cff7812 */ /* 0x000fc4000782c0ff */
[----:B------:R-:W-:Y:S01]  /*828b0*/  PRMT R25, R25, 0x7773, RZ ;  /* 0x0000777319197816 */ /* 0x000fe200000000ff */
[----:B0-----:R-:W4:Y:S10]  /*828c0*/  LDL.LU.64 R54, [R1+0x2048] ;  /* 0x0020480001367983 */ /* 0x001f340000300a00 */
[----:B------:R0:W-:Y:S01]  /*828d0*/  @P1 STG.E.U8 desc[UR34][R58.64], R25 ;  /* 0x000000193a001986 */ /* 0x0001e2000c101122 */
[----:B------:R-:W-:-:S02]  /*828e0*/  LOP3.LUT P1, RZ, R60, 0x100000, RZ, 0xc0, !PT ;  /* 0x001000003cff7812 */ /* 0x000fc4000782c0ff */
[----:B------:R-:W-:Y:S01]  /*828f0*/  PRMT R0, R34, 0x7770, RZ ;  /* 0x0000777022007816 */ /* 0x000fe200000000ff */
[----:B0-----:R-:W4:Y:S10]  /*82900*/  LDL.LU.64 R58, [R1+0x2050] ;  /* 0x00205000013a7983 */ /* 0x001f340000300a00 */
[----:B--2---:R0:W-:Y:S04]  /*82910*/  @P1 STG.E.U8 desc[UR34][R52.64], R0 ;  /* 0x0000000034001986 */ /* 0x0041e8000c101122 */
[----:B0-----:R-:W2:Y:S01]  /*82920*/  LDL.LU.64 R52, [R1+0x2058] ;  /* 0x0020580001347983 */ /* 0x001ea20000300a00 */
[----:B------:R-:W-:-:S02]  /*82930*/  LOP3.LUT P1, RZ, R60, 0x80000, RZ, 0xc0, !PT ;  /* 0x000800003cff7812 */ /* 0x000fc4000782c0ff */
[----:B------:R-:W-:Y:S01]  /*82940*/  PRMT R0, R34, 0x7771, RZ ;  /* 0x0000777122007816 */ /* 0x000fe200000000ff */
[----:B------:R-:W2:Y:S10]  /*82950*/  LDL.LU R57, [R1+0x2b0] ;  /* 0x0002b00001397983 */ /* 0x000eb40000300800 */
[----:B------:R0:W-:Y:S01]  /*82960*/  @P1 STG.E.U8 desc[UR34][R38.64], R0 ;  /* 0x0000000026001986 */ /* 0x0001e2000c101122 */
[----:B------:R-:W-:-:S02]  /*82970*/  LOP3.LUT P1, RZ, R60, 0x40000, RZ, 0xc0, !PT ;  /* 0x000400003cff7812 */ /* 0x000fc4000782c0ff */
[----:B0-----:R-:W-:-:S11]  /*82980*/  PRMT R0, R34, 0x7772, RZ ;  /* 0x0000777222007816 */ /* 0x001fd600000000ff */
[----:B------:R0:W-:Y:S01]  /*82990*/  @P1 STG.E.U8 desc[UR34][R2.64], R0 ;  /* 0x0000000002001986 */ /* 0x0001e2000c101122 */
        /* <DEDUP_REMOVED lines=17> */
[----:B---3--:R-:W-:Y:S01]  /*82ab0*/  @P2 STG.E.U8 desc[UR34][R40.64], R22 ;  /* 0x0000001628002986 */ /* 0x008fe2000c101122 */
[----:B0-----:R-:W-:-:S05]  /*82ac0*/  PRMT R0, R30, 0x7770, RZ ;  /* 0x000077701e007816 */ /* 0x001fca00000000ff */
[----:B----4-:R0:W-:Y:S01]  /*82ad0*/  @P3 STG.E.U8 desc[UR34][R44.64], R0 ;  /* 0x000000002c003986 */ /* 0x0101e2000c101122 */
[C---:B------:R-:W-:Y:S02]  /*82ae0*/  LOP3.LUT P6, RZ, R56.reuse, 0x80000, RZ, 0xc0, !PT ;  /* 0x0008000038ff7812 */ /* 0x040fe400078cc0ff */
[----:B------:R-:W-:Y:S02]  /*82af0*/  LOP3.LUT P0, RZ, R56, 0x100000, RZ, 0xc0, !PT ;  /* 0x0010000038ff7812 */ /* 0x000fe4000780c0ff */
[----:B0-----:R-:W-:-:S05]  /*82b00*/  PRMT R0, R30, 0x7771, RZ ;  /* 0x000077711e007816 */ /* 0x001fca00000000ff */
[----:B------:R0:W-:Y:S02]  /*82b10*/  @P4 STG.E.U8 desc[UR34][R48.64], R0 ;  /* 0x0000000030004986 */ /* 0x0001e4000c101122 */
[C---:B0-----:R-:W-:Y:S02]  /*82b20*/  PRMT R0, R30.reuse, 0x7772, RZ ;  /* 0x000077721e007816 */ /* 0x041fe400000000ff */
[----:B------:R-:W-:-:S03]  /*82b30*/  PRMT R30, R30, 0x7773, RZ ;  /* 0x000077731e1e7816 */ /* 0x000fc600000000ff */
[----:B------:R0:W-:Y:S04]  /*82b40*/  @P5 STG.E.U8 desc[UR34][R54.64], R0 ;  /* 0x0000000036005986 */ /* 0x0001e8000c101122 */
[----:B------:R-:W-:Y:S01]  /*82b50*/  @P6 STG.E.U8 desc[UR34][R58.64], R30 ;  /* 0x0000001e3a006986 */ /* 0x000fe2000c101122 */
        /* <DEDUP_REMOVED lines=36> */
[----:B------:R-:W-:Y:S02]  /*82da0*/  LOP3.LUT P1, RZ, R56, 0x8000000, RZ, 0xc0, !PT ;  /* 0x0800000038ff7812 */ /* 0x000fe4000782c0ff */
[----:B------:R-:W-:Y:S01]  /*82db0*/  LOP3.LUT R60, R60, 0xffffefff, RZ, 0xc0, !PT ;  /* 0xffffefff3c3c7812 */ /* 0x000fe200078ec0ff */
[----:B------:R-:W2:Y:S01]  /*82dc0*/  LDL.LU.64 R36, [R1+0x20b8] ;  /* 0x0020b80001247983 */ /* 0x000ea20000300a00 */
[----:B------:R-:W-:-:S09]  /*82dd0*/  LOP3.LUT P6, RZ, R56, 0x800000, RZ, 0xc0, !PT ;  /* 0x0080000038ff7812 */ /* 0x000fd200078cc0ff */
[----:B------:R-:W-:Y:S02]  /*82de0*/  @P1 LOP3.LUT R60, R60, 0x1000, RZ, 0xfc, !PT ;  /* 0x000010003c3c1812 */ /* 0x000fe400078efcff */
[C---:B------:R-:W-:Y:S02]  /*82df0*/  LOP3.LUT P1, RZ, R56.reuse, 0x4000000, RZ, 0xc0, !PT ;  /* 0x0400000038ff7812 */ /* 0x040fe4000782c0ff */
[----:B------:R-:W-:Y:S02]  /*82e00*/  LOP3.LUT P0, RZ, R56, 0x1000000, RZ, 0xc0, !PT ;  /* 0x0100000038ff7812 */ /* 0x000fe4000780c0ff */
[----:B------:R-:W-:Y:S02]  /*82e10*/  LOP3.LUT R60, R60, 0xffffdfff, RZ, 0xc0, !PT ;  /* 0xffffdfff3c3c7812 */ /* 0x000fe400078ec0ff */
[C---:B------:R-:W-:Y:S02]  /*82e20*/  PRMT R0, R26.reuse, 0x7772, RZ ;  /* 0x000077721a007816 */ /* 0x040fe400000000ff */
[----:B------:R-:W-:-:S03]  /*82e30*/  PRMT R26, R26, 0x7773, RZ ;  /* 0x000077731a1a7816 */ /* 0x000fc600000000ff */
[----:B---3--:R0:W-:Y:S02]  /*82e40*/  @P5 STG.E.U8 desc[UR34][R40.64], R0 ;  /* 0x0000000028005986 */ /* 0x0081e4000c101122 */
[----:B------:R-:W-:Y:S02]  /*82e50*/  @P1 LOP3.LUT R60, R60, 0x2000, RZ, 0xfc, !PT ;  /* 0x000020003c3c1812 */ /* 0x000fe400078efcff */
[----:B------:R-:W-:Y:S01]  /*82e60*/  LOP3.LUT P1, RZ, R56, 0x2000000, RZ, 0xc0, !PT ;  /* 0x0200000038ff7812 */ /* 0x000fe2000782c0ff */
[----:B----4-:R1:W-:Y:S01]  /*82e70*/  @P6 STG.E.U8 desc[UR34][R44.64], R26 ;  /* 0x0000001a2c006986 */ /* 0x0103e2000c101122 */
[----:B0-----:R-:W-:-:S03]  /*82e80*/  PRMT R0, R35, 0x7770, RZ ;  /* 0x0000777023007816 */ /* 0x001fc600000000ff */
[----:B------:R-:W3:Y:S04]  /*82e90*/  LDL.LU.64 R40, [R1+0x20c8] ;  /* 0x0020c80001287983 */ /* 0x000ee80000300a00 */
[----:B------:R0:W-:Y:S04]  /*82ea0*/  @P0 STG.E.U8 desc[UR34][R48.64], R0 ;  /* 0x0000000030000986 */ /* 0x0001e8000c101122 */
[----:B-1----:R-:W4:Y:S01]  /*82eb0*/  LDL.LU.64 R44, [R1+0x20d0] ;  /* 0x0020d000012c7983 */ /* 0x002f220000300a00 */
[----:B0-----:R-:W-:-:S03]  /*82ec0*/  PRMT R0, R35, 0x7771, RZ ;  /* 0x0000777123007816 */ /* 0x001fc600000000ff */
[----:B------:R-:W4:Y:S04]  /*82ed0*/  LDL.LU.64 R48, [R1+0x20d8] ;  /* 0x0020d80001307983 */ /* 0x000f280000300a00 */
[----:B------:R0:W-:Y:S01]  /*82ee0*/  @P1 STG.E.U8 desc[UR34][R54.64], R0 ;  /* 0x0000000036001986 */ /* 0x0001e2000c101122 */
[C---:B------:R-:W-:Y:S02]  /*82ef0*/  LOP3.LUT P1, RZ, R60.reuse, 0x2000, RZ, 0xc0, !PT ;  /* 0x000020003cff7812 */ /* 0x040fe4000782c0ff */
[----:B0-----:R-:W-:Y:S01]  /*82f00*/  PRMT R0, R35, 0x7772, RZ ;  /* 0x0000777223007816 */ /* 0x001fe200000000ff */
[----:B------:R-:W4:Y:S10]  /*82f10*/  LDL.LU.64 R54, [R1+0x20e0] ;  /* 0x0020e00001367983 */ /* 0x000f340000300a00 */
[----:B------:R0:W-:Y:S01]  /*82f20*/  @P1 STG.E.U8 desc[UR34][R58.64], R0 ;  /* 0x000000003a001986 */ /* 0x0001e2000c101122 */
[----:B------:R-:W-:-:S02]  /*82f30*/  LOP3.LUT P1, RZ, R60, 0x1000, RZ, 0xc0, !PT ;  /* 0x000010003cff7812 */ /* 0x000fc4000782c0ff */
[----:B------:R-:W-:Y:S01]  /*82f40*/  PRMT R35, R35, 0x7773, RZ ;  /* 0x0000777323237816 */ /* 0x000fe200000000ff */
[----:B0-----:R-:W4:Y:S10]  /*82f50*/  LDL.LU.64 R58, [R1+0x20e8] ;  /* 0x0020e800013a7983 */ /* 0x001f340000300a00 */
[----:B--2---:R0:W-:Y:S04]  /*82f60*/  @P1 STG.E.U8 desc[UR34][R52.64], R35 ;  /* 0x0000002334001986 */ /* 0x0041e8000c101122 */
[----:B0-----:R-:W2:Y:S01]  /*82f70*/  LDL.LU.64 R52, [R1+0x20f8] ;  /* 0x0020f80001347983 */ /* 0x001ea20000300a00 */
[----:B------:R-:W-:-:S02]  /*82f80*/  LOP3.LUT P1, RZ, R60, 0x800, RZ, 0xc0, !PT ;  /* 0x000008003cff7812 */ /* 0x000fc4000782c0ff */
        /* <DEDUP_REMOVED lines=9> */
[----:B------:R-:W-:-:S11]  /*83020*/  PRMT R23, R23, 0x7773, RZ ;  /* 0x0000777317177816 */ /* 0x000fd600000000ff */
[----:B------:R-:W-:Y:S01]  /*83030*/  @P1 STG.E.U8 desc[UR34][R46.64], R23 ;  /* 0x000000172e001986 */ /* 0x000fe2000c101122 */
[----:B------:R-:W-:Y:S02]  /*83040*/  LOP3.LUT P1, RZ, R60, 0x80, RZ, 0xc0, !PT ;  /* 0x000000803cff7812 */ /* 0x000fe4000782c0ff */
[----:B0-----:R-:W-:Y:S02]  /*83050*/  PRMT R0, R31, 0x7770, RZ ;  /* 0x000077701f007816 */ /* 0x001fe400000000ff */
[----:B------:R-:W-:-:S09]  /*83060*/  LOP3.LUT P2, RZ, R57, 0x4, RZ, 0xc0, !PT ;  /* 0x0000000439ff7812 */ /* 0x000fd2000784c0ff */
[----:B------:R0:W-:Y:S01]  /*83070*/  @P1 STG.E.U8 desc[UR34][R50.64], R0 ;  /* 0x0000000032001986 */ /* 0x0001e2000c101122 */
[----:B------:R-:W-:Y:S02]  /*83080*/  LOP3.LUT P1, RZ, R60, 0x40, RZ, 0xc0, !PT ;  /* 0x000000403cff7812 */ /* 0x000fe4000782c0ff */
[C---:B------:R-:W-:Y:S02]  /*83090*/  LOP3.LUT P3, RZ, R57.reuse, 0x8, RZ, 0xc0, !PT ;  /* 0x0000000839ff7812 */ /* 0x040fe4000786c0ff */
[----:B------:R-:W-:Y:S02]  /*830a0*/  LOP3.LUT P4, RZ, R57, 0x10, RZ, 0xc0, !PT ;  /* 0x0000001039ff7812 */ /* 0x000fe4000788c0ff */
[----:B0-----:R-:W-:-:S07]  /*830b0*/  PRMT R0, R31, 0x7771, RZ ;  /* 0x000077711f007816 */ /* 0x001fce00000000ff */
[----:B------:R0:W-:Y:S01]  /*830c0*/  @P1 STG.E.U8 desc[UR34][R36.64], R0 ;  /* 0x0000000024001986 */ /* 0x0001e2000c101122 */
[----:B------:R-:W-:Y:S02]  /*830d0*/  LOP3.LUT P5, RZ, R57, 0x20, RZ, 0xc0, !PT ;  /* 0x0000002039ff7812 */ /* 0x000fe400078ac0ff */
[C---:B0-----:R-:W-:Y:S02]  /*830e0*/  PRMT R0, R31.reuse, 0x7772, RZ ;  /* 0x000077721f007816 */ /* 0x041fe400000000ff */
[----:B------:R-:W-:-:S03]  /*830f0*/  PRMT R31, R31, 0x7773, RZ ;  /* 0x000077731f1f7816 */ /* 0x000fc600000000ff */
[----:B---3--:R0:W-:Y:S01]  /*83100*/  @P2 STG.E.U8 desc[UR34][R40.64], R0 ;  /* 0x0000000028002986 */ /* 0x0081e2000c101122 */
[C---:B------:R-:W-:Y:S02]  /*83110*/  LOP3.LUT P6, RZ, R57.reuse, 0x40, RZ, 0xc0, !PT ;  /* 0x0000004039ff7812 */ /* 0x040fe400078cc0ff */
[----:B------:R-:W-:Y:S01]  /*83120*/  LOP3.LUT P0, RZ, R57, 0x80, RZ, 0xc0, !PT ;  /* 0x0000008039ff7812 */ /* 0x000fe2000780c0ff */
[----:B----4-:R-:W-:Y:S01]  /*83130*/  @P3 STG.E.U8 desc[UR34][R44.64], R31 ;  /* 0x0000001f2c003986 */ /* 0x010fe2000c101122 */
[----:B0-----:R-:W-:-:S05]  /*83140*/  PRMT R0, R27, 0x7770, RZ ;  /* 0x000077701b007816 */ /* 0x001fca00000000ff */
[----:B------:R0:W-:Y:S02]  /*83150*/  @P4 STG.E.U8 desc[UR34][R48.64], R0 ;  /* 0x0000000030004986 */ /* 0x0001e4000c101122 */
[----:B0-----:R-:W-:-:S05]  /*83160*/  PRMT R0, R27, 0x7771, RZ ;  /* 0x000077711b007816 */ /* 0x001fca00000000ff */
[----:B------:R0:W-:Y:S02]  /*83170*/  @P5 STG.E.U8 desc[UR34][R54.64], R0 ;  /* 0x0000000036005986 */ /* 0x0001e4000c101122 */
[C---:B0-----:R-:W-:Y:S02]  /*83180*/  PRMT R0, R27.reuse, 0x7772, RZ ;  /* 0x000077721b007816 */ /* 0x041fe400000000ff */
[----:B------:R-:W-:-:S03]  /*83190*/  PRMT R27, R27, 0x7773, RZ ;  /* 0x000077731b1b7816 */ /* 0x000fc600000000ff */
[----:B------:R-:W-:Y:S04]  /*831a0*/  @P6 STG.E.U8 desc[UR34][R58.64], R0 ;  /* 0x000000003a006986 */ /* 0x000fe8000c101122 */
        /* <DEDUP_REMOVED lines=27> */
[----:B------:R-:W2:Y:S01]  /*83360*/  LDL.LU.64 R2, [R1+0x2128] ;  /* 0x0021280001027983 */ /* 0x000ea20000300a00 */
[C---:B------:R-:W-:Y:S02]  /*83370*/  LOP3.LUT P1, RZ, R57.reuse, 0x8000, RZ, 0xc0, !PT ;  /* 0x0000800039ff7812 */ /* 0x040fe4000782c0ff */
[----:B------:R-:W-:Y:S01]  /*83380*/  LOP3.LUT R60, R60, 0xfffffff7, RZ, 0xc0, !PT ;  /* 0xfffffff73c3c7812 */ /* 0x000fe200078ec0ff */
[----:B------:R-:W2:Y:S04]  /*83390*/  LDL.LU.64 R42, [R1+0x2138] ;  /* 0x00213800012a7983 */ /* 0x000ea80000300a00 */
[----:B------:R-:W2:Y:S01]  /*833a0*/  LDL.LU.64 R46, [R1+0x2148] ;  /* 0x00214800012e7983 */ /* 0x000ea20000300a00 */
[C---:B------:R-:W-:Y:S02]  /*833b0*/  LOP3.LUT P5, RZ, R57.reuse, 0x200, RZ, 0xc0, !PT ;  /* 0x0000020039ff7812 */ /* 0x040fe400078ac0ff */
[----:B------:R-:W-:Y:S01]  /*833c0*/  LOP3.LUT P6, RZ, R57, 0x400, RZ, 0xc0, !PT ;  /* 0x0000040039ff7812 */ /* 0x000fe200078cc0ff */
[----:B------:R-:W2:Y:S02]  /*833d0*/  LDL.LU.64 R50, [R1+0x2150] ;  /* 0x0021500001327983 */ /* 0x000ea40000300a00 */
[----:B------:R-:W-:-:S02]  /*833e0*/  @P1 LOP3.LUT R60, R60, 0x8, RZ, 0xfc, !PT ;  /* 0x000000083c3c1812 */ /* 0x000fc400078efcff */
[----:B------:R-:W-:Y:S01]  /*833f0*/  LOP3.LUT P1, RZ, R57, 0x4000, RZ, 0xc0, !PT ;  /* 0x0000400039ff7812 */ /* 0x000fe2000782c0ff */
[----:B------:R-:W2:Y:S01]  /*83400*/  LDL.LU.64 R36, [R1+0x2158] ;  /* 0x0021580001247983 */ /* 0x000ea20000300a00 */
[----:B------:R-:W-:-:S11]  /*83410*/  LOP3.LUT R60, R60, 0xffffffef, RZ, 0xc0, !PT ;  /* 0xffffffef3c3c7812 */ /* 0x000fd600078ec0ff */
        /* <DEDUP_REMOVED lines=9> */
[----:B------:R-:W3:Y:S01]  /*834b0*/  LDL.LU.64 R40, [R1+0x2160] ;  /* 0x0021600001287983 */ /* 0x000ee20000300a00 */
[----:B------:R-:W-:-:S03]  /*834c0*/  PRMT R16, R16, 0x7773, RZ ;  /* 0x0000777310107816 */ /* 0x000fc600000000ff */
[----:B----4-:R0:W-:Y:S04]  /*834d0*/  @P6 STG.E.U8 desc[UR34][R44.64], R0 ;  /* 0x000000002c006986 */ /* 0x0101e8000c101122 */
[----:B------:R1:W-:Y:S01]  /*834e0*/  @P0 STG.E.U8 desc[UR34][R48.64], R16 ;  /* 0x0000001030000986 */ /* 0x0003e2000c101122 */
[----:B0-----:R-:W-:-:S03]  /*834f0*/  PRMT R0, R12, 0x7770, RZ ;  /* 0x000077700c007816 */ /* 0x001fc600000000ff */
[----:B------:R-:W4:Y:S04]  /*83500*/  LDL.LU.64 R44, [R1+0x2170] ;  /* 0x00217000012c7983 */ /* 0x000f280000300a00 */
[----:B------:R0:W-:Y:S01]  /*83510*/  @P1 STG.E.U8 desc[UR34][R54.64], R0 ;  /* 0x0000000036001986 */ /* 0x0001e2000c101122 */
[----:B------:R-:W-:-:S03]  /*83520*/  LOP3.LUT P1, RZ, R60, 0x20, RZ, 0xc0, !PT ;  /* 0x000000203cff7812 */ /* 0x000fc6000782c0ff */
[----:B-1----:R-:W4:Y:S01]  /*83530*/  LDL.LU.64 R48, [R1+0x2180] ;  /* 0x0021800001307983 */ /* 0x002f220000300a00 */
        /* <DEDUP_REMOVED lines=8> */
[----:B------:R-:W-:Y:S02]  /*835c0*/  LOP3.LUT P1, RZ, R60, 0x8, RZ, 0xc0, !PT ;  /* 0x000000083cff7812 */ /* 0x000fe4000782c0ff */
[----:B------:R-:W-:Y:S01]  /*835d0*/  PRMT R12, R12, 0x7773, RZ ;  /* 0x000077730c0c7816 */ /* 0x000fe200000000ff */
[----:B------:R-:W2:Y:S01]  /*835e0*/  LDL.LU R56, [R1+0x2b4] ;  /* 0x0002b40001387983 */ /* 0x000ea20000300800 */
[----:B------:R-:W-:-:S09]  /*835f0*/  PRMT R0, R8, 0x7770, RZ ;  /* 0x0000777008007816 */ /* 0x000fd200000000ff */
[----:B------:R-:W-:Y:S01]  /*83600*/  @P1 STG.E.U8 desc[UR34][R38.64], R12 ;  /* 0x0000000c26001986 */ /* 0x000fe2000c101122 */
[----:B------:R-:W-:-:S13]  /*83610*/  LOP3.LUT P1, RZ, R60, 0x4, RZ, 0xc0, !PT ;  /* 0x000000043cff7812 */ /* 0x000fda000782c0ff */
        /* <DEDUP_REMOVED lines=9> */
[----:B------:R-:W-:-:S09]  /*836b0*/  LOP3.LUT P2, RZ, R57, 0x200000, RZ, 0xc0, !PT ;  /* 0x0020000039ff7812 */ /* 0x000fd2000784c0ff */
[----:B------:R-:W-:Y:S01]  /*836c0*/  @P1 STG.E.U8 desc[UR34][R50.64], R8 ;  /* 0x0000000832001986 */ /* 0x000fe2000c101122 */
[----:B------:R-:W-:Y:S02]  /*836d0*/  LOP3.LUT P1, RZ, R61, 0x40000000, RZ, 0xc0, !PT ;  /* 0x400000003dff7812 */ /* 0x000fe4000782c0ff */
[----:B0-----:R-:W-:Y:S02]  /*836e0*/  PRMT R0, R4, 0x7770, RZ ;  /* 0x0000777004007816 */ /* 0x001fe400000000ff */
[C---:B------:R-:W-:Y:S02]  /*836f0*/  LOP3.LUT P3, RZ, R57.reuse, 0x400000, RZ, 0xc0, !PT ;  /* 0x0040000039ff7812 */ /* 0x040fe4000786c0ff */
[C---:B------:R-:W-:Y:S02]  /*83700*/  LOP3.LUT P4, RZ, R57.reuse, 0x800000, RZ, 0xc0, !PT ;  /* 0x0080000039ff7812 */ /* 0x040fe4000788c0ff */
[----:B------:R-:W-:-:S05]  /*83710*/  LOP3.LUT P5, RZ, R57, 0x1000000, RZ, 0xc0, !PT ;  /* 0x0100000039ff7812 */ /* 0x000fca00078ac0ff */
[----:B------:R0:W-:Y:S01]  /*83720*/  @P1 STG.E.U8 desc[UR34][R36.64], R0 ;  /* 0x0000000024001986 */ /* 0x0001e2000c101122 */
[----:B------:R-:W-:Y:S02]  /*83730*/  LOP3.LUT P6, RZ, R57, 0x2000000, RZ, 0xc0, !PT ;  /* 0x0200000039ff7812 */ /* 0x000fe400078cc0ff */
[----:B0-----:R-:W-:-:S05]  /*83740*/  PRMT R0, R4, 0x7771, RZ ;  /* 0x0000777104007816 */ /* 0x001fca00000000ff */
[----:B---3--:R0:W-:Y:S01]  /*83750*/  @P2 STG.E.U8 desc[UR34][R40.64], R0 ;  /* 0x0000000028002986 */ /* 0x0081e2000c101122 */
[----:B------:R-:W-:Y:S02]  /*83760*/  LOP3.LUT P0, RZ, R57, 0x4000000, RZ, 0xc0, !PT ;  /* 0x0400000039ff7812 */ /* 0x000fe4000780c0ff */
[C---:B0-----:R-:W-:Y:S02]  /*83770*/  PRMT R0, R4.reuse, 0x7772, RZ ;  /* 0x0000777204007816 */ /* 0x041fe400000000ff */
[----:B------:R-:W-:-:S03]  /*83780*/  PRMT R4, R4, 0x7773, RZ ;  /* 0x0000777304047816 */ /* 0x000fc600000000ff */
[----:B----4-:R0:W-:Y:S04]  /*83790*/  @P3 STG.E.U8 desc[UR34][R44.64], R0 ;  /* 0x000000002c003986 */ /* 0x0101e8000c101122 */
[----:B------:R-:W-:Y:S01]  /*837a0*/  @P4 STG.E.U8 desc[UR34][R48.64], R4 ;  /* 0x0000000430004986 */ /* 0x000fe2000c101122 */
        /* <DEDUP_REMOVED lines=45> */
[----:B------:R-:W-:Y:S02]  /*83a80*/  LOP3.LUT P1, RZ, R56, 0x1, RZ, 0xc0, !PT ;  /* 0x0000000138ff7812 */ /* 0x000fe4000782c0ff */
        /* <DEDUP_REMOVED lines=41> */
[C---:B------:R-:W-:Y:S02]  /*83d20*/  LOP3.LUT P3, RZ, R56.reuse, 0x200, RZ, 0xc0, !PT ;  /* 0x0000020038ff7812 */ /* 0x040fe4000786c0ff */
[----:B------:R-:W-:Y:S02]  /*83d30*/  PRMT R5, R5, 0x7773, RZ ;  /* 0x0000777305057816 */ /* 0x000fe400000000ff */
[----:B------:R-:W-:Y:S02]  /*83d40*/  LOP3.LUT P4, RZ, R56, 0x400, RZ, 0xc0, !PT ;  /* 0x0000040038ff7812 */ /* 0x000fe4000788c0ff */
[----:B0-----:R-:W-:-:S05]  /*83d50*/  PRMT R0, R18, 0x7770, RZ ;  /* 0x0000777012007816 */ /* 0x001fca00000000ff */
[----:B------:R-:W-:Y:S04]  /*83d60*/  @P1 STG.E.U8 desc[UR34][R36.64], R5 ;  /* 0x0000000524001986 */ /* 0x000fe8000c101122 */
[----:B---3--:R0:W-:Y:S01]  /*83d70*/  @P2 STG.E.U8 desc[UR34][R40.64], R0 ;  /* 0x0000000028002986 */ /* 0x0081e2000c101122 */
[C---:B------:R-:W-:Y:S02]  /*83d80*/  LOP3.LUT P5, RZ, R56.reuse, 0x800, RZ, 0xc0, !PT ;  /* 0x0000080038ff7812 */ /* 0x040fe400078ac0ff */
        /* <DEDUP_REMOVED lines=44> */
[C---:B------:R-:W-:Y:S01]  /*84050*/  LOP3.LUT P6, RZ, R56.reuse, 0x10000, RZ, 0xc0, !PT ;  /* 0x0001000038ff7812 */ /* 0x040fe200078cc0ff */
        /* <DEDUP_REMOVED lines=58> */
[----:B------:R-:W-:Y:S02]  /*84400*/  LOP3.LUT P6, RZ, R56, 0x80000000, RZ, 0xc0, !PT ;  /* 0x8000000038ff7812 */ /* 0x000fe400078cc0ff */
        /* <DEDUP_REMOVED lines=33> */
[----:B------:R-:W2:Y:S04]  /*84620*/  LDL.LU R59, [R1+0x230] ;  /* 0x00023000013b7983 */ /* 0x000ea80000300800 */
[----:B------:R-:W2:Y:S04]  /*84630*/  LDL.LU.64 R20, [R1+0x2400] ;  /* 0x0024000001147983 */ /* 0x000ea80000300a00 */
[----:B------:R-:W2:Y:S01]  /*84640*/  LDL.LU.64 R32, [R1+0x23f8] ;  /* 0x0023f80001207983 */ /* 0x000ea20000300a00 */
[----:B------:R-:W-:-:S02]  /*84650*/  @P1 LOP3.LUT R61, R61, 0x400, RZ, 0xfc, !PT ;  /* 0x000004003d3d1812 */ /* 0x000fc400078efcff */
[----:B------:R-:W-:Y:S01]  /*84660*/  LOP3.LUT P1, RZ, R57, 0x100, RZ, 0xc0, !PT ;  /* 0x0000010039ff7812 */ /* 0x000fe2000782c0ff */
[----:B------:R-:W2:Y:S01]  /*84670*/  LDL.LU.64 R38, [R1+0x23f0] ;  /* 0x0023f00001267983 */ /* 0x000ea20000300a00 */
[----:B------:R-:W-:-:S03]  /*84680*/  LOP3.LUT R61, R61, 0xfffff7ff, RZ, 0xc0, !PT ;  /* 0xfffff7ff3d3d7812 */ /* 0x000fc600078ec0ff */
[----:B------:R-:W2:Y:S04]  /*84690*/  LDL.LU R2, [R1+0x220] ;  /* 0x0002200001027983 */ /* 0x000ea80000300800 */
        /* <DEDUP_REMOVED lines=8> */
[C---:B------:R-:W-:Y:S02]  /*84720*/  LOP3.LUT P1, RZ, R57.reuse, 0x40, RZ, 0xc0, !PT ;  /* 0x0000004039ff7812 */ /* 0x040fe4000782c0ff */
[C---:B------:R-:W-:Y:S02]  /*84730*/  LOP3.LUT P6, RZ, R57.reuse, 0x8, RZ, 0xc0, !PT ;  /* 0x0000000839ff7812 */ /* 0x040fe400078cc0ff */
[----:B------:R-:W-:Y:S02]  /*84740*/  LOP3.LUT P0, RZ, R57, 0x10, RZ, 0xc0, !PT ;  /* 0x0000001039ff7812 */ /* 0x000fe4000780c0ff */
[----:B------:R-:W-:Y:S02]  /*84750*/  LOP3.LUT R61, R61, 0xffffdfff, RZ, 0xc0, !PT ;  /* 0xffffdfff3d3d7812 */ /* 0x000fe400078ec0ff */
[----:B------:R-:W-:-:S02]  /*84760*/  PRMT R0, R11, 0x7772, RZ ;  /* 0x000077720b007816 */ /* 0x000fc400000000ff */
[----:B------:R-:W-:-:S03]  /*84770*/  PRMT R11, R11, 0x7773, RZ ;  /* 0x000077730b0b7816 */ /* 0x000fc600000000ff */
[----:B------:R-:W-:Y:S01]  /*84780*/  @P1 LOP3.LUT R61, R61, 0x2000, RZ, 0xfc, !PT ;  /* 0x000020003d3d1812 */ /* 0x000fe200078efcff */
[----:B---3--:R0:W-:Y:S01]  /*84790*/  @P5 STG.E.U8 desc[UR34][R36.64], R0 ;  /* 0x0000000024005986 */ /* 0x0081e2000c101122 */
[----:B------:R-:W-:-:S03]  /*847a0*/  LOP3.LUT P1, RZ, R57, 0x20, RZ, 0xc0, !PT ;  /* 0x0000002039ff7812 */ /* 0x000fc6000782c0ff */
[----:B----4-:R1:W-:Y:S01]  /*847b0*/  @P6 STG.E.U8 desc[UR34][R40.64], R11 ;  /* 0x0000000b28006986 */ /* 0x0103e2000c101122 */
[----:B0-----:R-:W-:-:S03]  /*847c0*/  PRMT R0, R7, 0x7770, RZ ;  /* 0x0000777007007816 */ /* 0x001fc600000000ff */
[----:B------:R-:W3:Y:S04]  /*847d0*/  LDL.LU.64 R36, [R1+0x23d0] ;  /* 0x0023d00001247983 */ /* 0x000ee80000300a00 */
[----:B------:R0:W-:Y:S04]  /*847e0*/  @P0 STG.E.U8 desc[UR34][R44.64], R0 ;  /* 0x000000002c000986 */ /* 0x0001e8000c101122 */
[----:B-1----:R-:W4:Y:S04]  /*847f0*/  LDL.LU.64 R40, [R1+0x23c8] ;  /* 0x0023c80001287983 */ /* 0x002f280000300a00 */
[----:B------:R-:W4:Y:S01]  /*84800*/  LDL.LU R58, [R1+0x1e0] ;  /* 0x0001e000013a7983 */ /* 0x000f220000300800 */
[----:B0-----:R-:W-:-:S03]  /*84810*/  PRMT R0, R7, 0x7771, RZ ;  /* 0x0000777107007816 */ /* 0x001fc600000000ff */
[----:B------:R-:W4:Y:S04]  /*84820*/  LDL.LU.64 R44, [R1+0x23c0] ;  /* 0x0023c000012c7983 */ /* 0x000f280000300a00 */
[----:B------:R0:W-:Y:S01]  /*84830*/  @P1 STG.E.U8 desc[UR34][R48.64], R0 ;  /* 0x0000000030001986 */ /* 0x0001e2000c101122 */
[----:B------:R-:W-:Y:S02]  /*84840*/  LOP3.LUT P1, RZ, R61, 0x2000, RZ, 0xc0, !PT ;  /* 0x000020003dff7812 */ /* 0x000fe4000782c0ff */
        /* <DEDUP_REMOVED lines=31> */
[----:B---3--:R0:W-:Y:S01]  /*84a40*/  @P2 STG.E.U8 desc[UR34][R36.64], R0 ;  /* 0x0000000024002986 */ /* 0x0081e2000c101122 */
[----:B------:R-:W-:Y:S02]  /*84a50*/  LOP3.LUT P5, RZ, R57, 0x20000, RZ, 0xc0, !PT ;  /* 0x0002000039ff7812 */ /* 0x000fe400078ac0ff */
[----:B0-----:R-:W-:-:S05]  /*84a60*/  PRMT R0, R2, 0x7773, RZ ;  /* 0x0000777302007816 */ /* 0x001fca00000000ff */
[----:B----4-:R0:W-:Y:S01]  /*84a70*/  @P3 STG.E.U8 desc[UR34][R40.64], R0 ;  /* 0x0000000028003986 */ /* 0x0101e2000c101122 */
        /* <DEDUP_REMOVED lines=9> */
[----:B------:R-:W3:Y:S04]  /*84b10*/  LDL.LU.64 R54, [R1+0x23a0] ;  /* 0x0023a00001367983 */ /* 0x000ee80000300a00 */
[----:B------:R-:W4:Y:S04]  /*84b20*/  LDL.LU.64 R50, [R1+0x2398] ;  /* 0x0023980001327983 */ /* 0x000f280000300a00 */
[----:B------:R-:W4:Y:S04]  /*84b30*/  LDL.LU.64 R36, [R1+0x2390] ;  /* 0x0023900001247983 */ /* 0x000f280000300a00 */
[----:B--2---:R0:W-:Y:S04]  /*84b40*/  @P0 STG.E.U8 desc[UR34][R52.64], R0 ;  /* 0x0000000034000986 */ /* 0x0041e8000c101122 */
[----:B0-----:R-:W2:Y:S04]  /*84b50*/  LDL.LU R52, [R1+0x210] ;  /* 0x0002100001347983 */ /* 0x001ea80000300800 */
[----:B------:R-:W4:Y:S04]  /*84b60*/  LDL.LU.64 R40, [R1+0x2388] ;  /* 0x0023880001287983 */ /* 0x000f280000300a00 */
[----:B------:R-:W4:Y:S04]  /*84b70*/  LDL.LU.64 R44, [R1+0x2380] ;  /* 0x00238000012c7983 */ /* 0x000f280000300a00 */
[----:B------:R-:W4:Y:S01]  /*84b80*/  LDL.LU R58, [R1+0x234] ;  /* 0x00023400013a7983 */ /* 0x000f220000300800 */
[----:B------:R-:W-:-:S03]  /*84b90*/  LOP3.LUT P3, RZ, R57, 0x100000, RZ, 0xc0, !PT ;  /* 0x0010000039ff7812 */ /* 0x000fc6000786c0ff */
[----:B------:R-:W4:Y:S01]  /*84ba0*/  LDL.LU.64 R48, [R1+0x2378] ;  /* 0x0023780001307983 */ /* 0x000f220000300a00 */
[C---:B------:R-:W-:Y:S02]  /*84bb0*/  LOP3.LUT P1, RZ, R56.reuse, 0x1, RZ, 0xc0, !PT ;  /* 0x0000000138ff7812 */ /* 0x040fe4000782c0ff */
        /* <DEDUP_REMOVED lines=10> */
[----:B--2---:R-:W-:-:S05]  /*84c60*/  PRMT R0, R52, 0x7770, RZ ;  /* 0x0000777034007816 */ /* 0x004fca00000000ff */
[----:B---3--:R0:W-:Y:S04]  /*84c70*/  @P3 STG.E.U8 desc[UR34][R54.64], R0 ;  /* 0x0000000036003986 */ /* 0x0081e8000c101122 */
[----:B0-----:R-:W2:Y:S04]  /*84c80*/  LDL.LU.64 R54, [R1+0x2370] ;  /* 0x0023700001367983 */ /* 0x001ea80000300a00 */
[----:B------:R-:W3:Y:S04]  /*84c90*/  LDL.LU R53, [R1+0x224] ;  /* 0x0002240001357983 */ /* 0x000ee80000300800 */
[----:B------:R-:W3:Y:S04]  /*84ca0*/  LDL.LU.64 R32, [R1+0x2368] ;  /* 0x0023680001207983 */ /* 0x000ee80000300a00 */
[----:B------:R-:W3:Y:S01]  /*84cb0*/  LDL.LU.64 R38, [R1+0x2360] ;  /* 0x0023600001267983 */ /* 0x000ee20000300a00 */
[----:B------:R-:W-:-:S02]  /*84cc0*/  @P1 LOP3.LUT R61, R61, 0x4, RZ, 0xfc, !PT ;  /* 0x000000043d3d1812 */ /* 0x000fc400078efcff */
[----:B------:R-:W-:Y:S01]  /*84cd0*/  LOP3.LUT P1, RZ, R57, 0x10000000, RZ, 0xc0, !PT ;  /* 0x1000000039ff7812 */ /* 0x000fe2000782c0ff */
[----:B------:R-:W3:Y:S01]  /*84ce0*/  LDL.LU.64 R2, [R1+0x2358] ;  /* 0x0023580001027983 */ /* 0x000ee20000300a00 */
[----:B------:R-:W-:-:S03]  /*84cf0*/  LOP3.LUT R61, R61, 0xfffffff7, RZ, 0xc0, !PT ;  /* 0xfffffff73d3d7812 */ /* 0x000fc600078ec0ff */
[----:B------:R-:W3:Y:S01]  /*84d00*/  LDL.LU.64 R42, [R1+0x2350] ;  /* 0x00235000012a7983 */ /* 0x000ee20000300a00 */
[C---:B------:R-:W-:Y:S02]  /*84d10*/  LOP3.LUT P4, RZ, R57.reuse, 0x200000, RZ, 0xc0, !PT ;  /* 0x0020000039ff7812 */ /* 0x040fe4000788c0ff */
[----:B------:R-:W-:Y:S01]  /*84d20*/  LOP3.LUT P5, RZ, R57, 0x400000, RZ, 0xc0, !PT ;  /* 0x0040000039ff7812 */ /* 0x000fe200078ac0ff */
[----:B------:R-:W3:Y:S04]  /*84d30*/  LDL.LU.64 R46, [R1+0x2348] ;  /* 0x00234800012e7983 */ /* 0x000ee80000300a00 */
[----:B------:R-:W-:Y:S02]  /*84d40*/  @P1 LOP3.LUT R61, R61, 0x8, RZ, 0xfc, !PT ;  /* 0x000000083d3d1812 */ /* 0x000fe400078efcff */
[----:B------:R-:W-:-:S02]  /*84d50*/  LOP3.LUT P1, RZ, R57, 0x8000000, RZ, 0xc0, !PT ;  /* 0x0800000039ff7812 */ /* 0x000fc4000782c0ff */
[----:B------:R-:W-:Y:S02]  /*84d60*/  LOP3.LUT R61, R61, 0xffffffef, RZ, 0xc0, !PT ;  /* 0xffffffef3d3d7812 */ /* 0x000fe400078ec0ff */
[----:B------:R-:W-:-:S09]  /*84d70*/  PRMT R0, R52, 0x7771, RZ ;  /* 0x0000777134007816 */ /* 0x000fd200000000ff */
[----:B------:R-:W-:Y:S02]  /*84d80*/  @P1 LOP3.LUT R61, R61, 0x10, RZ, 0xfc, !PT ;  /* 0x000000103d3d1812 */ /* 0x000fe400078efcff */
[----:B------:R-:W-:Y:S02]  /*84d90*/  LOP3.LUT P1, RZ, R57, 0x4000000, RZ, 0xc0, !PT ;  /* 0x0400000039ff7812 */ /* 0x000fe4000782c0ff */
[----:B------:R-:W-:Y:S01]  /*84da0*/  LOP3.LUT R61, R61, 0xffffffdf, RZ, 0xc0, !PT ;  /* 0xffffffdf3d3d7812 */ /* 0x000fe200078ec0ff */
[----:B----4-:R0:W-:Y:S01]  /*84db0*/  @P4 STG.E.U8 desc[UR34][R50.64], R0 ;  /* 0x0000000032004986 */ /* 0x0101e2000c101122 */
[C---:B------:R-:W-:Y:S02]  /*84dc0*/  LOP3.LUT P6, RZ, R57.reuse, 0x800000, RZ, 0xc0, !PT ;  /* 0x0080000039ff7812 */ /* 0x040fe400078cc0ff */
[----:B------:R-:W-:-:S07]  /*84dd0*/  LOP3.LUT P0, RZ, R57, 0x1000000, RZ, 0xc0, !PT ;  /* 0x0100000039ff7812 */ /* 0x000fce000780c0ff */
[----:B------:R-:W-:Y:S02]  /*84de0*/  @P1 LOP3.LUT R61, R61, 0x20, RZ, 0xfc, !PT ;  /* 0x000000203d3d1812 */ /* 0x000fe400078efcff */
[C---:B0-----:R-:W-:Y:S02]  /*84df0*/  PRMT R0, R52.reuse, 0x7772, RZ ;  /* 0x0000777234007816 */ /* 0x041fe400000000ff */
[----:B------:R-:W-:Y:S02]  /*84e00*/  LOP3.LUT P1, RZ, R57, 0x2000000, RZ, 0xc0, !PT ;  /* 0x0200000039ff7812 */ /* 0x000fe4000782c0ff */
[----:B------:R-:W4:Y:S04]  /*84e10*/  LDL.LU R57, [R1+0x1e4] ;  /* 0x0001e40001397983 */ /* 0x000f280000300800 */
[----:B------:R0:W-:Y:S04]  /*84e20*/  @P5 STG.E.U8 desc[UR34][R36.64], R0 ;  /* 0x0000000024005986 */ /* 0x0001e8000c101122 */
[----:B------:R-:W4:Y:S01]  /*84e30*/  LDL.LU.64 R50, [R1+0x2340] ;  /* 0x0023400001327983 */ /* 0x000f220000300a00 */
[----:B0-----:R-:W-:-:S03]  /*84e40*/  PRMT R0, R52, 0x7773, RZ ;  /* 0x0000777334007816 */ /* 0x001fc600000000ff */
[----:B------:R-:W4:Y:S04]  /*84e50*/  LDL.LU.64 R36, [R1+0x2338] ;  /* 0x0023380001247983 */ /* 0x000f280000300a00 */
[----:B------:R0:W-:Y:S02]  /*84e60*/  @P6 STG.E.U8 desc[UR34][R40.64], R0 ;  /* 0x0000000028006986 */ /* 0x0001e4000c101122 */
[C---:B0-----:R-:W-:Y:S02]  /*84e70*/  PRMT R0, R58.reuse, 0x7770, RZ ;  /* 0x000077703a007816 */ /* 0x041fe400000000ff */
[----:B------:R-:W4:Y:S04]  /*84e80*/  LDL.LU.64 R40, [R1+0x2330] ;  /* 0x0023300001287983 */ /* 0x000f280000300a00 */
[----:B------:R0:W-:Y:S02]  /*84e90*/  @P0 STG.E.U8 desc[UR34][R44.64], R0 ;  /* 0x000000002c000986 */ /* 0x0001e4000c101122 */
[----:B0-----:R-:W-:-:S02]  /*84ea0*/  PRMT R0, R58, 0x7771, RZ ;  /* 0x000077713a007816 */ /* 0x001fc400000000ff */
[----:B------:R-:W4:Y:S04]  /*84eb0*/  LDL.LU.64 R44, [R1+0x2328] ;  /* 0x00232800012c7983 */ /* 0x000f280000300a00 */
[----:B------:R0:W-:Y:S01]  /*84ec0*/  @P1 STG.E.U8 desc[UR34][R48.64], R0 ;  /* 0x0000000030001986 */ /* 0x0001e2000c101122 */
[----:B------:R-:W-:-:S03]  /*84ed0*/  LOP3.LUT P1, RZ, R61, 0x20, RZ, 0xc0, !PT ;  /* 0x000000203dff7812 */ /* 0x000fc6000782c0ff */
[----:B------:R-:W4:Y:S04]  /*84ee0*/  LDL.LU R52, [R1+0x214] ;  /* 0x0002140001347983 */ /* 0x000f280000300800 */
[----:B0-----:R-:W4:Y:S01]  /*84ef0*/  LDL.LU.64 R48, [R1+0x2320] ;  /* 0x0023200001307983 */ /* 0x001f220000300a00 */
[----:B------:R-:W-:-:S05]  /*84f00*/  PRMT R0, R58, 0x7772, RZ ;  /* 0x000077723a007816 */ /* 0x000fca00000000ff */
[----:B--2---:R0:W-:Y:S04]  /*84f10*/  @P1 STG.E.U8 desc[UR34][R54.64], R0 ;  /* 0x0000000036001986 */ /* 0x0041e8000c101122 */
[----:B0-----:R-:W2:Y:S01]  /*84f20*/  LDL.LU.64 R54, [R1+0x2318] ;  /* 0x0023180001367983 */ /* 0x001ea20000300a00 */
[----:B------:R-:W-:-:S03]  /*84f30*/  PRMT R0, R58, 0x7773, RZ ;  /* 0x000077733a007816 */ /* 0x000fc600000000ff */
[----:B------:R-:W2:Y:S01]  /*84f40*/  LDL.LU.64 R58, [R1+0x2310] ;  /* 0x00231000013a7983 */ /* 0x000ea20000300a00 */
[----:B------:R-:W-:-:S13]  /*84f50*/  LOP3.LUT P1, RZ, R61, 0x10, RZ, 0xc0, !PT ;  /* 0x000000103dff7812 */ /* 0x000fda000782c0ff */
        /* <DEDUP_REMOVED lines=13> */
[C---:B------:R-:W-:Y:S02]  /*85030*/  LOP3.LUT P1, RZ, R56.reuse, 0x80000000, RZ, 0xc0, !PT ;  /* 0x8000000038ff7812 */ /* 0x040fe4000782c0ff */
[C---:B------:R-:W-:Y:S02]  /*85040*/  LOP3.LUT P2, RZ, R56.reuse, 0x2, RZ, 0xc0, !PT ;  /* 0x0000000238ff7812 */ /* 0x040fe4000784c0ff */
[----:B------:R-:W-:Y:S02]  /*85050*/  LOP3.LUT P3, RZ, R56, 0x4, RZ, 0xc0, !PT ;  /* 0x0000000438ff7812 */ /* 0x000fe4000786c0ff */
[----:B----4-:R-:W-:-:S07]  /*85060*/  PRMT R0, R57, 0x7770, RZ ;  /* 0x0000777039007816 */ /* 0x010fce00000000ff */
[----:B------:R0:W-:Y:S01]  /*85070*/  @P1 STG.E.U8 desc[UR34][R50.64], R0 ;  /* 0x0000000032001986 */ /* 0x0001e2000c101122 */
[----:B------:R-:W-:Y:S02]  /*85080*/  LOP3.LUT P4, RZ, R56, 0x8, RZ, 0xc0, !PT ;  /* 0x0000000838ff7812 */ /* 0x000fe4000788c0ff */
[----:B0-----:R-:W-:-:S05]  /*85090*/  PRMT R0, R57, 0x7771, RZ ;  /* 0x0000777139007816 */ /* 0x001fca00000000ff */
[----:B------:R0:W-:Y:S01]  /*850a0*/  @P2 STG.E.U8 desc[UR34][R36.64], R0 ;  /* 0x0000000024002986 */ /* 0x0001e2000c101122 */
[C---:B------:R-:W-:Y:S02]  /*850b0*/  LOP3.LUT P5, RZ, R56.reuse, 0x10, RZ, 0xc0, !PT ;  /* 0x0000001038ff7812 */ /* 0x040fe400078ac0ff */
[C---:B0-----:R-:W-:Y:S01]  /*850c0*/  PRMT R0, R57.reuse, 0x7772, RZ ;  /* 0x0000777239007816 */ /* 0x041fe200000000ff */
[----:B------:R-:W3:Y:S04]  /*850d0*/  LDL.LU.64 R36, [R1+0x2308] ;  /* 0x0023080001247983 */ /* 0x000ee80000300a00 */
[----:B------:R0:W-:Y:S01]  /*850e0*/  @P3 STG.E.U8 desc[UR34][R40.64], R0 ;  /* 0x0000000028003986 */ /* 0x0001e2000c101122 */
[C---:B------:R-:W-:Y:S02]  /*850f0*/  LOP3.LUT P6, RZ, R56.reuse, 0x20, RZ, 0xc0, !PT ;  /* 0x0000002038ff7812 */ /* 0x040fe400078cc0ff */
[----:B0-----:R-:W-:Y:S01]  /*85100*/  PRMT R0, R57, 0x7773, RZ ;  /* 0x0000777339007816 */ /* 0x001fe200000000ff */
[----:B------:R-:W4:Y:S04]  /*85110*/  LDL.LU.64 R40, [R1+0x2300] ;  /* 0x0023000001287983 */ /* 0x000f280000300a00 */
[----:B------:R0:W-:Y:S01]  /*85120*/  @P4 STG.E.U8 desc[UR34][R44.64], R0 ;  /* 0x000000002c004986 */ /* 0x0001e2000c101122 */
[----:B------:R-:W-:-:S02]  /*85130*/  LOP3.LUT P0, RZ, R56, 0x40, RZ, 0xc0, !PT ;  /* 0x0000004038ff7812 */ /* 0x000fc4000780c0ff */
[----:B0-----:R-:W-:-:S05]  /*85140*/  PRMT R0, R52, 0x7770, RZ ;  /* 0x0000777034007816 */ /* 0x001fca00000000ff */
[----:B------:R0:W-:Y:S02]  /*85150*/  @P5 STG.E.U8 desc[UR34][R48.64], R0 ;  /* 0x0000000030005986 */ /* 0x0001e4000c101122 */
[----:B0-----:R-:W-:-:S05]  /*85160*/  PRMT R0, R52, 0x7771, RZ ;  /* 0x0000777134007816 */ /* 0x001fca00000000ff */
[----:B--2---:R0:W-:Y:S02]  /*85170*/  @P6 STG.E.U8 desc[UR34][R54.64], R0 ;  /* 0x0000000036006986 */ /* 0x0041e4000c101122 */
[----:B0-----:R-:W-:-:S05]  /*85180*/  PRMT R0, R52, 0x7772, RZ ;  /* 0x0000777234007816 */ /* 0x001fca00000000ff */
[----:B------:R0:W-:Y:S04]  /*85190*/  @P0 STG.E.U8 desc[UR34][R58.64], R0 ;  /* 0x000000003a000986 */ /* 0x0001e8000c101122 */
[----:B0-----:R-:W2:Y:S04]  /*851a0*/  LDL.LU.64 R58, [R1+0x22f8] ;  /* 0x0022f800013a7983 */ /* 0x001ea80000300a00 */
[----:B------:R-:W2:Y:S04]  /*851b0*/  LDL.LU.64 R48, [R1+0x22f0] ;  /* 0x0022f00001307983 */ /* 0x000ea80000300a00 */
[----:B------:R-:W4:Y:S04]  /*851c0*/  LDL.LU R2, [R1+0x238] ;  /* 0x0002380001027983 */ /* 0x000f280000300800 */
[----:B------:R-:W2:Y:S04]  /*851d0*/  LDL.LU.64 R54, [R1+0x22e8] ;  /* 0x0022e80001367983 */ /* 0x000ea80000300a00 */
[----:B------:R-:W2:Y:S04]  /*851e0*/  LDL.LU.64 R42, [R1+0x22e0] ;  /* 0x0022e000012a7983 */ /* 0x000ea80000300a00 */
[----:B------:R-:W2:Y:S04]  /*851f0*/  LDL.LU.64 R50, [R1+0x22d8] ;  /* 0x0022d80001327983 */ /* 0x000ea80000300a00 */
[----:B------:R-:W2:Y:S04]  /*85200*/  LDL.LU.64 R44, [R1+0x22d0] ;  /* 0x0022d000012c7983 */ /* 0x000ea80000300a00 */
[----:B------:R-:W2:Y:S04]  /*85210*/  LDL.LU R53, [R1+0x290] ;  /* 0x0002900001357983 */ /* 0x000ea80000300800 */
[----:B------:R-:W2:Y:S01]  /*85220*/  LDL.LU R57, [R1+0x228] ;  /* 0x0002280001397983 */ /* 0x000ea20000300800 */
[----:B------:R-:W-:-:S02]  /*85230*/  LOP3.LUT P1, RZ, R56, 0x80, RZ, 0xc0, !PT ;  /* 0x0000008038ff7812 */ /* 0x000fc4000782c0ff */
[----:B------:R-:W-:Y:S02]  /*85240*/  PRMT R0, R52, 0x7773, RZ ;  /* 0x0000777334007816 */ /* 0x000fe400000000ff */
[C---:B------:R-:W-:Y:S02]  /*85250*/  LOP3.LUT P2, RZ, R56.reuse, 0x100, RZ, 0xc0, !PT ;  /* 0x0000010038ff7812 */ /* 0x040fe4000784c0ff */
[C---:B------:R-:W-:Y:S02]  /*85260*/  LOP3.LUT P3, RZ, R56.reuse, 0x200, RZ, 0xc0, !PT ;  /* 0x0000020038ff7812 */ /* 0x040fe4000786c0ff */
[C---:B------:R-:W-:Y:S02]  /*85270*/  LOP3.LUT P4, RZ, R56.reuse, 0x800, RZ, 0xc0, !PT ;  /* 0x0000080038ff7812 */ /* 0x040fe4000788c0ff */
[----:B------:R-:W-:-:S11]  /*85280*/  LOP3.LUT R56, R56, 0xbfffffff, RZ, 0xc0, !PT ;  /* 0xbfffffff38387812 */ /* 0x000fd600078ec0ff */
[----:B------:R-:W-:-:S04]  /*85290*/  @P4 LOP3.LUT R56, R56, 0x40000000, RZ, 0xfc, !PT ;  /* 0x4000000038384812 */ /* 0x000fc800078efcff */
[C---:B------:R-:W-:Y:S01]  /*852a0*/  LOP3.LUT P4, RZ, R56.reuse, 0x400, RZ, 0xc0, !PT ;  /* 0x0000040038ff7812 */ /* 0x040fe2000788c0ff */
[----:B---3--:R0:W-:Y:S04]  /*852b0*/  @P1 STG.E.U8 desc[UR34][R36.64], R0 ;  /* 0x0000000024001986 */ /* 0x0081e8000c101122 */
[----:B0-----:R-:W3:Y:S04]  /*852c0*/  LDL.LU.64 R36, [R1+0x22c8] ;  /* 0x0022c80001247983 */ /* 0x001ee80000300a00 */
[----:B------:R-:W3:Y:S04]  /*852d0*/  LDL.LU R52, [R1+0x1e8] ;  /* 0x0001e80001347983 */ /* 0x000ee80000300800 */
[----:B------:R-:W3:Y:S01]  /*852e0*/  LDL.LU.64 R46, [R1+0x22c0] ;  /* 0x0022c000012e7983 */ /* 0x000ee20000300a00 */
[----:B------:R-:W-:-:S02]  /*852f0*/  LOP3.LUT P5, RZ, R56, 0x2000, RZ, 0xc0, !PT ;  /* 0x0000200038ff7812 */ /* 0x000fc400078ac0ff */
[----:B------:R-:W-:-:S11]  /*85300*/  LOP3.LUT R56, R56, 0xdfffffff, RZ, 0xc0, !PT ;  /* 0xdfffffff38387812 */ /* 0x000fd600078ec0ff */
[----:B------:R-:W-:Y:S02]  /*85310*/  @P5 LOP3.LUT R56, R56, 0x20000000, RZ, 0xfc, !PT ;  /* 0x2000000038385812 */ /* 0x000fe400078efcff */
[----:B----4-:R-:W-:-:S05]  /*85320*/  PRMT R0, R2, 0x7770, RZ ;  /* 0x0000777002007816 */ /* 0x010fca00000000ff */
[----:B------:R0:W-:Y:S02]  /*85330*/  @P2 STG.E.U8 desc[UR34][R40.64], R0 ;  /* 0x0000000028002986 */ /* 0x0001e4000c101122 */
[----:B0-----:R-:W-:-:S05]  /*85340*/  PRMT R0, R2, 0x7771, RZ ;  /* 0x0000777102007816 */ /* 0x001fca00000000ff */
[----:B--2---:R0:W-:Y:S04]  /*85350*/  @P3 STG.E.U8 desc[UR34][R58.64], R0 ;  /* 0x000000003a003986 */ /* 0x0041e8000c101122 */
[----:B0-----:R-:W2:Y:S04]  /*85360*/  LDL.LU.64 R58, [R1+0x22b8] ;  /* 0x0022b800013a7983 */ /* 0x001ea80000300a00 */
[----:B------:R-:W4:Y:S01]  /*85370*/  LDL.LU.64 R40, [R1+0xe48] ;  /* 0x000e480001287983 */ /* 0x000f220000300a00 */
[----:B------:R-:W-:-:S05]  /*85380*/  PRMT R0, R2, 0x7772, RZ ;  /* 0x0000777202007816 */ /* 0x000fca00000000ff */
[----:B------:R0:W-:Y:S04]  /*85390*/  @P4 STG.E.U8 desc[UR34][R48.64], R0 ;  /* 0x0000000030004986 */ /* 0x0001e8000c101122 */
[----:B0-----:R-:W4:Y:S01]  /*853a0*/  LDL.LU.64 R48, [R1+0xe38] ;  /* 0x000e380001307983 */ /* 0x001f220000300a00 */
[C---:B------:R-:W-:Y:S02]  /*853b0*/  LOP3.LUT P0, RZ, R56.reuse, 0x80000, RZ, 0xc0, !PT ;  /* 0x0008000038ff7812 */ /* 0x040fe4000780c0ff */
[C---:B------:R-:W-:Y:S02]  /*853c0*/  LOP3.LUT P5, RZ, R56.reuse, 0x1000, RZ, 0xc0, !PT ;  /* 0x0000100038ff7812 */ /* 0x040fe400078ac0ff */
[C---:B------:R-:W-:Y:S02]  /*853d0*/  LOP3.LUT P6, RZ, R56.reuse, 0x4000, RZ, 0xc0, !PT ;  /* 0x0000400038ff7812 */ /* 0x040fe400078cc0ff */
[----:B------:R-:W-:-:S07]  /*853e0*/  LOP3.LUT R56, R56, 0xfdffffff, RZ, 0xc0, !PT ;  /* 0xfdffffff38387812 */ /* 0x000fce00078ec0ff */
[----:B------:R-:W-:-:S04]  /*853f0*/  @P0 LOP3.LUT R56, R56, 0x2000000, RZ, 0xfc, !PT ;  /* 0x0200000038380812 */ /* 0x000fc800078efcff */
[C---:B------:R-:W-:Y:S02]  /*85400*/  LOP3.LUT P0, RZ, R56.reuse, 0x40000, RZ, 0xc0, !PT ;  /* 0x0004000038ff7812 */ /* 0x040fe4000780c0ff */
[----:B------:R-:W-:-:S11]  /*85410*/  LOP3.LUT R56, R56, 0xfbffffff, RZ, 0xc0, !PT ;  /* 0xfbffffff38387812 */ /* 0x000fd600078ec0ff */
[----:B------:R-:W-:-:S04]  /*85420*/  @P0 LOP3.LUT R56, R56, 0x4000000, RZ, 0xfc, !PT ;  /* 0x0400000038380812 */ /* 0x000fc800078efcff */
[C---:B------:R-:W-:Y:S02]  /*85430*/  LOP3.LUT P0, RZ, R56.reuse, 0x20000, RZ, 0xc0, !PT ;  /* 0x0002000038ff7812 */ /* 0x040fe4000780c0ff */
[----:B------:R-:W-:-:S11]  /*85440*/  LOP3.LUT R56, R56, 0xf7ffffff, RZ, 0xc0, !PT ;  /* 0xf7ffffff38387812 */ /* 0x000fd600078ec0ff */
[----:B------:R-:W-:-:S04]  /*85450*/  @P0 LOP3.LUT R56, R56, 0x8000000, RZ, 0xfc, !PT ;  /* 0x0800000038380812 */ /* 0x000fc800078efcff */
[C---:B------:R-:W-:Y:S02]  /*85460*/  LOP3.LUT P0, RZ, R56.reuse, 0x10000, RZ, 0xc0, !PT ;  /* 0x0001000038ff7812 */ /* 0x040fe4000780c0ff */
[----:B------:R-:W-:-:S11]  /*85470*/  LOP3.LUT R56, R56, 0xefffffff, RZ, 0xc0, !PT ;  /* 0xefffffff38387812 */ /* 0x000fd600078ec0ff */
[----:B------:R-:W-:-:S04]  /*85480*/  @P0 LOP3.LUT R56, R56, 0x10000000, RZ, 0xfc, !PT ;  /* 0x1000000038380812 */ /* 0x000fc800078efcff */
[----:B------:R-:W-:Y:S02]  /*85490*/  LOP3.LUT P4, RZ, R56, 0x40000000, RZ, 0xc0, !PT ;  /* 0x4000000038ff7812 */ /* 0x000fe4000788c0ff */
[----:B------:R-:W-:-:S11]  /*854a0*/  PRMT R0, R2, 0x7773, RZ ;  /* 0x0000777302007816 */ /* 0x000fd600000000ff */
[----:B------:R0:W-:Y:S02]  /*854b0*/  @P4 STG.E.U8 desc[UR34][R54.64], R0 ;  /* 0x0000000036004986 */ /* 0x0001e4000c101122 */
[C---:B0-----:R-:W-:Y:S02]  /*854c0*/  PRMT R0, R57.reuse, 0x7770, RZ ;  /* 0x0000777039007816 */ /* 0x041fe400000000ff */
[----:B------:R-:W4:Y:S04]  /*854d0*/  LDL.LU R55, [R1+0x1040] ;  /* 0x0010400001377983 */ /* 0x000f280000300800 */
[----:B------:R0:W-:Y:S01]  /*854e0*/  @P5 STG.E.U8 desc[UR34][R42.64], R0 ;  /* 0x000000002a005986 */ /* 0x0001e2000c101122 */
[C---:B------:R-:W-:Y:S02]  /*854f0*/  LOP3.LUT P5, RZ, R56.reuse, 0x20000000, RZ, 0xc0, !PT ;  /* 0x2000000038ff7812 */ /* 0x040fe400078ac0ff */
[----:B------:R-:W-:Y:S01]  /*85500*/  LOP3.LUT P0, RZ, R56, 0x8000, RZ, 0xc0, !PT ;  /* 0x0000800038ff7812 */ /* 0x000fe2000780c0ff */
[----:B------:R-:W4:Y:S01]  /*85510*/  LDL.LU R54, [R1+0x218] ;  /* 0x0002180001367983 */ /* 0x000f220000300800 */
[----:B0-----:R-:W-:-:S09]  /*85520*/  PRMT R0, R57, 0x7771, RZ ;  /* 0x0000777139007816 */ /* 0x001fd200000000ff */
[----:B------:R0:W-:Y:S02]  /*85530*/  @P5 STG.E.U8 desc[UR34][R50.64], R0 ;  /* 0x0000000032005986 */ /* 0x0001e4000c101122 */
[----:B0-----:R-:W-:-:S05]  /*85540*/  PRMT R0, R57, 0x7772, RZ ;  /* 0x0000777239007816 */ /* 0x001fca00000000ff */
[----:B------:R0:W-:Y:S02]  /*85550*/  @P6 STG.E.U8 desc[UR34][R44.64], R0 ;  /* 0x000000002c006986 */ /* 0x0001e4000c101122 */
[----:B0-----:R-:W-:Y:S02]  /*85560*/  PRMT R0, R57, 0x7773, RZ ;  /* 0x0000777339007816 */ /* 0x001fe400000000ff */
[----:B------:R-:W4:Y:S04]  /*85570*/  LDL.LU R45, [R1+0x11a4] ;  /* 0x0011a400012d7983 */ /* 0x000f280000300800 */
[----:B---3--:R0:W-:Y:S01]  /*85580*/  @P0 STG.E.U8 desc[UR34][R36.64], R0 ;  /* 0x0000000024000986 */ /* 0x0081e2000c101122 */
[----:B------:R-:W-:-:S03]  /*85590*/  LOP3.LUT P0, RZ, R56, 0x10000000, RZ, 0xc0, !PT ;  /* 0x1000000038ff7812 */ /* 0x000fc6000780c0ff */
[----:B------:R-:W3:Y:S04]  /*855a0*/  LDL.LU.64 R32, [R1+0xe40] ;  /* 0x000e400001207983 */ /* 0x000ee80000300a00 */
[----:B------:R-:W3:Y:S01]  /*855b0*/  LDL.LU.64 R38, [R1+0xe30] ;  /* 0x000e300001267983 */ /* 0x000ee20000300a00 */
[----:B0-----:R-:W-:-:S03]  /*855c0*/  PRMT R0, R52, 0x7770, RZ ;  /* 0x0000777034007816 */ /* 0x001fc600000000ff */
[----:B------:R-:W3:Y:S04]  /*855d0*/  LDL.LU.64 R50, [R1+0xe18] ;  /* 0x000e180001327983 */ /* 0x000ee80000300a00 */
[----:B------:R0:W-:Y:S01]  /*855e0*/  @P0 STG.E.U8 desc[UR34][R46.64], R0 ;  /* 0x000000002e000986 */ /* 0x0001e2000c101122 */
[----:B------:R-:W-:-:S03]  /*855f0*/  LOP3.LUT P0, RZ, R56, 0x8000000, RZ, 0xc0, !PT ;  /* 0x0800000038ff7812 */ /* 0x000fc6000780c0ff */
[----:B------:R-:W3:Y:S01]  /*85600*/  LDL.LU R36, [R1+0x11a0] ;  /* 0x0011a00001247983 */ /* 0x000ee20000300800 */
[----:B0-----:R-:W-:Y:S02]  /*85610*/  PRMT R0, R52, 0x7771, RZ ;  /* 0x0000777134007816 */ /* 0x001fe400000000ff */
[C---:B------:R-:W-:Y:S02]  /*85620*/  LOP3.LUT P5, RZ, R53.reuse, 0x8, RZ, 0xc0, !PT ;  /* 0x0000000835ff7812 */ /* 0x040fe400078ac0ff */
[----:B------:R-:W-:-:S05]  /*85630*/  LOP3.LUT P6, RZ, R53, 0x10, RZ, 0xc0, !PT ;  /* 0x0000001035ff7812 */ /* 0x000fca00078cc0ff */
[----:B--2---:R0:W-:Y:S01]  /*85640*/  @P0 STG.E.U8 desc[UR34][R58.64], R0 ;  /* 0x000000003a000986 */ /* 0x0041e2000c101122 */
[----:B------:R-:W-:Y:S02]  /*85650*/  LOP3.LUT P0, RZ, R56, 0x4000000, RZ, 0xc0, !PT ;  /* 0x0400000038ff7812 */ /* 0x000fe4000780c0ff */
[----:B0-----:R-:W-:Y:S01]  /*85660*/  PRMT R0, R52, 0x7772, RZ ;  /* 0x0000777234007816 */ /* 0x001fe200000000ff */
[----:B------:R-:W2:Y:S10]  /*85670*/  LDL.LU.64 R58, [R1+0xe28] ;  /* 0x000e2800013a7983 */ /* 0x000eb40000300a00 */
[----:B----4-:R0:W-:Y:S01]  /*85680*/  @P0 STG.E.U8 desc[UR34][R40.64], R0 ;  /* 0x0000000028000986 */ /* 0x0101e2000c101122 */
[----:B------:R-:W-:-:S03]  /*85690*/  LOP3.LUT P0, RZ, R56, 0x2000000, RZ, 0xc0, !PT ;  /* 0x0200000038ff7812 */ /* 0x000fc6000780c0ff */
[----:B------:R-:W4:Y:S04]  /*856a0*/  LDL.LU R53, [R1+0x119c] ;  /* 0x00119c0001357983 */ /* 0x000f280000300800 */
[----:B------:R-:W4:Y:S01]  /*856b0*/  LDL.LU R44, [R1+0x23c] ;  /* 0x00023c00012c7983 */ /* 0x000f220000300800 */
[----:B0-----:R-:W-:-:S03]  /*856c0*/  PRMT R0, R52, 0x7773, RZ ;  /* 0x0000777334007816 */ /* 0x001fc600000000ff */
[----:B------:R-:W4:Y:S04]  /*856d0*/  LDL.LU.64 R20, [R1+0xe20] ;  /* 0x000e200001147983 */ /* 0x000f280000300a00 */
[----:B------:R-:W4:Y:S04]  /*856e0*/  LDL.LU.64 R42, [R1+0xe10] ;  /* 0x000e1000012a7983 */ /* 0x000f280000300a00 */
[----:B------:R0:W-:Y:S04]  /*856f0*/  @P0 STG.E.U8 desc[UR34][R48.64], R0 ;  /* 0x0000000030000986 */ /* 0x0001e8000c101122 */
[----:B------:R-:W4:Y:S04]  /*85700*/  LDL.LU.64 R46, [R1+0xe00] ;  /* 0x000e0000012e7983 */ /* 0x000f280000300a00 */
[----:B0-----:R-:W4:Y:S01]  /*85710*/  LDL.LU.64 R48, [R1+0xdf0] ;  /* 0x000df00001307983 */ /* 0x001f220000300a00 */
[----:B------:R-:W-:-:S02]  /*85720*/  LOP3.LUT P1, RZ, R56, 0x100000, RZ, 0xc0, !PT ;  /* 0x0010000038ff7812 */ /* 0x000fc4000782c0ff */
[C---:B------:R-:W-:Y:S01]  /*85730*/  LOP3.LUT P2, RZ, R56.reuse, 0x200000, RZ, 0xc0, !PT ;  /* 0x0020000038ff7812 */ /* 0x040fe2000784c0ff */
[----:B------:R-:W4:Y:S01]  /*85740*/  LDL.LU R57, [R1+0x1198] ;  /* 0x0011980001397983 */ /* 0x000f220000300800 */
[C---:B------:R-:W-:Y:S02]  /*85750*/  LOP3.LUT P3, RZ, R56.reuse, 0x400000, RZ, 0xc0, !PT ;  /* 0x0040000038ff7812 */ /* 0x040fe4000786c0ff */
[C---:B------:R-:W-:Y:S01]  /*85760*/  LOP3.LUT P4, RZ, R56.reuse, 0x800000, RZ, 0xc0, !PT ;  /* 0x0080000038ff7812 */ /* 0x040fe2000788c0ff */
[----:B------:R-:W4:Y:S01]  /*85770*/  LDL.LU R52, [R1+0x1194] ;  /* 0x0011940001347983 */ /* 0x000f220000300800 */
[----:B------:R-:W-:-:S03]  /*85780*/  LOP3.LUT P0, RZ, R56, 0x1000000, RZ, 0xc0, !PT ;  /* 0x0100000038ff7812 */ /* 0x000fc6000780c0ff */
[----:B------:R-:W4:Y:S04]  /*85790*/  LDL R40, [R1+0x1190] ;  /* 0x0011900001287983 */ /* 0x000f280000100800 */
[----:B------:R-:W4:Y:S01]  /*857a0*/  LDL.LU R56, [R1+0x10dc] ;  /* 0x0010dc0001387983 */ /* 0x000f220000300800 */
[C---:B------:R-:W-:Y:S02]  /*857b0*/  PRMT R0, R54.reuse, 0x7770, RZ ;  /* 0x0000777036007816 */ /* 0x040fe400000000ff */
[C---:B------:R-:W-:Y:S01]  /*857c0*/  PRMT R3, R54.reuse, 0x7771, RZ ;  /* 0x0000777136037816 */ /* 0x040fe200000000ff */
[----:B------:R-:W-:Y:S02]  /*857d0*/  VIADD R2, R55, 0x5c ;  /* 0x0000005c37027836 */ /* 0x000fe40000000000 */
[----:B---3--:R0:W-:Y:S04]  /*857e0*/  @P1 STG.E.U8 desc[UR34][R32.64], R0 ;  /* 0x0000000020001986 */ /* 0x0081e8000c101122 */
[----:B------:R-:W-:Y:S01]  /*857f0*/  @P2 STG.E.U8 desc[UR34][R38.64], R3 ;  /* 0x0000000326002986 */ /* 0x000fe2000c101122 */
[----:B0-----:R-:W-:-:S05]  /*85800*/  PRMT R0, R54, 0x7772, RZ ;  /* 0x0000777236007816 */ /* 0x001fca00000000ff */
[----:B------:R0:W-:Y:S01]  /*85810*/  @P3 STG.E.U8 desc[UR34][R50.64], R0 ;  /* 0x0000000032003986 */ /* 0x0001e2000c101122 */
[----:B------:R-:W-:Y:S02]  /*85820*/  ISETP.LT.AND P3, PT, R45, UR44, !P0 ;  /* 0x0000002c2d007c0c */ /* 0x000fe4000c761270 */
[----:B------:R-:W-:Y:S02]  /*85830*/  ISETP.GE.AND P1, PT, R2, UR29, PT ;  /* 0x0000001d02007c0c */ /* 0x000fe4000bf26270 */
[----:B0-----:R-:W-:Y:S01]  /*85840*/  PRMT R0, R54, 0x7773, RZ ;  /* 0x0000777336007816 */ /* 0x001fe200000000ff */
[----:B------:R-:W-:Y:S01]  /*85850*/  VIADD R2, R55, 0x5d ;  /* 0x0000005d37027836 */ /* 0x000fe20000000000 */
[----:B------:R-:W3:Y:S01]  /*85860*/  LDL.LU R54, [R1+0x22c] ;  /* 0x00022c0001367983 */ /* 0x000ee20000300800 */
[----:B------:R-:W-:-:S03]  /*85870*/  ULDC.64 UR28, c[0x0][0x228] ;  /* 0x00008a00001c7ab9 */ /* 0x000fc60000000a00 */
[----:B------:R-:W3:Y:S04]  /*85880*/  LDL.LU.64 R50, [R1+0xe08] ;  /* 0x000e080001327983 */ /* 0x000ee80000300a00 */
[----:B------:R-:W3:Y:S01]  /*85890*/  LDL.LU.64 R32, [R1+0xdf8] ;  /* 0x000df80001207983 */ /* 0x000ee20000300a00 */
[----:B------:R-:W-:Y:S01]  /*858a0*/  ISETP.GE.AND P2, PT, R2, UR21, PT ;  /* 0x0000001502007c0c */ /* 0x000fe2000bf46270 */
[----:B------:R-:W-:Y:S02]  /*858b0*/  ULDC.64 UR20, c[0x0][0x228] ;  /* 0x00008a0000147ab9 */ /* 0x000fe40000000a00 */
[----:B------:R-:W3:Y:S04]  /*858c0*/  LDL.LU.64 R38, [R1+0xde8] ;  /* 0x000de80001267983 */ /* 0x000ee80000300a00 */
[----:B--2---:R0:W-:Y:S01]  /*858d0*/  @P4 STG.E.U8 desc[UR34][R58.64], R0 ;  /* 0x000000003a004986 */ /* 0x0041e2000c101122 */
[----:B------:R-:W-:-:S02]  /*858e0*/  ISETP.LT.AND P4, PT, R36, UR26, !P0 ;  /* 0x0000001a24007c0c */ /* 0x000fc4000c781270 */
[C---:B----4-:R-:W-:Y:S01]  /*858f0*/  PRMT R4, R44.reuse, 0x7770, RZ ;  /* 0x000077702c047816 */ /* 0x050fe200000000ff */
[----:B0-----:R-:W2:Y:S01]  /*85900*/  LDL.LU.64 R58, [R1+0xde0] ;  /* 0x000de000013a7983 */ /* 0x001ea20000300a00 */
[C---:B------:R-:W-:Y:S02]  /*85910*/  PRMT R3, R44.reuse, 0x7771, RZ ;  /* 0x000077712c037816 */ /* 0x040fe400000000ff */
[C---:B------:R-:W-:Y:S01]  /*85920*/  PRMT R2, R44.reuse, 0x7772, RZ ;  /* 0x000077722c027816 */ /* 0x040fe200000000ff */
[----:B------:R-:W4:Y:S01]  /*85930*/  LDL.LU R37, [R1+0x11b4] ;  /* 0x0011b40001257983 */ /* 0x000f220000300800 */
[----:B------:R-:W-:-:S03]  /*85940*/  PRMT R0, R44, 0x7773, RZ ;  /* 0x000077732c007816 */ /* 0x000fc600000000ff */
[----:B------:R-:W4:Y:S04]  /*85950*/  LDL.LU R41, [R1+0x1ec] ;  /* 0x0001ec0001297983 */ /* 0x000f280000300800 */
[----:B------:R-:W-:Y:S04]  /*85960*/  @P5 STG.E.U8 desc[UR34][R20.64], R4 ;  /* 0x0000000414005986 */ /* 0x000fe8000c101122 */
[----:B------:R-:W-:Y:S04]  /*85970*/  @P6 STG.E.U8 desc[UR34][R42.64], R3 ;  /* 0x000000032a006986 */ /* 0x000fe8000c101122 */
[----:B------:R-:W-:Y:S04]  /*85980*/  @P3 STG.E.U8 desc[UR34][R46.64], R2 ;  /* 0x000000022e003986 */ /* 0x000fe8000c101122 */
[----:B------:R0:W-:Y:S04]  /*85990*/  @P4 STG.E.U8 desc[UR34][R48.64], R0 ;  /* 0x0000000030004986 */ /* 0x0001e8000c101122 */
[----:B0-----:R-:W4:Y:S01]  /*859a0*/  LDL.LU.64 R48, [R1+0xdd0] ;  /* 0x000dd00001307983 */ /* 0x001f220000300a00 */
[----:B------:R-:W-:-:S02]  /*859b0*/  ISETP.LT.AND P6, PT, R53, UR36, !P0 ;  /* 0x0000002435007c0c */ /* 0x000fc4000c7c1270 */
[----:B------:R-:W-:Y:S01]  /*859c0*/  ISETP.LT.AND P5, PT, R57, UR32, !P0 ;  /* 0x0000002039007c0c */ /* 0x000fe2000c7a1270 */
[----:B------:R-:W4:Y:S01]  /*859d0*/  LDL.LU.64 R42, [R1+0xdd8] ;  /* 0x000dd800012a7983 */ /* 0x000f220000300a00 */
[----:B------:R-:W-:-:S03]  /*859e0*/  VIADD R0, R55, 0x57 ;  /* 0x0000005737007836 */ /* 0x000fc60000000000 */
[----:B------:R-:W4:Y:S01]  /*859f0*/  LDL.LU.64 R46, [R1+0xdc8] ;  /* 0x000dc800012e7983 */ /* 0x000f220000300a00 */
[----:B------:R-:W-:Y:S02]  /*85a00*/  ISETP.LT.AND P4, PT, R52, UR28, !P0 ;  /* 0x0000001c34007c0c */ /* 0x000fe4000c781270 */
[----:B------:R-:W-:Y:S02]  /*85a10*/  ISETP.LT.AND P0, PT, R40, UR20, !P0 ;  /* 0x0000001428007c0c */ /* 0x000fe4000c701270 */
[----:B------:R-:W-:Y:S01]  /*85a20*/  ISETP.GE.AND P3, PT, R0, UR13, PT ;  /* 0x0000000d00007c0c */ /* 0x000fe2000bf66270 */
[----:B------:R-:W-:Y:S01]  /*85a30*/  ULDC.64 UR12, c[0x0][0x228] ;  /* 0x00008a00000c7ab9 */ /* 0x000fe20000000a00 */
[C---:B---3--:R-:W-:Y:S02]  /*85a40*/  PRMT R4, R54.reuse, 0x7770, RZ ;  /* 0x0000777036047816 */ /* 0x048fe400000000ff */
[----:B------:R-:W-:-:S03]  /*85a50*/  PRMT R3, R54, 0x7771, RZ ;  /* 0x0000777136037816 */ /* 0x000fc600000000ff */
[----:B------:R0:W-:Y:S01]  /*85a60*/  @P6 STG.E.U8 desc[UR34][R50.64], R4 ;  /* 0x0000000432006986 */ /* 0x0001e2000c101122 */
[----:B------:R-:W-:-:S03]  /*85a70*/  PRMT R2, R54, 0x7772, RZ ;  /* 0x0000777236027816 */ /* 0x000fc600000000ff */
[----:B------:R-:W-:Y:S01]  /*85a80*/  @P5 STG.E.U8 desc[UR34][R32.64], R3 ;  /* 0x0000000320005986 */ /* 0x000fe2000c101122 */
[----:B------:R-:W-:-:S03]  /*85a90*/  ISETP.LT.AND P5, PT, R56, UR42, !P3 ;  /* 0x0000002a38007c0c */ /* 0x000fc6000dfa1270 */
[----:B0-----:R-:W3:Y:S01]  /*85aa0*/  LDL.LU.64 R50, [R1+0xdb8] ;  /* 0x000db80001327983 */ /* 0x001ee20000300a00 */
[----:B------:R-:W-:-:S03]  /*85ab0*/  PRMT R0, R54, 0x7773, RZ ;  /* 0x0000777336007816 */ /* 0x000fc600000000ff */
[----:B------:R-:W3:Y:S04]  /*85ac0*/  LDL.LU R44, [R1+0x21c] ;  /* 0x00021c00012c7983 */ /* 0x000ee80000300800 */
[----:B------:R4:W-:Y:S04]  /*85ad0*/  @P4 STG.E.U8 desc[UR34][R38.64], R2 ;  /* 0x0000000226004986 */ /* 0x0009e8000c101122 */
[----:B--2---:R0:W-:Y:S01]  /*85ae0*/  @P0 STG.E.U8 desc[UR34][R58.64], R0 ;  /* 0x000000003a000986 */ /* 0x0041e2000c101122 */
[----:B----4-:R-:W-:-:S03]  /*85af0*/  PRMT R2, R41, 0x7770, RZ ;  /* 0x0000777029027816 */ /* 0x010fc600000000ff */
[----:B0-----:R-:W2:Y:S04]  /*85b00*/  LDL.LU.64 R58, [R1+0xdc0] ;  /* 0x000dc000013a7983 */ /* 0x001ea80000300a00 */
[----:B------:R-:W4:Y:S04]  /*85b10*/  LDL.LU.64 R32, [R1+0xdb0] ;  /* 0x000db00001207983 */ /* 0x000f280000300a00 */
[----:B------:R-:W4:Y:S04]  /*85b20*/  LDL.LU.64 R38, [R1+0xda8] ;  /* 0x000da80001267983 */ /* 0x000f280000300a00 */
[----:B------:R0:W-:Y:S04]  /*85b30*/  @P5 STG.E.U8 desc[UR34][R48.64], R2 ;  /* 0x0000000230005986 */ /* 0x0001e8000c101122 */
[----:B0-----:R-:W4:Y:S01]  /*85b40*/  LDL.LU.64 R48, [R1+0xda0] ;  /* 0x000da00001307983 */ /* 0x001f220000300a00 */
[----:B------:R-:W-:-:S02]  /*85b50*/  ISETP.LT.AND P6, PT, R37, UR40, !P3 ;  /* 0x0000002825007c0c */ /* 0x000fc4000dfc1270 */
[----:B------:R-:W-:Y:S01]  /*85b60*/  ISETP.LT.AND P0, PT, R45, UR38, !P3 ;  /* 0x000000262d007c0c */ /* 0x000fe2000df01270 */
[----:B------:R-:W4:Y:S01]  /*85b70*/  LDL.LU R54, [R1+0x330] ;  /* 0x0003300001367983 */ /* 0x000f220000300800 */
[----:B------:R-:W-:Y:S02]  /*85b80*/  ISETP.LT.AND P4, PT, R36, UR12, !P3 ;  /* 0x0000000c24007c0c */ /* 0x000fe4000df81270 */
[----:B------:R-:W-:Y:S01]  /*85b90*/  PRMT R3, R41, 0x7771, RZ ;  /* 0x0000777129037816 */ /* 0x000fe200000000ff */
[----:B------:R-:W-:Y:S01]  /*85ba0*/  VIADD R0, R55, 0x58 ;  /* 0x0000005837007836 */ /* 0x000fe20000000000 */
[----:B------:R-:W-:-:S05]  /*85bb0*/  PRMT R2, R41, 0x7772, RZ ;  /* 0x0000777229027816 */ /* 0x000fca00000000ff */
[----:B------:R0:W-:Y:S01]  /*85bc0*/  @P6 STG.E.U8 desc[UR34][R42.64], R3 ;  /* 0x000000032a006986 */ /* 0x0001e2000c101122 */
[----:B------:R-:W-:Y:S01]  /*85bd0*/  ISETP.GE.AND P5, PT, R0, UR7, PT ;  /* 0x0000000700007c0c */ /* 0x000fe2000bfa6270 */
[----:B------:R-:W-:Y:S02]  /*85be0*/  ULDC.64 UR6, c[0x0][0x228] ;  /* 0x00008a0000067ab9 */ /* 0x000fe40000000a00 */
[----:B------:R1:W-:Y:S01]  /*85bf0*/  @P0 STG.E.U8 desc[UR34][R46.64], R2 ;  /* 0x000000022e000986 */ /* 0x0003e2000c101122 */
[----:B------:R-:W-:-:S03]  /*85c00*/  PRMT R0, R41, 0x7773, RZ ;  /* 0x0000777329007816 */ /* 0x000fc600000000ff */
[----:B0-----:R-:W4:Y:S04]  /*85c10*/  LDL.LU.64 R42, [R1+0xd88] ;  /* 0x000d8800012a7983 */ /* 0x001f280000300a00 */
[----:B-1----:R-:W4:Y:S01]  /*85c20*/  LDL.LU.64 R46, [R1+0xd78] ;  /* 0x000d7800012e7983 */ /* 0x002f220000300a00 */
[----:B------:R-:W-:Y:S01]  /*85c30*/  ISETP.LT.AND P6, PT, R53, UR6, !P3 ;  /* 0x0000000635007c0c */ /* 0x000fe2000dfc1270 */
[----:B------:R-:W-:Y:S01]  /*85c40*/  ULDC UR6, c[0x0][0x228] ;  /* 0x00008a0000067ab9 */ /* 0x000fe20000000800 */
[----:B------:R-:W-:Y:S01]  /*85c50*/  ISETP.LT.AND P0, PT, R52, UR4, !P3 ;  /* 0x0000000434007c0c */ /* 0x000fe2000df01270 */
[----:B------:R-:W-:Y:S01]  /*85c60*/  ULDC UR4, c[0x0][0x228] ;  /* 0x00008a0000047ab9 */ /* 0x000fe20000000800 */
[----:B---3--:R0:W-:Y:S01]  /*85c70*/  @P4 STG.E.U8 desc[UR34][R50.64], R0 ;  /* 0x0000000032004986 */ /* 0x0081e2000c101122 */
[----:B------:R-:W-:-:S02]  /*85c80*/  ISETP.LT.AND P4, PT, R57, UR30, !P3 ;  /* 0x0000001e39007c0c */ /* 0x000fc4000df81270 */
[----:B------:R-:W-:Y:S01]  /*85c90*/  ISETP.LT.AND P3, PT, R40, UR6, !P3 ;  /* 0x0000000628007c0c */ /* 0x000fe2000df61270 */
[----:B------:R-:W-:Y:S01]  /*85ca0*/  ULDC UR6, c[0x0][0x228] ;  /* 0x00008a0000067ab9 */ /* 0x000fe20000000800 */
[C---:B------:R-:W-:Y:S01]  /*85cb0*/  PRMT R4, R44.reuse, 0x7770, RZ ;  /* 0x000077702c047816 */ /* 0x040fe200000000ff */
[----:B0-----:R-:W3:Y:S01]  /*85cc0*/  LDL.LU.64 R50, [R1+0xd80] ;  /* 0x000d800001327983 */ /* 0x001ee20000300a00 */
[C---:B------:R-:W-:Y:S02]  /*85cd0*/  PRMT R3, R44.reuse, 0x7771, RZ ;  /* 0x000077712c037816 */ /* 0x040fe400000000ff */
[C---:B------:R-:W-:Y:S01]  /*85ce0*/  PRMT R2, R44.reuse, 0x7772, RZ ;  /* 0x000077722c027816 */ /* 0x040fe200000000ff */
[----:B------:R-:W3:Y:S01]  /*85cf0*/  LDL.LU.64 R20, [R1+0xd70] ;  /* 0x000d700001147983 */ /* 0x000ee20000300a00 */
[----:B------:R-:W-:-:S03]  /*85d00*/  PRMT R0, R44, 0x7773, RZ ;  /* 0x000077732c007816 */ /* 0x000fc600000000ff */
[----:B--2---:R0:W-:Y:S04]  /*85d10*/  @P6 STG.E.U8 desc[UR34][R58.64], R4 ;  /* 0x000000043a006986 */ /* 0x0041e8000c101122 */
[----:B----4-:R-:W-:Y:S04]  /*85d20*/  @P4 STG.E.U8 desc[UR34][R32.64], R3 ;  /* 0x0000000320004986 */ /* 0x010fe8000c101122 */
[----:B------:R-:W-:Y:S04]  /*85d30*/  @P0 STG.E.U8 desc[UR34][R38.64], R2 ;  /* 0x0000000226000986 */ /* 0x000fe8000c101122 */
[----:B0-----:R-:W2:Y:S04]  /*85d40*/  LDL.LU R58, [R1+0x320] ;  /* 0x00032000013a7983 */ /* 0x001ea80000300800 */
[----:B------:R0:W-:Y:S04]  /*85d50*/  @P3 STG.E.U8 desc[UR34][R48.64], R0 ;  /* 0x0000000030003986 */ /* 0x0001e8000c101122 */
[----:B0-----:R-:W4:Y:S01]  /*85d60*/  LDL.LU.64 R48, [R1+0xd68] ;  /* 0x000d680001307983 */ /* 0x001f220000300a00 */
[----:B------:R-:W-:Y:S01]  /*85d70*/  ISETP.LT.AND P6, PT, R56, UR4, !P5 ;  /* 0x0000000438007c0c */ /* 0x000fe2000efc1270 */
[----:B------:R-:W-:Y:S01]  /*85d80*/  ULDC UR4, c[0x0][0x228] ;  /* 0x00008a0000047ab9 */ /* 0x000fe20000000800 */
[----:B------:R-:W-:Y:S01]  /*85d90*/  ISETP.LT.AND P4, PT, R37, UR6, !P5 ;  /* 0x0000000625007c0c */ /* 0x000fe2000ef81270 */
[----:B------:R-:W4:Y:S01]  /*85da0*/  LDL.LU.64 R32, [R1+0xd60] ;  /* 0x000d600001207983 */ /* 0x000f220000300a00 */
[C---:B------:R-:W-:Y:S01]  /*85db0*/  PRMT R2, R54.reuse, 0x7770, RZ ;  /* 0x0000777036027816 */ /* 0x040fe200000000ff */
[----:B------:R-:W-:Y:S01]  /*85dc0*/  ULDC UR6, c[0x0][0x228] ;  /* 0x00008a0000067ab9 */ /* 0x000fe20000000800 */
[----:B------:R-:W-:Y:S01]  /*85dd0*/  ISETP.LT.AND P0, PT, R45, UR4, !P5 ;  /* 0x000000042d007c0c */ /* 0x000fe2000ef01270 */
[----:B------:R-:W4:Y:S01]  /*85de0*/  LDL.LU.64 R38, [R1+0xd58] ;  /* 0x000d580001267983 */ /* 0x000f220000300a00 */
[C---:B------:R-:W-:Y:S01]  /*85df0*/  PRMT R0, R54.reuse, 0x7771, RZ ;  /* 0x0000777136007816 */ /* 0x040fe200000000ff */
[----:B------:R-:W-:Y:S01]  /*85e00*/  ULDC UR4, c[0x0][0x228] ;  /* 0x00008a0000047ab9 */ /* 0x000fe20000000800 */
[----:B------:R-:W-:-:S03]  /*85e10*/  PRMT R3, R54, 0x7772, RZ ;  /* 0x0000777236037816 */ /* 0x000fc600000000ff */
[----:B------:R-:W-:Y:S04]  /*85e20*/  @P6 STG.E.U8 desc[UR34][R42.64], R2 ;  /* 0x000000022a006986 */ /* 0x000fe8000c101122 */
[----:B------:R0:W-:Y:S01]  /*85e30*/  @P4 STG.E.U8 desc[UR34][R46.64], R0 ;  /* 0x000000002e004986 */ /* 0x0001e2000c101122 */
[----:B------:R-:W-:Y:S01]  /*85e40*/  ISETP.LT.AND P3, PT, R36, UR4, !P5 ;  /* 0x0000000424007c0c */ /* 0x000fe2000ef61270 */
[----:B------:R-:W-:Y:S02]  /*85e50*/  ULDC UR4, c[0x0][0x228] ;  /* 0x00008a0000047ab9 */ /* 0x000fe40000000800 */
[----:B0-----:R-:W4:Y:S04]  /*85e60*/  LDL.LU.64 R46, [R1+0xd50] ;  /* 0x000d5000012e7983 */ /* 0x001f280000300a00 */
[----:B------:R-:W4:Y:S04]  /*85e70*/  LDL.LU R59, [R1+0x200] ;  /* 0x00020000013b7983 */ /* 0x000f280000300800 */
[----:B------:R-:W4:Y:S01]  /*85e80*/  LDL.LU.64 R42, [R1+0xd48] ;  /* 0x000d4800012a7983 */ /* 0x000f220000300a00 */
[----:B------:R-:W-:Y:S01]  /*85e90*/  ISETP.LT.AND P4, PT, R53, UR4, !P5 ;  /* 0x0000000435007c0c */ /* 0x000fe2000ef81270 */
[----:B------:R-:W-:Y:S01]  /*85ea0*/  VIADD R2, R55, 0x59 ;  /* 0x0000005937027836 */ /* 0x000fe20000000000 */
[----:B------:R-:W-:Y:S01]  /*85eb0*/  PRMT R0, R54, 0x7773, RZ ;  /* 0x0000777336007816 */ /* 0x000fe200000000ff */
[----:B------:R-:W-:Y:S01]  /*85ec0*/  ULDC UR4, c[0x0][0x228] ;  /* 0x00008a0000047ab9 */ /* 0x000fe20000000800 */
[----:B---3--:R0:W-:Y:S02]  /*85ed0*/  @P0 STG.E.U8 desc[UR34][R50.64], R3 ;  /* 0x0000000332000986 */ /* 0x0081e4000c101122 */
[----:B------:R-:W-:Y:S01]  /*85ee0*/  ISETP.GE.AND P0, PT, R2, UR5, PT ;  /* 0x0000000502007c0c */ /* 0x000fe2000bf06270 */
[----:B------:R-:W-:Y:S01]  /*85ef0*/  ULDC UR5, c[0x0][0x228] ;  /* 0x00008a0000057ab9 */ /* 0x000fe20000000800 */
[----:B0-----:R-:W3:Y:S04]  /*85f00*/  LDL.LU.64 R50, [R1+0xd38] ;  /* 0x000d380001327983 */ /* 0x001ee80000300a00 */
[----:B------:R-:W-:Y:S01]  /*85f10*/  @P3 STG.E.U8 desc[UR34][R20.64], R0 ;  /* 0x0000000014003986 */ /* 0x000fe2000c101122 */
[----:B--2---:R-:W-:-:S05]  /*85f20*/  PRMT R2, R58, 0x7770, RZ ;  /* 0x000077703a027816 */ /* 0x004fca00000000ff */
[----:B----4-:R0:W-:Y:S04]  /*85f30*/  @P4 STG.E.U8 desc[UR34][R48.64], R2 ;  /* 0x0000000230004986 */ /* 0x0101e8000c101122 */
[----:B0-----:R-:W2:Y:S01]  /*85f40*/  LDL.LU.64 R48, [R1+0xd40] ;  /* 0x000d400001307983 */ /* 0x001ea20000300a00 */
[----:B------:R-:W-:Y:S01]  /*85f50*/  ISETP.LT.AND P6, PT, R57, UR6, !P5 ;  /* 0x0000000639007c0c */ /* 0x000fe2000efc1270 */
[----:B------:R-:W-:Y:S01]  /*85f60*/  ULDC UR6, c[0x0][0x228] ;  /* 0x00008a0000067ab9 */ /* 0x000fe20000000800 */
[----:B------:R-:W-:Y:S01]  /*85f70*/  PRMT R0, R58, 0x7771, RZ ;  /* 0x000077713a007816 */ /* 0x000fe200000000ff */
[----:B------:R-:W4:Y:S01]  /*85f80*/  LDL.LU.64 R20, [R1+0xd30] ;  /* 0x000d300001147983 */ /* 0x000f220000300a00 */
[----:B------:R-:W-:Y:S01]  /*85f90*/  ISETP.LT.AND P3, PT, R52, UR4, !P5 ;  /* 0x0000000434007c0c */ /* 0x000fe2000ef61270 */
[----:B------:R-:W-:Y:S01]  /*85fa0*/  ULDC UR4, c[0x0][0x228] ;  /* 0x00008a0000047ab9 */ /* 0x000fe20000000800 */
[----:B------:R-:W-:Y:S01]  /*85fb0*/  ISETP.LT.AND P5, PT, R40, UR5, !P5 ;  /* 0x0000000528007c0c */ /* 0x000fe2000efa1270 */
[----:B------:R-:W4:Y:S01]  /*85fc0*/  LDL.LU R54, [R1+0x300] ;  /* 0x0003000001367983 */ /* 0x000f220000300800 */
[----:B------:R-:W-:Y:S01]  /*85fd0*/  PRMT R2, R58, 0x7772, RZ ;  /* 0x000077723a027816 */ /* 0x000fe200000000ff */
[----:B------:R-:W-:-:S04]  /*85fe0*/  ULDC UR5, c[0x0][0x228] ;  /* 0x00008a0000057ab9 */ /* 0x000fc80000000800 */
[----:B------:R0:W-:Y:S01]  /*85ff0*/  @P6 STG.E.U8 desc[UR34][R32.64], R0 ;  /* 0x0000000020006986 */ /* 0x0001e2000c101122 */
[----:B------:R-:W-:Y:S01]  /*86000*/  ISETP.LT.AND P6, PT, R56, UR4, !P0 ;  /* 0x0000000438007c0c */ /* 0x000fe2000c7c1270 */
[----:B------:R-:W-:Y:S02]  /*86010*/  ULDC UR4, c[0x0][0x228] ;  /* 0x00008a0000047ab9 */ /* 0x000fe40000000800 */
[----:B------:R-:W-:Y:S01]  /*86020*/  ISETP.LT.AND P4, PT, R37, UR4, !P0 ;  /* 0x0000000425007c0c */ /* 0x000fe2000c781270 */
[----:B------:R1:W-:Y:S01]  /*86030*/  @P3 STG.E.U8 desc[UR34][R38.64], R2 ;  /* 0x0000000226003986 */ /* 0x0003e2000c101122 */
[----:B------:R-:W-:Y:S01]  /*86040*/  ULDC UR4, c[0x0][0x228] ;  /* 0x00008a0000047ab9 */ /* 0x000fe20000000800 */
[----:B0-----:R-:W-:-:S05]  /*86050*/  PRMT R0, R58, 0x7773, RZ ;  /* 0x000077733a007816 */ /* 0x001fca00000000ff */
[----:B------:R0:W-:Y:S01]  /*86060*/  @P5 STG.E.U8 desc[UR34][R46.64], R0 ;  /* 0x000000002e005986 */ /* 0x0001e2000c101122 */
[----:B-1----:R-:W-:-:S05]  /*86070*/  PRMT R2, R59, 0x7770, RZ ;  /* 0x000077703b027816 */ /* 0x002fca00000000ff */
[----:B------:R-:W-:Y:S04]  /*86080*/  @P6 STG.E.U8 desc[UR34][R42.64], R2 ;  /* 0x000000022a006986 */ /* 0x000fe8000c101122 */
[----:B0-----:R-:W4:Y:S01]  /*86090*/  LDL.LU.64 R46, [R1+0xd28] ;  /* 0x000d2800012e7983 */ /* 0x001f220000300a00 */
[----:B------:R-:W-:-:S03]  /*860a0*/  PRMT R0, R59, 0x7771, RZ ;  /* 0x000077713b007816 */ /* 0x000fc600000000ff */
[----:B------:R-:W4:Y:S04]  /*860b0*/  LDL.LU.64 R32, [R1+0xd20] ;  /* 0x000d200001207983 */ /* 0x000f280000300a00 */
[----:B------:R-:W4:Y:S01]  /*860c0*/  LDL.LU.64 R38, [R1+0xd18] ;  /* 0x000d180001267983 */ /* 0x000f220000300a00 */
[----:B------:R-:W-:Y:S01]  /*860d0*/  ISETP.LT.AND P3, PT, R45, UR4, !P0 ;  /* 0x000000042d007c0c */ /* 0x000fe2000c761270 */
[----:B------:R-:W-:Y:S01]  /*860e0*/  ULDC UR4, c[0x0][0x228] ;  /* 0x00008a0000047ab9 */ /* 0x000fe20000000800 */
[C---:B------:R-:W-:Y:S01]  /*860f0*/  PRMT R3, R59.reuse, 0x7772, RZ ;  /* 0x000077723b037816 */ /* 0x040fe200000000ff */
[----:B---3--:R0:W-:Y:S04]  /*86100*/  @P4 STG.E.U8 desc[UR34][R50.64], R0 ;  /* 0x0000000032004986 */ /* 0x0081e8000c101122 */
[----:B0-----:R-:W3:Y:S04]  /*86110*/  LDL.LU.64 R50, [R1+0xd10] ;  /* 0x000d100001327983 */ /* 0x001ee80000300a00 */
[----:B------:R-:W3:Y:S04]  /*86120*/  LDL.LU R58, [R1+0x334] ;  /* 0x00033400013a7983 */ /* 0x000ee80000300800 */
[----:B------:R-:W3:Y:S04]  /*86130*/  LDL.LU.64 R42, [R1+0xd08] ;  /* 0x000d0800012a7983 */ /* 0x000ee80000300a00 */
[----:B--2---:R0:W-:Y:S04]  /*86140*/  @P3 STG.E.U8 desc[UR34][R48.64], R3 ;  /* 0x0000000330003986 */ /* 0x0041e8000c101122 */
[----:B0-----:R-:W2:Y:S01]  /*86150*/  LDL.LU.64 R48, [R1+0xcf8] ;  /* 0x000cf80001307983 */ /* 0x001ea20000300a00 */
[----:B------:R-:W-:Y:S01]  /*86160*/  ISETP.LT.AND P5, PT, R36, UR4, !P0 ;  /* 0x0000000424007c0c */ /* 0x000fe2000c7a1270 */
[----:B------:R-:W-:Y:S01]  /*86170*/  ULDC UR4, c[0x0][0x228] ;  /* 0x00008a0000047ab9 */ /* 0x000fe20000000800 */
[----:B------:R-:W-:-:S02]  /*86180*/  PRMT R0, R59, 0x7773, RZ ;  /* 0x000077733b007816 */ /* 0x000fc400000000ff */
[----:B------:R-:W-:Y:S01]  /*86190*/  ISETP.LT.AND P4, PT, R53, UR4, !P0 ;  /* 0x0000000435007c0c */ /* 0x000fe2000c781270 */
[----:B------:R-:W-:Y:S01]  /*861a0*/  VIADD R2, R55, 0x5a ;  /* 0x0000005a37027836 */ /* 0x000fe20000000000 */
[----:B------:R-:W-:Y:S01]  /*861b0*/  ISETP.LT.AND P6, PT, R57, UR5, !P0 ;  /* 0x0000000539007c0c */ /* 0x000fe2000c7c1270 */
[----:B------:R-:W-:Y:S01]  /*861c0*/  ULDC UR4, c[0x0][0x228] ;  /* 0x00008a0000047ab9 */ /* 0x000fe20000000800 */
[----:B------:R-:W-:Y:S02]  /*861d0*/  ULDC UR5, c[0x0][0x228] ;  /* 0x00008a0000057ab9 */ /* 0x000fe40000000800 */
[----:B------:R-:W-:-:S03]  /*861e0*/  ISETP.GE.AND P3, PT, R2, UR9, PT ;  /* 0x0000000902007c0c */ /* 0x000fc6000bf66270 */
[----:B----4-:R0:W-:Y:S01]  /*861f0*/  @P5 STG.E.U8 desc[UR34][R20.64], R0 ;  /* 0x0000000014005986 */ /* 0x0101e2000c101122 */
[----:B------:R-:W-:Y:S01]  /*86200*/  ISETP.LT.AND P5, PT, R52, UR4, !P0 ;  /* 0x0000000434007c0c */ /* 0x000fe2000c7a1270 */
[----:B------:R-:W-:Y:S01]  /*86210*/  ULDC UR4, c[0x0][0x228] ;  /* 0x00008a0000047ab9 */ /* 0x000fe20000000800 */
[----:B------:R-:W-:Y:S01]  /*86220*/  ISETP.LT.AND P0, PT, R40, UR5, !P0 ;  /* 0x0000000528007c0c */ /* 0x000fe2000c701270 */
[----:B------:R-:W-:Y:S01]  /*86230*/  ULDC UR5, c[0x0][0x228] ;  /* 0x00008a0000057ab9 */ /* 0x000fe20000000800 */
[C---:B------:R-:W-:Y:S02]  /*86240*/  PRMT R2, R54.reuse, 0x7770, RZ ;  /* 0x0000777036027816 */ /* 0x040fe400000000ff */
[----:B0-----:R-:W-:-:S03]  /*86250*/  PRMT R0, R54, 0x7771, RZ ;  /* 0x0000777136007816 */ /* 0x001fc600000000ff */
[----:B------:R0:W-:Y:S04]  /*86260*/  @P4 STG.E.U8 desc[UR34][R46.64], R2 ;  /* 0x000000022e004986 */ /* 0x0001e8000c101122 */
[----:B------:R1:W-:Y:S01]  /*86270*/  @P6 STG.E.U8 desc[UR34][R32.64], R0 ;  /* 0x0000000020006986 */ /* 0x0003e2000c101122 */
[----:B------:R-:W-:Y:S01]  /*86280*/  ISETP.LT.AND P6, PT, R56, UR4, !P3 ;  /* 0x0000000438007c0c */ /* 0x000fe2000dfc1270 */
[----:B------:R-:W-:Y:S02]  /*86290*/  ULDC UR4, c[0x0][0x228] ;  /* 0x00008a0000047ab9 */ /* 0x000fe40000000800 */
[----:B0-----:R-:W4:Y:S01]  /*862a0*/  LDL.LU.64 R46, [R1+0xd00] ;  /* 0x000d0000012e7983 */ /* 0x001f220000300a00 */
[----:B------:R-:W-:-:S03]  /*862b0*/  PRMT R2, R54, 0x7772, RZ ;  /* 0x0000777236027816 */ /* 0x000fc600000000ff */
[----:B------:R-:W4:Y:S01]  /*862c0*/  LDL.LU.64 R20, [R1+0xcf0] ;  /* 0x000cf00001147983 */ /* 0x000f220000300a00 */
[----:B-1----:R-:W-:-:S03]  /*862d0*/  PRMT R0, R54, 0x7773, RZ ;  /* 0x0000777336007816 */ /* 0x002fc600000000ff */
[----:B------:R-:W4:Y:S04]  /*862e0*/  LDL.LU R59, [R1+0x324] ;  /* 0x00032400013b7983 */ /* 0x000f280000300800 */
[----:B------:R-:W-:Y:S01]  /*862f0*/  @P5 STG.E.U8 desc[UR34][R38.64], R2 ;  /* 0x0000000226005986 */ /* 0x000fe2000c101122 */
[----:B------:R-:W-:Y:S01]  /*86300*/  ISETP.LT.AND P4, PT, R37, UR4, !P3 ;  /* 0x0000000425007c0c */ /* 0x000fe2000df81270 */
[----:B------:R-:W-:Y:S02]  /*86310*/  ULDC UR4, c[0x0][0x228] ;  /* 0x00008a0000047ab9 */ /* 0x000fe40000000800 */
[----:B---3--:R0:W-:Y:S04]  /*86320*/  @P0 STG.E.U8 desc[UR34][R50.64], R0 ;  /* 0x0000000032000986 */ /* 0x0081e8000c101122 */
[----:B0-----:R-:W3:Y:S01]  /*86330*/  LDL.LU.64 R50, [R1+0xce8] ;  /* 0x000ce80001327983 */ /* 0x001ee20000300a00 */
[----:B------:R-:W-:-:S02]  /*86340*/  PRMT R2, R58, 0x7770, RZ ;  /* 0x000077703a027816 */ /* 0x000fc400000000ff */
[----:B------:R-:W-:Y:S01]  /*86350*/  PRMT R0, R58, 0x7771, RZ ;  /* 0x000077713a007816 */ /* 0x000fe200000000ff */
[----:B------:R-:W3:Y:S04]  /*86360*/  LDL.LU.64 R32, [R1+0xce0] ;  /* 0x000ce00001207983 */ /* 0x000ee80000300a00 */
[----:B------:R-:W-:Y:S04]  /*86370*/  @P6 STG.E.U8 desc[UR34][R42.64], R2 ;  /* 0x000000022a006986 */ /* 0x000fe8000c101122 */
[----:B------:R-:W3:Y:S04]  /*86380*/  LDL.LU.64 R38, [R1+0xcd8] ;  /* 0x000cd80001267983 */ /* 0x000ee80000300a00 */
[----:B--2---:R0:W-:Y:S04]  /*86390*/  @P4 STG.E.U8 desc[UR34][R48.64], R0 ;  /* 0x0000000030004986 */ /* 0x0041e8000c101122 */
[----:B0-----:R-:W2:Y:S01]  /*863a0*/  LDL.LU.64 R48, [R1+0xcd0] ;  /* 0x000cd00001307983 */ /* 0x001ea20000300a00 */
[----:B------:R-:W-:Y:S01]  /*863b0*/  ISETP.LT.AND P0, PT, R45, UR4, !P3 ;  /* 0x000000042d007c0c */ /* 0x000fe2000df01270 */
[----:B------:R-:W-:-:S02]  /*863c0*/  ULDC UR4, c[0x0][0x228] ;  /* 0x00008a0000047ab9 */ /* 0x000fc40000000800 */
[----:B------:R-:W-:Y:S01]  /*863d0*/  ISETP.LT.AND P5, PT, R36, UR4, !P3 ;  /* 0x0000000424007c0c */ /* 0x000fe2000dfa1270 */
[----:B------:R-:W-:Y:S01]  /*863e0*/  ULDC UR4, c[0x0][0x228] ;  /* 0x00008a0000047ab9 */ /* 0x000fe20000000800 */
[----:B------:R-:W2:Y:S01]  /*863f0*/  LDL.LU R54, [R1+0x204] ;  /* 0x0002040001367983 */ /* 0x000ea20000300800 */
[----:B------:R-:W-:Y:S01]  /*86400*/  ISETP.LT.AND P4, PT, R53, UR4, !P3 ;  /* 0x0000000435007c0c */ /* 0x000fe2000df81270 */
[----:B------:R-:W-:Y:S01]  /*86410*/  VIADD R2, R55, 0x5b ;  /* 0x0000005b37027836 */ /* 0x000fe20000000000 */
[C---:B------:R-:W-:Y:S01]  /*86420*/  PRMT R3, R58.reuse, 0x7772, RZ ;  /* 0x000077723a037816 */ /* 0x040fe200000000ff */
[----:B------:R-:W2:Y:S01]  /*86430*/  LDL.LU.64 R42, [R1+0xcc8] ;  /* 0x000cc800012a7983 */ /* 0x000ea20000300a00 */
[----:B------:R-:W-:Y:S01]  /*86440*/  PRMT R0, R58, 0x7773, RZ ;  /* 0x000077733a007816 */ /* 0x000fe200000000ff */
[----:B------:R-:W-:Y:S01]  /*86450*/  ULDC UR4, c[0x0][0x228] ;  /* 0x00008a0000047ab9 */ /* 0x000fe20000000800 */
[----:B------:R-:W-:Y:S01]  /*86460*/  ISETP.LT.AND P6, PT, R57, UR5, !P3 ;  /* 0x0000000539007c0c */ /* 0x000fe2000dfc1270 */
[----:B------:R-:W-:Y:S01]  /*86470*/  ULDC UR5, c[0x0][0x228] ;  /* 0x00008a0000057ab9 */ /* 0x000fe20000000800 */
[----:B----4-:R0:W-:Y:S01]  /*86480*/  @P0 STG.E.U8 desc[UR34][R46.64], R3 ;  /* 0x000000032e000986 */ /* 0x0101e2000c101122 */
[----:B------:R-:W-:-:S03]  /*86490*/  ISETP.GE.AND P0, PT, R2, UR11, PT ;  /* 0x0000000b02007c0c */ /* 0x000fc6000bf06270 */
[----:B------:R1:W-:Y:S01]  /*864a0*/  @P5 STG.E.U8 desc[UR34][R20.64], R0 ;  /* 0x0000000014005986 */ /* 0x0003e2000c101122 */
[----:B------:R-:W-:-:S03]  /*864b0*/  PRMT R2, R59, 0x7770, RZ ;  /* 0x000077703b027816 */ /* 0x000fc600000000ff */
[----:B0-----:R-:W4:Y:S01]  /*864c0*/  LDL.LU.64 R46, [R1+0xcb8] ;  /* 0x000cb800012e7983 */ /* 0x001f220000300a00 */
[----:B------:R-:W-:Y:S01]  /*864d0*/  ISETP.LT.AND P5, PT, R52, UR4, !P3 ;  /* 0x0000000434007c0c */ /* 0x000fe2000dfa1270 */
[----:B------:R-:W-:Y:S01]  /*864e0*/  ULDC UR4, c[0x0][0x228] ;  /* 0x00008a0000047ab9 */ /* 0x000fe20000000800 */
[----:B------:R-:W-:Y:S01]  /*864f0*/  ISETP.LT.AND P3, PT, R40, UR5, !P3 ;  /* 0x0000000528007c0c */ /* 0x000fe2000df61270 */
[----:B------:R-:W-:Y:S01]  /*86500*/  ULDC UR5, c[0x0][0x228] ;  /* 0x00008a0000057ab9 */ /* 0x000fe20000000800 */
[C---:B-1----:R-:W-:Y:S01]  /*86510*/  PRMT R0, R59.reuse, 0x7771, RZ ;  /* 0x000077713b007816 */ /* 0x042fe200000000ff */
[----:B---3--:R0:W-:Y:S04]  /*86520*/  @P4 STG.E.U8 desc[UR34][R50.64], R2 ;  /* 0x0000000232004986 */ /* 0x0081e8000c101122 */
[----:B0-----:R-:W3:Y:S01]  /*86530*/  LDL.LU.64 R50, [R1+0xcc0] ;  /* 0x000cc00001327983 */ /* 0x001ee20000300a00 */
[----:B------:R-:W-:-:S03]  /*86540*/  PRMT R2, R59, 0x7772, RZ ;  /* 0x000077723b027816 */ /* 0x000fc600000000ff */
[----:B------:R0:W-:Y:S04]  /*86550*/  @P6 STG.E.U8 desc[UR34][R32.64], R0 ;  /* 0x0000000020006986 */ /* 0x0001e8000c101122 */
[----:B------:R-:W3:Y:S04]  /*86560*/  LDL.LU.64 R20, [R1+0xcb0] ;  /* 0x000cb00001147983 */ /* 0x000ee80000300a00 */
[----:B------:R-:W3:Y:S01]  /*86570*/  LDL.LU R58, [R1+0x304] ;  /* 0x00030400013a7983 */ /* 0x000ee20000300800 */
[----:B0-----:R-:W-:-:S03]  /*86580*/  PRMT R0, R59, 0x7773, RZ ;  /* 0x000077733b007816 */ /* 0x001fc600000000ff */
[----:B------:R-:W-:Y:S04]  /*86590*/  @P5 STG.E.U8 desc[UR34][R38.64], R2 ;  /* 0x0000000226005986 */ /* 0x000fe8000c101122 */
[----:B--2---:R0:W-:Y:S04]  /*865a0*/  @P3 STG.E.U8 desc[UR34][R48.64], R0 ;  /* 0x0000000030003986 */ /* 0x0041e8000c101122 */
[----:B0-----:R-:W2:Y:S01]  /*865b0*/  LDL.LU.64 R48, [R1+0xc98] ;  /* 0x000c980001307983 */ /* 0x001ea20000300a00 */
[----:B------:R-:W-:Y:S01]  /*865c0*/  ISETP.LT.AND P6, PT, R56, UR4, !P0 ;  /* 0x0000000438007c0c */ /* 0x000fe2000c7c1270 */
[----:B------:R-:W-:-:S02]  /*865d0*/  ULDC UR4, c[0x0][0x228] ;  /* 0x00008a0000047ab9 */ /* 0x000fc40000000800 */
[----:B------:R-:W-:Y:S01]  /*865e0*/  ISETP.LT.AND P4, PT, R37, UR4, !P0 ;  /* 0x0000000425007c0c */ /* 0x000fe2000c781270 */
[----:B------:R-:W2:Y:S01]  /*865f0*/  LDL.LU.64 R38, [R1+0xc90] ;  /* 0x000c900001267983 */ /* 0x000ea20000300a00 */
[----:B------:R-:W-:Y:S01]  /*86600*/  ULDC UR4, c[0x0][0x228] ;  /* 0x00008a0000047ab9 */ /* 0x000fe20000000800 */
[C---:B------:R-:W-:Y:S02]  /*86610*/  PRMT R2, R54.reuse, 0x7770, RZ ;  /* 0x0000777036027816 */ /* 0x040fe400000000ff */
[----:B------:R-:W-:Y:S01]  /*86620*/  ISETP.LT.AND P3, PT, R45, UR4, !P0 ;  /* 0x000000042d007c0c */ /* 0x000fe2000c761270 */
[----:B------:R-:W-:Y:S01]  /*86630*/  ULDC UR4, c[0x0][0x228] ;  /* 0x00008a0000047ab9 */ /* 0x000fe20000000800 */
[----:B------:R-:W-:-:S03]  /*86640*/  PRMT R0, R54, 0x7771, RZ ;  /* 0x0000777136007816 */ /* 0x000fc600000000ff */
[----:B------:R0:W-:Y:S01]  /*86650*/  @P6 STG.E.U8 desc[UR34][R42.64], R2 ;  /* 0x000000022a006986 */ /* 0x0001e2000c101122 */
[----:B------:R-:W-:Y:S02]  /*86660*/  PRMT R3, R54, 0x7772, RZ ;  /* 0x0000777236037816 */ /* 0x000fe400000000ff */
[----:B------:R-:W-:Y:S01]  /*86670*/  ISETP.LT.AND P5, PT, R36, UR4, !P0 ;  /* 0x0000000424007c0c */ /* 0x000fe2000c7a1270 */
[----:B------:R-:W-:Y:S01]  /*86680*/  ULDC UR4, c[0x0][0x228] ;  /* 0x00008a0000047ab9 */ /* 0x000fe20000000800 */
[----:B0-----:R-:W2:Y:S04]  /*86690*/  LDL.LU.64 R42, [R1+0xc88] ;  /* 0x000c8800012a7983 */ /* 0x001ea80000300a00 */
[----:B----4-:R0:W-:Y:S01]  /*866a0*/  @P4 STG.E.U8 desc[UR34][R46.64], R0 ;  /* 0x000000002e004986 */ /* 0x0101e2000c101122 */
[----:B------:R-:W-:Y:S01]  /*866b0*/  ISETP.LT.AND P4, PT, R53, UR4, !P0 ;  /* 0x0000000435007c0c */ /* 0x000fe2000c781270 */
[----:B------:R-:W-:Y:S01]  /*866c0*/  VIADD R2, R55, 0x5e ;  /* 0x0000005e37027836 */ /* 0x000fe20000000000 */
[----:B------:R-:W-:Y:S01]  /*866d0*/  ISETP.LT.AND P6, PT, R57, UR5, !P0 ;  /* 0x0000000539007c0c */ /* 0x000fe2000c7c1270 */
[----:B------:R-:W-:Y:S01]  /*866e0*/  ULDC UR4, c[0x0][0x228] ;  /* 0x00008a0000047ab9 */ /* 0x000fe20000000800 */
[----:B------:R-:W-:Y:S01]  /*866f0*/  ULDC UR5, c[0x0][0x228] ;  /* 0x00008a0000057ab9 */ /* 0x000fe20000000800 */
[----:B0-----:R-:W4:Y:S04]  /*86700*/  LDL.LU.64 R46, [R1+0xc80] ;  /* 0x000c8000012e7983 */ /* 0x001f280000300a00 */
[----:B------:R-:W4:Y:S04]  /*86710*/  LDL.LU R59, [R1+0x338] ;  /* 0x00033800013b7983 */ /* 0x000f280000300800 */
[----:B------:R-:W4:Y:S01]  /*86720*/  LDL.LU.64 R32, [R1+0xc78] ;  /* 0x000c780001207983 */ /* 0x000f220000300a00 */
[----:B------:R-:W-:-:S03]  /*86730*/  PRMT R0, R54, 0x7773, RZ ;  /* 0x0000777336007816 */ /* 0x000fc600000000ff */
[----:B---3--:R0:W-:Y:S01]  /*86740*/  @P3 STG.E.U8 desc[UR34][R50.64], R3 ;  /* 0x0000000332003986 */ /* 0x0081e2000c101122 */
[----:B------:R-:W-:-:S03]  /*86750*/  ISETP.GE.AND P3, PT, R2, UR15, PT ;  /* 0x0000000f02007c0c */ /* 0x000fc6000bf66270 */
[----:B0-----:R-:W3:Y:S01]  /*86760*/  LDL.LU.64 R50, [R1+0xc68] ;  /* 0x000c680001327983 */ /* 0x001ee20000300a00 */
[----:B------:R-:W-:-:S03]  /*86770*/  PRMT R2, R58, 0x7770, RZ ;  /* 0x000077703a027816 */ /* 0x000fc600000000ff */
[----:B------:R-:W-:Y:S04]  /*86780*/  @P5 STG.E.U8 desc[UR34][R20.64], R0 ;  /* 0x0000000014005986 */ /* 0x000fe8000c101122 */
[----:B--2---:R0:W-:Y:S04]  /*86790*/  @P4 STG.E.U8 desc[UR34][R48.64], R2 ;  /* 0x0000000230004986 */ /* 0x0041e8000c101122 */
[----:B0-----:R-:W2:Y:S01]  /*867a0*/  LDL.LU.64 R48, [R1+0xc70] ;  /* 0x000c700001307983 */ /* 0x001ea20000300a00 */
[----:B------:R-:W-:Y:S02]  /*867b0*/  PRMT R0, R58, 0x7771, RZ ;  /* 0x000077713a007816 */ /* 0x000fe400000000ff */
[----:B------:R-:W-:Y:S01]  /*867c0*/  ISETP.LT.AND P5, PT, R52, UR4, !P0 ;  /* 0x0000000434007c0c */ /* 0x000fe2000c7a1270 */
[----:B------:R-:W-:Y:S01]  /*867d0*/  ULDC UR4, c[0x0][0x228] ;  /* 0x00008a0000047ab9 */ /* 0x000fe20000000800 */
[----:B------:R-:W-:Y:S01]  /*867e0*/  ISETP.LT.AND P0, PT, R40, UR5, !P0 ;  /* 0x0000000528007c0c */ /* 0x000fe2000c701270 */
[----:B------:R0:W-:Y:S01]  /*867f0*/  @P6 STG.E.U8 desc[UR34][R38.64], R0 ;  /* 0x0000000026006986 */ /* 0x0001e2000c101122 */
[----:B------:R-:W-:Y:S01]  /*86800*/  ISETP.LT.AND P6, PT, R56, UR4, !P1 ;  /* 0x0000000438007c0c */ /* 0x000fe2000cfc1270 */
[----:B------:R-:W-:Y:S01]  /*86810*/  ULDC UR4, c[0x0][0x228] ;  /* 0x00008a0000047ab9 */ /* 0x000fe20000000800 */
[C---:B------:R-:W-:Y:S01]  /*86820*/  PRMT R2, R58.reuse, 0x7772, RZ ;  /* 0x000077723a027816 */ /* 0x040fe200000000ff */
[----:B------:R-:W-:Y:S01]  /*86830*/  ULDC UR5, c[0x0][0x228] ;  /* 0x00008a0000057ab9 */ /* 0x000fe20000000800 */
[----:B------:R-:W-:Y:S01]  /*86840*/  ISETP.LT.AND P4, PT, R37, UR4, !P1 ;  /* 0x0000000425007c0c */ /* 0x000fe2000cf81270 */
[----:B------:R-:W-:Y:S01]  /*86850*/  ULDC UR4, c[0x0][0x228] ;  /* 0x00008a0000047ab9 */ /* 0x000fe20000000800 */
[----:B0-----:R-:W2:Y:S01]  /*86860*/  LDL.LU.64 R38, [R1+0xc60] ;  /* 0x000c600001267983 */ /* 0x001ea20000300a00 */
[----:B------:R-:W-:-:S03]  /*86870*/  PRMT R0, R58, 0x7773, RZ ;  /* 0x000077733a007816 */ /* 0x000fc600000000ff */
[----:B------:R-:W2:Y:S04]  /*86880*/  LDL.LU R54, [R1+0x328] ;  /* 0x0003280001367983 */ /* 0x000ea80000300800 */
[----:B------:R0:W-:Y:S04]  /*86890*/  @P5 STG.E.U8 desc[UR34][R42.64], R2 ;  /* 0x000000022a005986 */ /* 0x0001e8000c101122 */
[----:B----4-:R1:W-:Y:S01]  /*868a0*/  @P0 STG.E.U8 desc[UR34][R46.64], R0 ;  /* 0x000000002e000986 */ /* 0x0103e2000c101122 */
[----:B0-----:R-:W-:-:S03]  /*868b0*/  PRMT R2, R59, 0x7770, RZ ;  /* 0x000077703b027816 */ /* 0x001fc600000000ff */
[----:B------:R-:W4:Y:S01]  /*868c0*/  LDL.LU.64 R42, [R1+0xc58] ;  /* 0x000c5800012a7983 */ /* 0x000f220000300a00 */
[----:B-1----:R-:W-:-:S03]  /*868d0*/  PRMT R0, R59, 0x7771, RZ ;  /* 0x000077713b007816 */ /* 0x002fc600000000ff */
[----:B------:R-:W-:Y:S04]  /*868e0*/  @P6 STG.E.U8 desc[UR34][R32.64], R2 ;  /* 0x0000000220006986 */ /* 0x000fe8000c101122 */
[----:B------:R-:W4:Y:S01]  /*868f0*/  LDL.LU.64 R46, [R1+0xc50] ;  /* 0x000c5000012e7983 */ /* 0x000f220000300a00 */
[----:B------:R-:W-:Y:S01]  /*86900*/  ISETP.LT.AND P0, PT, R45, UR4, !P1 ;  /* 0x000000042d007c0c */ /* 0x000fe2000cf01270 */
[----:B------:R-:W-:Y:S01]  /*86910*/  ULDC UR4, c[0x0][0x228] ;  /* 0x00008a0000047ab9 */ /* 0x000fe20000000800 */
[----:B------:R-:W-:Y:S01]  /*86920*/  PRMT R3, R59, 0x7772, RZ ;  /* 0x000077723b037816 */ /* 0x000fe200000000ff */
[----:B---3--:R0:W-:Y:S04]  /*86930*/  @P4 STG.E.U8 desc[UR34][R50.64], R0 ;  /* 0x0000000032004986 */ /* 0x0081e8000c101122 */
[----:B0-----:R-:W3:Y:S04]  /*86940*/  LDL.LU.64 R50, [R1+0xc48] ;  /* 0x000c480001327983 */ /* 0x001ee80000300a00 */
[----:B------:R-:W3:Y:S04]  /*86950*/  LDL.LU.64 R28, [R1+0xc40] ;  /* 0x000c4000011c7983 */ /* 0x000ee80000300a00 */
[----:B------:R-:W3:Y:S04]  /*86960*/  LDL.LU R58, [R1+0x208] ;  /* 0x00020800013a7983 */ /* 0x000ee80000300800 */
[----:B------:R-:W3:Y:S04]  /*86970*/  LDL.LU.64 R20, [R1+0xc38] ;  /* 0x000c380001147983 */ /* 0x000ee80000300a00 */
[----:B--2---:R0:W-:Y:S04]  /*86980*/  @P0 STG.E.U8 desc[UR34][R48.64], R3 ;  /* 0x0000000330000986 */ /* 0x0041e8000c101122 */
[----:B0-----:R-:W2:Y:S01]  /*86990*/  LDL.LU.64 R48, [R1+0xc30] ;  /* 0x000c300001307983 */ /* 0x001ea20000300a00 */
[----:B------:R-:W-:Y:S01]  /*869a0*/  ISETP.LT.AND P5, PT, R36, UR5, !P1 ;  /* 0x0000000524007c0c */ /* 0x000fe2000cfa1270 */
[----:B------:R-:W-:Y:S01]  /*869b0*/  VIADD R2, R55, 0x5f ;  /* 0x0000005f37027836 */ /* 0x000fe20000000000 */
[----:B------:R-:W-:Y:S01]  /*869c0*/  ISETP.LT.AND P6, PT, R53, UR4, !P1 ;  /* 0x0000000435007c0c */ /* 0x000fe2000cfc1270 */
[----:B------:R-:W-:Y:S01]  /*869d0*/  ULDC UR5, c[0x0][0x228] ;  /* 0x00008a0000057ab9 */ /* 0x000fe20000000800 */
[----:B------:R-:W-:Y:S01]  /*869e0*/  PRMT R0, R59, 0x7773, RZ ;  /* 0x000077733b007816 */ /* 0x000fe200000000ff */
[----:B------:R-:W-:Y:S01]  /*869f0*/  ULDC UR4, c[0x0][0x228] ;  /* 0x00008a0000047ab9 */ /* 0x000fe20000000800 */
[----:B------:R-:W-:Y:S01]  /*86a00*/  ISETP.LT.AND P4, PT, R57, UR5, !P1 ;  /* 0x0000000539007c0c */ /* 0x000fe2000cf81270 */
[----:B------:R-:W2:Y:S01]  /*86a10*/  LDL.LU.64 R32, [R1+0xc18] ;  /* 0x000c180001207983 */ /* 0x000ea20000300a00 */
[----:B------:R-:W-:Y:S01]  /*86a20*/  ISETP.GE.AND P0, PT, R2, UR17, PT ;  /* 0x0000001102007c0c */ /* 0x000fe2000bf06270 */
[----:B------:R-:W-:Y:S01]  /*86a30*/  ULDC UR5, c[0x0][0x228] ;  /* 0x00008a0000057ab9 */ /* 0x000fe20000000800 */
[----:B------:R-:W-:Y:S01]  /*86a40*/  PRMT R2, R54, 0x7770, RZ ;  /* 0x0000777036027816 */ /* 0x000fe200000000ff */
[----:B------:R-:W2:Y:S04]  /*86a50*/  LDL.LU R44, [R1+0x308] ;  /* 0x00030800012c7983 */ /* 0x000ea80000300800 */
[----:B------:R0:W-:Y:S01]  /*86a60*/  @P5 STG.E.U8 desc[UR34][R38.64], R0 ;  /* 0x0000000026005986 */ /* 0x0001e2000c101122 */
[----:B------:R-:W-:Y:S01]  /*86a70*/  ISETP.LT.AND P5, PT, R52, UR4, !P1 ;  /* 0x0000000434007c0c */ /* 0x000fe2000cfa1270 */
[----:B------:R-:W-:Y:S01]  /*86a80*/  ULDC UR4, c[0x0][0x228] ;  /* 0x00008a0000047ab9 */ /* 0x000fe20000000800 */
[----:B------:R-:W-:Y:S01]  /*86a90*/  ISETP.LT.AND P1, PT, R40, UR5, !P1 ;  /* 0x0000000528007c0c */ /* 0x000fe2000cf21270 */
[----:B------:R-:W-:Y:S01]  /*86aa0*/  ULDC UR5, c[0x0][0x228] ;  /* 0x00008a0000057ab9 */ /* 0x000fe20000000800 */
[----:B----4-:R1:W-:Y:S01]  /*86ab0*/  @P6 STG.E.U8 desc[UR34][R42.64], R2 ;  /* 0x000000022a006986 */ /* 0x0103e2000c101122 */
[----:B0-----:R-:W-:-:S03]  /*86ac0*/  PRMT R0, R54, 0x7771, RZ ;  /* 0x0000777136007816 */ /* 0x001fc600000000ff */
[----:B------:R-:W4:Y:S04]  /*86ad0*/  LDL.LU.64 R38, [R1+0xc28] ;  /* 0x000c280001267983 */ /* 0x000f280000300a00 */
[----:B-1----:R-:W4:Y:S01]  /*86ae0*/  LDL.LU.64 R42, [R1+0xc10] ;  /* 0x000c1000012a7983 */ /* 0x002f220000300a00 */
[----:B------:R-:W-:-:S03]  /*86af0*/  PRMT R2, R54, 0x7772, RZ ;  /* 0x0000777236027816 */ /* 0x000fc600000000ff */
[----:B------:R0:W-:Y:S01]  /*86b00*/  @P4 STG.E.U8 desc[UR34][R46.64], R0 ;  /* 0x000000002e004986 */ /* 0x0001e2000c101122 */
[----:B------:R-:W-:Y:S01]  /*86b10*/  ISETP.LT.AND P6, PT, R56, UR4, !P2 ;  /* 0x0000000438007c0c */ /* 0x000fe2000d7c1270 */
[----:B------:R-:W-:Y:S01]  /*86b20*/  ULDC UR4, c[0x0][0x228] ;  /* 0x00008a0000047ab9 */ /* 0x000fe20000000800 */
[----:B------:R-:W-:Y:S01]  /*86b30*/  ISETP.LT.AND P4, PT, R37, UR5, !P2 ;  /* 0x0000000525007c0c */ /* 0x000fe2000d781270 */
[----:B------:R-:W-:Y:S01]  /*86b40*/  ULDC UR5, c[0x0][0x228] ;  /* 0x00008a0000057ab9 */ /* 0x000fe20000000800 */
[----:B0-----:R-:W4:Y:S01]  /*86b50*/  LDL.LU.64 R46, [R1+0xc08] ;  /* 0x000c0800012e7983 */ /* 0x001f220000300a00 */
[----:B------:R-:W-:-:S03]  /*86b60*/  PRMT R0, R54, 0x7773, RZ ;  /* 0x0000777336007816 */ /* 0x000fc600000000ff */
[----:B---3--:R0:W-:Y:S04]  /*86b70*/  @P5 STG.E.U8 desc[UR34][R50.64], R2 ;  /* 0x0000000232005986 */ /* 0x0081e8000c101122 */
[----:B0-----:R-:W3:Y:S01]  /*86b80*/  LDL.LU.64 R50, [R1+0xc00] ;  /* 0x000c000001327983 */ /* 0x001ee20000300a00 */
[----:B------:R-:W-:-:S03]  /*86b90*/  PRMT R2, R58, 0x7770, RZ ;  /* 0x000077703a027816 */ /* 0x000fc600000000ff */
[----:B------:R0:W-:Y:S04]  /*86ba0*/  @P1 STG.E.U8 desc[UR34][R28.64], R0 ;  /* 0x000000001c001986 */ /* 0x0001e8000c101122 */
[----:B------:R-:W-:Y:S01]  /*86bb0*/  @P6 STG.E.U8 desc[UR34][R20.64], R2 ;  /* 0x0000000214006986 */ /* 0x000fe2000c101122 */
[----:B0-----:R-:W-:-:S05]  /*86bc0*/  PRMT R0, R58, 0x7771, RZ ;  /* 0x000077713a007816 */ /* 0x001fca00000000ff */
[----:B--2---:R0:W-:Y:S04]  /*86bd0*/  @P4 STG.E.U8 desc[UR34][R48.64], R0 ;  /* 0x0000000030004986 */ /* 0x0041e8000c101122 */
[----:B0-----:R-:W2:Y:S01]  /*86be0*/  LDL.LU R48, [R1+0x33c] ;  /* 0x00033c0001307983 */ /* 0x001ea20000300800 */
[----:B------:R-:W-:Y:S01]  /*86bf0*/  ISETP.LT.AND P5, PT, R45, UR4, !P2 ;  /* 0x000000042d007c0c */ /* 0x000fe2000d7a1270 */
[----:B------:R-:W-:Y:S02]  /*86c00*/  ULDC UR4, c[0x0][0x228] ;  /* 0x00008a0000047ab9 */ /* 0x000fe40000000800 */
[----:B------:R-:W-:Y:S01]  /*86c10*/  ISETP.LT.AND P1, PT, R36, UR4, !P2 ;  /* 0x0000000424007c0c */ /* 0x000fe2000d721270 */
[----:B------:R-:W-:Y:S01]  /*86c20*/  ULDC UR4, c[0x0][0x228] ;  /* 0x00008a0000047ab9 */ /* 0x000fe20000000800 */
[----:B------:R-:W-:-:S02]  /*86c30*/  PRMT R0, R58, 0x7772, RZ ;  /* 0x000077723a007816 */ /* 0x000fc400000000ff */
[----:B------:R-:W-:Y:S01]  /*86c40*/  ISETP.LT.AND P4, PT, R53, UR4, !P2 ;  /* 0x0000000435007c0c */ /* 0x000fe2000d781270 */
[----:B------:R-:W-:Y:S01]  /*86c50*/  ULDC UR4, c[0x0][0x228] ;  /* 0x00008a0000047ab9 */ /* 0x000fe20000000800 */
[----:B------:R-:W-:Y:S02]  /*86c60*/  PRMT R2, R58, 0x7773, RZ ;  /* 0x000077733a027816 */ /* 0x000fe400000000ff */
[----:B------:R-:W2:Y:S01]  /*86c70*/  LDL.LU.64 R58, [R1+0xc20] ;  /* 0x000c2000013a7983 */ /* 0x000ea20000300a00 */
[----:B------:R-:W-:Y:S01]  /*86c80*/  ISETP.LT.AND P6, PT, R57, UR5, !P2 ;  /* 0x0000000539007c0c */ /* 0x000fe2000d7c1270 */
[----:B------:R-:W-:Y:S02]  /*86c90*/  ULDC UR5, c[0x0][0x228] ;  /* 0x00008a0000057ab9 */ /* 0x000fe40000000800 */
[----:B------:R0:W-:Y:S01]  /*86ca0*/  @P5 STG.E.U8 desc[UR34][R32.64], R0 ;  /* 0x0000000020005986 */ /* 0x0001e2000c101122 */
[----:B------:R-:W-:Y:S01]  /*86cb0*/  ISETP.LT.AND P5, PT, R52, UR4, !P2 ;  /* 0x0000000434007c0c */ /* 0x000fe2000d7a1270 */
[----:B------:R-:W-:Y:S01]  /*86cc0*/  ULDC UR4, c[0x0][0x228] ;  /* 0x00008a0000047ab9 */ /* 0x000fe20000000800 */
[C---:B------:R-:W-:Y:S01]  /*86cd0*/  PRMT R3, R44.reuse, 0x7770, RZ ;  /* 0x000077702c037816 */ /* 0x040fe200000000ff */
[----:B----4-:R1:W-:Y:S04]  /*86ce0*/  @P1 STG.E.U8 desc[UR34][R38.64], R2 ;  /* 0x0000000226001986 */ /* 0x0103e8000c101122 */
[----:B0-----:R-:W4:Y:S01]  /*86cf0*/  LDL.LU.64 R32, [R1+0xbf8] ;  /* 0x000bf80001207983 */ /* 0x001f220000300a00 */
[----:B------:R-:W-:Y:S01]  /*86d00*/  VIADD R0, R55, 0x60 ;  /* 0x0000006037007836 */ /* 0x000fe20000000000 */
[----:B-1----:R-:W-:-:S02]  /*86d10*/  PRMT R2, R44, 0x7771, RZ ;  /* 0x000077712c027816 */ /* 0x002fc400000000ff */
[----:B------:R0:W-:Y:S02]  /*86d20*/  @P4 STG.E.U8 desc[UR34][R42.64], R3 ;  /* 0x000000032a004986 */ /* 0x0001e4000c101122 */
[----:B------:R-:W-:Y:S02]  /*86d30*/  ISETP.GE.AND P1, PT, R0, UR19, PT ;  /* 0x0000001300007c0c */ /* 0x000fe4000bf26270 */
[----:B------:R-:W-:Y:S01]  /*86d40*/  PRMT R0, R44, 0x7772, RZ ;  /* 0x000077722c007816 */ /* 0x000fe200000000ff */
[----:B------:R-:W4:Y:S04]  /*86d50*/  LDL.LU.64 R38, [R1+0xbf0] ;  /* 0x000bf00001267983 */ /* 0x000f280000300a00 */
[----:B0-----:R-:W4:Y:S04]  /*86d60*/  LDL.LU.64 R42, [R1+0xbe8] ;  /* 0x000be800012a7983 */ /* 0x001f280000300a00 */
[----:B------:R-:W4:Y:S04]  /*86d70*/  LDL.LU R54, [R1+0x32c] ;  /* 0x00032c0001367983 */ /* 0x000f280000300800 */
[----:B------:R0:W-:Y:S04]  /*86d80*/  @P6 STG.E.U8 desc[UR34][R46.64], R2 ;  /* 0x000000022e006986 */ /* 0x0001e8000c101122 */
[----:B0-----:R-:W4:Y:S04]  /*86d90*/  LDL.LU.64 R46, [R1+0xbe0] ;  /* 0x000be000012e7983 */ /* 0x001f280000300a00 */
[----:B---3--:R0:W-:Y:S04]  /*86da0*/  @P5 STG.E.U8 desc[UR34][R50.64], R0 ;  /* 0x0000000032005986 */ /* 0x0081e8000c101122 */
[----:B0-----:R-:W3:Y:S04]  /*86db0*/  LDL.LU.64 R50, [R1+0xbd0] ;  /* 0x000bd00001327983 */ /* 0x001ee80000300a00 */
[----:B------:R-:W3:Y:S01]  /*86dc0*/  LDL.LU.64 R20, [R1+0xbd8] ;  /* 0x000bd80001147983 */ /* 0x000ee20000300a00 */
[----:B--2---:R-:W-:-:S02]  /*86dd0*/  PRMT R5, R48, 0x7770, RZ ;  /* 0x0000777030057816 */ /* 0x004fc400000000ff */
[C---:B------:R-:W-:Y:S02]  /*86de0*/  PRMT R4, R48.reuse, 0x7771, RZ ;  /* 0x0000777130047816 */ /* 0x040fe400000000ff */
[C---:B------:R-:W-:Y:S02]  /*86df0*/  PRMT R0, R48.reuse, 0x7772, RZ ;  /* 0x0000777230007816 */ /* 0x040fe400000000ff */
[----:B------:R-:W-:Y:S02]  /*86e00*/  PRMT R3, R48, 0x7773, RZ ;  /* 0x0000777330037816 */ /* 0x000fe400000000ff */
[----:B------:R-:W2:Y:S01]  /*86e10*/  LDL.LU.64 R48, [R1+0xbc8] ;  /* 0x000bc80001307983 */ /* 0x000ea20000300a00 */
[----:B------:R-:W-:Y:S01]  /*86e20*/  ISETP.LT.AND P2, PT, R40, UR4, !P2 ;  /* 0x0000000428007c0c */ /* 0x000fe2000d741270 */
[----:B------:R-:W-:Y:S02]  /*86e30*/  ULDC UR4, c[0x0][0x228] ;  /* 0x00008a0000047ab9 */ /* 0x000fe40000000800 */
[----:B------:R-:W-:Y:S01]  /*86e40*/  ISETP.LT.AND P6, PT, R56, UR4, !P3 ;  /* 0x0000000438007c0c */ /* 0x000fe2000dfc1270 */
[----:B------:R-:W-:Y:S01]  /*86e50*/  ULDC UR4, c[0x0][0x228] ;  /* 0x00008a0000047ab9 */ /* 0x000fe20000000800 */
[----:B------:R-:W-:-:S02]  /*86e60*/  PRMT R2, R44, 0x7773, RZ ;  /* 0x000077732c027816 */ /* 0x000fc400000000ff */
[----:B------:R-:W-:Y:S01]  /*86e70*/  ISETP.LT.AND P4, PT, R37, UR5, !P3 ;  /* 0x0000000525007c0c */ /* 0x000fe2000df81270 */
[----:B------:R-:W-:Y:S01]  /*86e80*/  ULDC UR5, c[0x0][0x228] ;  /* 0x00008a0000057ab9 */ /* 0x000fe20000000800 */
[----:B------:R-:W-:Y:S01]  /*86e90*/  ISETP.LT.AND P5, PT, R45, UR6, !P3 ;  /* 0x000000062d007c0c */ /* 0x000fe2000dfa1270 */
[----:B------:R-:W-:-:S03]  /*86ea0*/  ULDC UR6, c[0x0][0x228] ;  /* 0x00008a0000067ab9 */ /* 0x000fc60000000800 */
[----:B------:R0:W-:Y:S01]  /*86eb0*/  @P2 STG.E.U8 desc[UR34][R58.64], R2 ;  /* 0x000000023a002986 */ /* 0x0001e2000c101122 */
[----:B------:R-:W-:Y:S01]  /*86ec0*/  ISETP.LT.AND P2, PT, R36, UR4, !P3 ;  /* 0x0000000424007c0c */ /* 0x000fe2000df41270 */
[----:B------:R-:W-:Y:S02]  /*86ed0*/  ULDC UR4, c[0x0][0x228] ;  /* 0x00008a0000047ab9 */ /* 0x000fe40000000800 */
[----:B----4-:R1:W-:Y:S01]  /*86ee0*/  @P6 STG.E.U8 desc[UR34][R32.64], R5 ;  /* 0x0000000520006986 */ /* 0x0103e2000c101122 */
[----:B------:R-:W-:Y:S01]  /*86ef0*/  ISETP.LT.AND P6, PT, R53, UR4, !P3 ;  /* 0x0000000435007c0c */ /* 0x000fe2000dfc1270 */
[----:B------:R-:W-:Y:S02]  /*86f00*/  ULDC UR4, c[0x0][0x228] ;  /* 0x00008a0000047ab9 */ /* 0x000fe40000000800 */
[----:B0-----:R-:W4:Y:S04]  /*86f10*/  LDL.LU R58, [R1+0x20c] ;  /* 0x00020c00013a7983 */ /* 0x001f280000300800 */
[----:B------:R0:W-:Y:S04]  /*86f20*/  @P4 STG.E.U8 desc[UR34][R38.64], R4 ;  /* 0x0000000426004986 */ /* 0x0001e8000c101122 */
[----:B-1----:R-:W4:Y:S04]  /*86f30*/  LDL.LU.64 R32, [R1+0xbc0] ;  /* 0x000bc00001207983 */ /* 0x002f280000300a00 */
[----:B------:R1:W-:Y:S01]  /*86f40*/  @P5 STG.E.U8 desc[UR34][R42.64], R0 ;  /* 0x000000002a005986 */ /* 0x0003e2000c101122 */
[----:B------:R-:W-:-:S03]  /*86f50*/  PRMT R2, R54, 0x7770, RZ ;  /* 0x0000777036027816 */ /* 0x000fc600000000ff */
[----:B0-----:R-:W4:Y:S01]  /*86f60*/  LDL.LU.64 R38, [R1+0xba0] ;  /* 0x000ba00001267983 */ /* 0x001f220000300a00 */
[----:B------:R-:W-:Y:S01]  /*86f70*/  ISETP.LT.AND P5, PT, R57, UR4, !P3 ;  /* 0x0000000439007c0c */ /* 0x000fe2000dfa1270 */
[----:B------:R-:W-:Y:S01]  /*86f80*/  ULDC UR4, c[0x0][0x228] ;  /* 0x00008a0000047ab9 */ /* 0x000fe20000000800 */
[----:B------:R-:W-:Y:S01]  /*86f90*/  ISETP.LT.AND P4, PT, R52, UR5, !P3 ;  /* 0x0000000534007c0c */ /* 0x000fe2000df81270 */
[----:B------:R-:W-:Y:S01]  /*86fa0*/  ULDC UR5, c[0x0][0x228] ;  /* 0x00008a0000057ab9 */ /* 0x000fe20000000800 */
[----:B-1----:R-:W-:Y:S01]  /*86fb0*/  VIADD R0, R55, 0x61 ;  /* 0x0000006137007836 */ /* 0x002fe20000000000 */
[----:B------:R0:W-:Y:S04]  /*86fc0*/  @P2 STG.E.U8 desc[UR34][R46.64], R3 ;  /* 0x000000032e002986 */ /* 0x0001e8000c101122 */
[----:B------:R-:W-:-:S02]  /*86fd0*/  ISETP.GE.AND P2, PT, R0, UR23, PT ;  /* 0x0000001700007c0c */ /* 0x000fc4000bf46270 */
[C---:B------:R-:W-:Y:S02]  /*86fe0*/  PRMT R0, R54.reuse, 0x7772, RZ ;  /* 0x0000777236007816 */ /* 0x040fe400000000ff */
[----:B0-----:R-:W-:Y:S01]  /*86ff0*/  PRMT R3, R54, 0x7771, RZ ;  /* 0x0000777136037816 */ /* 0x001fe200000000ff */
[----:B---3--:R0:W-:Y:S04]  /*87000*/  @P6 STG.E.U8 desc[UR34][R50.64], R2 ;  /* 0x0000000232006986 */ /* 0x0081e8000c101122 */
[----:B0-----:R-:W3:Y:S04]  /*87010*/  LDL.LU.64 R50, [R1+0xba8] ;  /* 0x000ba80001327983 */ /* 0x001ee80000300a00 */
[----:B------:R-:W3:Y:S04]  /*87020*/  LDL.LU.64 R42, [R1+0xb98] ;  /* 0x000b9800012a7983 */ /* 0x000ee80000300a00 */
[----:B------:R-:W3:Y:S04]  /*87030*/  LDL.LU R59, [R1+0x30c] ;  /* 0x00030c00013b7983 */ /* 0x000ee80000300800 */
[----:B------:R-:W-:Y:S04]  /*87040*/  @P5 STG.E.U8 desc[UR34][R20.64], R3 ;  /* 0x0000000314005986 */ /* 0x000fe8000c101122 */
[----:B------:R-:W3:Y:S04]  /*87050*/  LDL.LU.64 R46, [R1+0xb90] ;  /* 0x000b9000012e7983 */ /* 0x000ee80000300a00 */
[----:B--2---:R0:W-:Y:S04]  /*87060*/  @P4 STG.E.U8 desc[UR34][R48.64], R0 ;  /* 0x0000000030004986 */ /* 0x0041e8000c101122 */
[----:B0-----:R-:W2:Y:S01]  /*87070*/  LDL.LU.64 R48, [R1+0xb80] ;  /* 0x000b800001307983 */ /* 0x001ea20000300a00 */
[----:B------:R-:W-:Y:S01]  /*87080*/  ISETP.LT.AND P3, PT, R40, UR4, !P3 ;  /* 0x0000000428007c0c */ /* 0x000fe2000df61270 */
[----:B------:R-:W-:Y:S01]  /*87090*/  ULDC UR4, c[0x0][0x228] ;  /* 0x00008a0000047ab9 */ /* 0x000fe20000000800 */
[----:B------:R-:W-:Y:S01]  /*870a0*/  ISETP.LT.AND P6, PT, R56, UR5, !P0 ;  /* 0x0000000538007c0c */ /* 0x000fe2000c7c1270 */
[----:B------:R-:W2:Y:S01]  /*870b0*/  LDL.LU.64 R20, [R1+0xb88] ;  /* 0x000b880001147983 */ /* 0x000ea20000300a00 */
[----:B------:R-:W-:Y:S01]  /*870c0*/  ISETP.LT.AND P4, PT, R37, UR4, !P0 ;  /* 0x0000000425007c0c */ /* 0x000fe2000c781270 */
[----:B------:R-:W-:Y:S01]  /*870d0*/  ULDC UR5, c[0x0][0x228] ;  /* 0x00008a0000057ab9 */ /* 0x000fe20000000800 */
[----:B------:R-:W-:Y:S01]  /*870e0*/  PRMT R2, R54, 0x7773, RZ ;  /* 0x0000777336027816 */ /* 0x000fe200000000ff */
[----:B------:R-:W-:Y:S01]  /*870f0*/  ULDC UR4, c[0x0][0x228] ;  /* 0x00008a0000047ab9 */ /* 0x000fe20000000800 */
[----:B----4-:R-:W-:-:S05]  /*87100*/  PRMT R0, R58, 0x7770, RZ ;  /* 0x000077703a007816 */ /* 0x010fca00000000ff */
[----:B------:R0:W-:Y:S01]  /*87110*/  @P3 STG.E.U8 desc[UR34][R32.64], R2 ;  /* 0x0000000220003986 */ /* 0x0001e2000c101122 */
[----:B------:R-:W-:Y:S01]  /*87120*/  ISETP.LT.AND P3, PT, R45, UR5, !P0 ;  /* 0x000000052d007c0c */ /* 0x000fe2000c761270 */
[----:B------:R-:W-:Y:S02]  /*87130*/  ULDC UR5, c[0x0][0x228] ;  /* 0x00008a0000057ab9 */ /* 0x000fe40000000800 */
[----:B------:R1:W-:Y:S04]  /*87140*/  @P6 STG.E.U8 desc[UR34][R38.64], R0 ;  /* 0x0000000026006986 */ /* 0x0003e8000c101122 */
[----:B0-----:R-:W4:Y:S01]  /*87150*/  LDL.LU.64 R32, [R1+0xb78] ;  /* 0x000b780001207983 */ /* 0x001f220000300a00 */
[----:B------:R-:W-:-:S03]  /*87160*/  PRMT R2, R58, 0x7771, RZ ;  /* 0x000077713a027816 */ /* 0x000fc600000000ff */
[----:B------:R-:W4:Y:S01]  /*87170*/  LDL.LU R54, [R1+0x1b0] ;  /* 0x0001b00001367983 */ /* 0x000f220000300800 */
[----:B------:R-:W-:Y:S01]  /*87180*/  ISETP.LT.AND P6, PT, R36, UR4, !P0 ;  /* 0x0000000424007c0c */ /* 0x000fe2000c7c1270 */
[----:B------:R-:W-:Y:S02]  /*87190*/  ULDC UR4, c[0x0][0x228] ;  /* 0x00008a0000047ab9 */ /* 0x000fe40000000800 */
[----:B-1----:R-:W4:Y:S01]  /*871a0*/  LDL.LU.64 R38, [R1+0xb70] ;  /* 0x000b700001267983 */ /* 0x002f220000300a00 */
[----:B------:R-:W-:Y:S01]  /*871b0*/  ISETP.LT.AND P5, PT, R53, UR5, !P0 ;  /* 0x0000000535007c0c */ /* 0x000fe2000c7a1270 */
[----:B------:R-:W-:Y:S01]  /*871c0*/  VIADD R0, R55, 0x62 ;  /* 0x0000006237007836 */ /* 0x000fe20000000000 */
[----:B------:R-:W-:Y:S01]  /*871d0*/  PRMT R3, R58, 0x7772, RZ ;  /* 0x000077723a037816 */ /* 0x000fe200000000ff */
[----:B------:R-:W-:Y:S01]  /*871e0*/  ULDC UR5, c[0x0][0x228] ;  /* 0x00008a0000057ab9 */ /* 0x000fe20000000800 */
[----:B---3--:R0:W-:Y:S02]  /*871f0*/  @P4 STG.E.U8 desc[UR34][R50.64], R2 ;  /* 0x0000000232004986 */ /* 0x0081e4000c101122 */
[----:B------:R-:W-:-:S02]  /*87200*/  ISETP.GE.AND P4, PT, R0, UR25, PT ;  /* 0x0000001900007c0c */ /* 0x000fc4000bf86270 */
[----:B0-----:R-:W3:Y:S01]  /*87210*/  LDL.LU.64 R50, [R1+0xb68] ;  /* 0x000b680001327983 */ /* 0x001ee20000300a00 */
[----:B------:R-:W-:Y:S02]  /*87220*/  PRMT R2, R58, 0x7773, RZ ;  /* 0x000077733a027816 */ /* 0x000fe400000000ff */
[----:B------:R-:W-:Y:S01]  /*87230*/  PRMT R0, R59, 0x7770, RZ ;  /* 0x000077703b007816 */ /* 0x000fe200000000ff */
[----:B------:R0:W-:Y:S04]  /*87240*/  @P3 STG.E.U8 desc[UR34][R42.64], R3 ;  /* 0x000000032a003986 */ /* 0x0001e8000c101122 */
[----:B------:R1:W-:Y:S04]  /*87250*/  @P6 STG.E.U8 desc[UR34][R46.64], R2 ;  /* 0x000000022e006986 */ /* 0x0003e8000c101122 */
[----:B0-----:R-:W3:Y:S04]  /*87260*/  LDL.LU.64 R42, [R1+0xb60] ;  /* 0x000b6000012a7983 */ /* 0x001ee80000300a00 */
[----:B-1----:R-:W3:Y:S04]  /*87270*/  LDL.LU.64 R46, [R1+0xb50] ;  /* 0x000b5000012e7983 */ /* 0x002ee80000300a00 */
[----:B--2---:R0:W-:Y:S04]  /*87280*/  @P5 STG.E.U8 desc[UR34][R48.64], R0 ;  /* 0x0000000030005986 */ /* 0x0041e8000c101122 */
[----:B0-----:R-:W2:Y:S01]  /*87290*/  LDL.LU.64 R48, [R1+0xb58] ;  /* 0x000b580001307983 */ /* 0x001ea20000300a00 */
[----:B------:R-:W-:Y:S01]  /*872a0*/  ISETP.LT.AND P3, PT, R57, UR4, !P0 ;  /* 0x0000000439007c0c */ /* 0x000fe2000c761270 */
[----:B------:R-:W-:Y:S01]  /*872b0*/  ULDC UR4, c[0x0][0x228] ;  /* 0x00008a0000047ab9 */ /* 0x000fe20000000800 */
[----:B------:R-:W-:Y:S01]  /*872c0*/  ISETP.LT.AND P6, PT, R52, UR5, !P0 ;  /* 0x0000000534007c0c */ /* 0x000fe2000c7c1270 */
[----:B------:R-:W-:Y:S01]  /*872d0*/  ULDC UR5, c[0x0][0x228] ;  /* 0x00008a0000057ab9 */ /* 0x000fe20000000800 */
[----:B------:R-:W-:Y:S01]  /*872e0*/  ISETP.LT.AND P0, PT, R40, UR4, !P0 ;  /* 0x0000000428007c0c */ /* 0x000fe2000c701270 */
[----:B------:R-:W2:Y:S01]  /*872f0*/  LDL.LU R58, [R1+0x2f0] ;  /* 0x0002f000013a7983 */ /* 0x000ea20000300800 */
[----:B------:R-:W-:Y:S01]  /*87300*/  ISETP.LT.AND P5, PT, R56, UR5, !P1 ;  /* 0x0000000538007c0c */ /* 0x000fe2000cfa1270 */
[----:B------:R-:W-:Y:S01]  /*87310*/  ULDC UR4, c[0x0][0x228] ;  /* 0x00008a0000047ab9 */ /* 0x000fe20000000800 */
[C---:B------:R-:W-:Y:S01]  /*87320*/  PRMT R3, R59.reuse, 0x7771, RZ ;  /* 0x000077713b037816 */ /* 0x040fe200000000ff */
[----:B------:R-:W-:Y:S01]  /*87330*/  ULDC UR5, c[0x0][0x228] ;  /* 0x00008a0000057ab9 */ /* 0x000fe20000000800 */
[----:B------:R-:W-:-:S02]  /*87340*/  PRMT R0, R59, 0x7772, RZ ;  /* 0x000077723b007816 */ /* 0x000fc400000000ff */
[----:B------:R-:W-:Y:S01]  /*87350*/  PRMT R2, R59, 0x7773, RZ ;  /* 0x000077733b027816 */ /* 0x000fe200000000ff */
[----:B------:R0:W-:Y:S04]  /*87360*/  @P3 STG.E.U8 desc[UR34][R20.64], R3 ;  /* 0x0000000314003986 */ /* 0x0001e8000c101122 */
[----:B----4-:R1:W-:Y:S01]  /*87370*/  @P6 STG.E.U8 desc[UR34][R32.64], R0 ;  /* 0x0000000020006986 */ /* 0x0103e2000c101122 */
[----:B------:R-:W-:Y:S01]  /*87380*/  ISETP.LT.AND P6, PT, R37, UR4, !P1 ;  /* 0x0000000425007c0c */ /* 0x000fe2000cfc1270 */
[----:B------:R-:W-:Y:S02]  /*87390*/  ULDC UR4, c[0x0][0x228] ;  /* 0x00008a0000047ab9 */ /* 0x000fe40000000800 */
[----:B0-----:R-:W4:Y:S01]  /*873a0*/  LDL.LU.64 R20, [R1+0xb48] ;  /* 0x000b480001147983 */ /* 0x001f220000300a00 */
[----:B------:R-:W-:Y:S01]  /*873b0*/  ISETP.LT.AND P3, PT, R45, UR4, !P1 ;  /* 0x000000042d007c0c */ /* 0x000fe2000cf61270 */
[----:B------:R-:W-:-:S02]  /*873c0*/  ULDC UR4, c[0x0][0x228] ;  /* 0x00008a0000047ab9 */ /* 0x000fc40000000800 */
[----:B------:R0:W-:Y:S01]  /*873d0*/  @P0 STG.E.U8 desc[UR34][R38.64], R2 ;  /* 0x0000000226000986 */ /* 0x0001e2000c101122 */
[----:B-1----:R-:W-:Y:S02]  /*873e0*/  PRMT R0, R54, 0x7770, RZ ;  /* 0x0000777036007816 */ /* 0x002fe400000000ff */
[----:B------:R-:W-:Y:S01]  /*873f0*/  ISETP.LT.AND P0, PT, R36, UR4, !P1 ;  /* 0x0000000424007c0c */ /* 0x000fe2000cf01270 */
[----:B------:R-:W-:Y:S01]  /*87400*/  ULDC UR4, c[0x0][0x228] ;  /* 0x00008a0000047ab9 */ /* 0x000fe20000000800 */
[----:B0-----:R-:W4:Y:S01]  /*87410*/  LDL.LU.64 R38, [R1+0xb40] ;  /* 0x000b400001267983 */ /* 0x001f220000300a00 */
[----:B------:R-:W-:-:S03]  /*87420*/  PRMT R2, R54, 0x7771, RZ ;  /* 0x0000777136027816 */ /* 0x000fc600000000ff */
[----:B---3--:R0:W-:Y:S04]  /*87430*/  @P5 STG.E.U8 desc[UR34][R50.64], R0 ;  /* 0x0000000032005986 */ /* 0x0081e8000c101122 */
[----:B0-----:R-:W3:Y:S04]  /*87440*/  LDL.LU.64 R50, [R1+0xb30] ;  /* 0x000b300001327983 */ /* 0x001ee80000300a00 */
[----:B------:R-:W3:Y:S01]  /*87450*/  LDL.LU R59, [R1+0x2e0] ;  /* 0x0002e000013b7983 */ /* 0x000ee20000300800 */
[----:B------:R-:W-:-:S03]  /*87460*/  PRMT R0, R54, 0x7772, RZ ;  /* 0x0000777236007816 */ /* 0x000fc600000000ff */
[----:B------:R0:W-:Y:S04]  /*87470*/  @P6 STG.E.U8 desc[UR34][R42.64], R2 ;  /* 0x000000022a006986 */ /* 0x0001e8000c101122 */
[----:B------:R-:W3:Y:S04]  /*87480*/  LDL.LU.64 R32, [R1+0xb38] ;  /* 0x000b380001207983 */ /* 0x000ee80000300a00 */
[----:B------:R1:W-:Y:S04]  /*87490*/  @P3 STG.E.U8 desc[UR34][R46.64], R0 ;  /* 0x000000002e003986 */ /* 0x0003e8000c101122 */
[----:B0-----:R-:W3:Y:S01]  /*874a0*/  LDL.LU.64 R42, [R1+0xb28] ;  /* 0x000b2800012a7983 */ /* 0x001ee20000300a00 */
[----:B------:R-:W-:-:S03]  /*874b0*/  PRMT R2, R54, 0x7773, RZ ;  /* 0x0000777336027816 */ /* 0x000fc600000000ff */
        /* <DEDUP_REMOVED lines=8> */
[----:B------:R-:W-:Y:S01]  /*87540*/  ULDC UR4, c[0x0][0x228] ;  /* 0x00008a0000047ab9 */ /* 0x000fe20000000800 */
[C---:B------:R-:W-:Y:S01]  /*87550*/  PRMT R0, R58.reuse, 0x7770, RZ ;  /* 0x000077703a007816 */ /* 0x040fe200000000ff */
[----:B------:R-:W2:Y:S01]  /*87560*/  LDL.LU R54, [R1+0x2d0] ;  /* 0x0002d00001367983 */ /* 0x000ea20000300800 */
[----:B------:R-:W-:-:S02]  /*87570*/  PRMT R2, R58, 0x7771, RZ ;  /* 0x000077713a027816 */ /* 0x000fc400000000ff */
[----:B------:R-:W-:Y:S01]  /*87580*/  ISETP.LT.AND P1, PT, R40, UR4, !P1 ;  /* 0x0000000428007c0c */ /* 0x000fe2000cf21270 */
[----:B------:R-:W-:Y:S02]  /*87590*/  ULDC UR4, c[0x0][0x228] ;  /* 0x00008a0000047ab9 */ /* 0x000fe40000000800 */
[----:B----4-:R0:W-:Y:S01]  /*875a0*/  @P5 STG.E.U8 desc[UR34][R20.64], R0 ;  /* 0x0000000014005986 */ /* 0x0101e2000c101122 */
[----:B------:R-:W-:Y:S01]  /*875b0*/  ISETP.LT.AND P5, PT, R56, UR5, !P2 ;  /* 0x0000000538007c0c */ /* 0x000fe2000d7a1270 */
[----:B------:R-:W-:Y:S01]  /*875c0*/  ULDC UR5, c[0x0][0x228] ;  /* 0x00008a0000057ab9 */ /* 0x000fe20000000800 */
[C---:B0-----:R-:W-:Y:S01]  /*875d0*/  PRMT R0, R58.reuse, 0x7772, RZ ;  /* 0x000077723a007816 */ /* 0x041fe200000000ff */
[----:B------:R0:W-:Y:S04]  /*875e0*/  @P3 STG.E.U8 desc[UR34][R38.64], R2 ;  /* 0x0000000226003986 */ /* 0x0001e8000c101122 */
[----:B0-----:R-:W4:Y:S01]  /*875f0*/  LDL.LU.64 R38, [R1+0xb18] ;  /* 0x000b180001267983 */ /* 0x001f220000300a00 */
[----:B------:R-:W-:-:S03]  /*87600*/  PRMT R2, R58, 0x7773, RZ ;  /* 0x000077733a027816 */ /* 0x000fc600000000ff */
[----:B---3--:R0:W-:Y:S01]  /*87610*/  @P6 STG.E.U8 desc[UR34][R50.64], R0 ;  /* 0x0000000032006986 */ /* 0x0081e2000c101122 */
[----:B------:R-:W-:Y:S01]  /*87620*/  ISETP.LT.AND P6, PT, R37, UR4, !P2 ;  /* 0x0000000425007c0c */ /* 0x000fe2000d7c1270 */
[----:B------:R-:W-:Y:S02]  /*87630*/  ULDC UR4, c[0x0][0x228] ;  /* 0x00008a0000047ab9 */ /* 0x000fe40000000800 */
[----:B------:R-:W-:Y:S01]  /*87640*/  ISETP.LT.AND P3, PT, R45, UR4, !P2 ;  /* 0x000000042d007c0c */ /* 0x000fe2000d761270 */
[----:B------:R-:W-:Y:S01]  /*87650*/  ULDC UR4, c[0x0][0x228] ;  /* 0x00008a0000047ab9 */ /* 0x000fe20000000800 */
[----:B0-----:R-:W3:Y:S01]  /*87660*/  LDL.LU.64 R50, [R1+0xb08] ;  /* 0x000b080001327983 */ /* 0x001ee20000300a00 */
[----:B------:R-:W-:-:S03]  /*87670*/  PRMT R0, R59, 0x7770, RZ ;  /* 0x000077703b007816 */ /* 0x000fc600000000ff */
[----:B------:R0:W-:Y:S04]  /*87680*/  @P1 STG.E.U8 desc[UR34][R32.64], R2 ;  /* 0x0000000220001986 */ /* 0x0001e8000c101122 */
[----:B------:R1:W-:Y:S04]  /*87690*/  @P5 STG.E.U8 desc[UR34][R42.64], R0 ;  /* 0x000000002a005986 */ /* 0x0003e8000c101122 */
[----:B------:R-:W3:Y:S01]  /*876a0*/  LDL.LU.64 R20, [R1+0xb00] ;  /* 0x000b000001147983 */ /* 0x000ee20000300a00 */
[----:B0-----:R-:W-:-:S03]  /*876b0*/  PRMT R2, R59, 0x7771, RZ ;  /* 0x000077713b027816 */ /* 0x001fc600000000ff */
[----:B-1----:R-:W3:Y:S01]  /*876c0*/  LDL.LU.64 R42, [R1+0xaf0] ;  /* 0x000af000012a7983 */ /* 0x002ee20000300a00 */
[----:B------:R-:W-:-:S03]  /*876d0*/  PRMT R0, R59, 0x7772, RZ ;  /* 0x000077723b007816 */ /* 0x000fc600000000ff */
[----:B------:R-:W3:Y:S04]  /*876e0*/  LDL.LU R58, [R1+0x1b4] ;  /* 0x0001b400013a7983 */ /* 0x000ee80000300800 */
[----:B------:R0:W-:Y:S04]  /*876f0*/  @P6 STG.E.U8 desc[UR34][R46.64], R2 ;  /* 0x000000022e006986 */ /* 0x0001e8000c101122 */
[----:B0-----:R-:W3:Y:S04]  /*87700*/  LDL.LU.64 R46, [R1+0xaf8] ;  /* 0x000af800012e7983 */ /* 0x001ee80000300a00 */
        /* <DEDUP_REMOVED lines=8> */
[----:B------:R-:W-:Y:S01]  /*87790*/  ISETP.GE.AND P0, PT, R3, UR45, PT ;  /* 0x0000002d03007c0c */ /* 0x000fe2000bf06270 */
[----:B------:R-:W-:Y:S01]  /*877a0*/  VIADD R3, R55, 0x63 ;  /* 0x0000006337037836 */ /* 0x000fe20000000000 */
[----:B------:R-:W-:Y:S01]  /*877b0*/  ISETP.LT.AND P3, PT, R57, UR5, !P2 ;  /* 0x0000000539007c0c */ /* 0x000fe2000d761270 */
[----:B------:R-:W2:Y:S01]  /*877c0*/  LDL.LU.64 R32, [R1+0xae0] ;  /* 0x000ae00001207983 */ /* 0x000ea20000300a00 */
[----:B------:R-:W-:Y:S01]  /*877d0*/  ISETP.LT.AND P6, PT, R52, UR6, !P2 ;  /* 0x0000000634007c0c */ /* 0x000fe2000d7c1270 */
[----:B------:R-:W-:Y:S01]  /*877e0*/  ULDC UR5, c[0x0][0x228] ;  /* 0x00008a0000057ab9 */ /* 0x000fe20000000800 */
[----:B------:R-:W-:Y:S01]  /*877f0*/  PRMT R0, R54, 0x7770, RZ ;  /* 0x0000777036007816 */ /* 0x000fe200000000ff */
[----:B------:R-:W-:Y:S01]  /*87800*/  ULDC UR6, c[0x0][0x228] ;  /* 0x00008a0000067ab9 */ /* 0x000fe20000000800 */
[----:B----4-:R0:W-:Y:S01]  /*87810*/  @P1 STG.E.U8 desc[UR34][R38.64], R2 ;  /* 0x0000000226001986 */ /* 0x0101e2000c101122 */
[----:B------:R-:W-:Y:S01]  /*87820*/  ISETP.GE.AND P1, PT, R3, UR4, PT ;  /* 0x0000000403007c0c */ /* 0x000fe2000bf26270 */
[----:B------:R-:W-:-:S02]  /*87830*/  ULDC UR4, c[0x0][0x228] ;  /* 0x00008a0000047ab9 */ /* 0x000fc40000000800 */
[----:B------:R-:W-:Y:S01]  /*87840*/  ISETP.LT.AND P2, PT, R40, UR4, !P2 ;  /* 0x0000000428007c0c */ /* 0x000fe2000d741270 */
[----:B------:R-:W-:Y:S01]  /*87850*/  ULDC UR4, c[0x0][0x228] ;  /* 0x00008a0000047ab9 */ /* 0x000fe20000000800 */
[----:B0-----:R-:W4:Y:S01]  /*87860*/  LDL.LU.64 R38, [R1+0xad8] ;  /* 0x000ad80001267983 */ /* 0x001f220000300a00 */
[----:B------:R-:W-:-:S03]  /*87870*/  PRMT R2, R54, 0x7771, RZ ;  /* 0x0000777136027816 */ /* 0x000fc600000000ff */
[----:B---3--:R0:W-:Y:S01]  /*87880*/  @P5 STG.E.U8 desc[UR34][R50.64], R0 ;  /* 0x0000000032005986 */ /* 0x0081e2000c101122 */
[----:B------:R-:W-:Y:S01]  /*87890*/  ISETP.LT.AND P5, PT, R56, UR5, !P4 ;  /* 0x0000000538007c0c */ /* 0x000fe2000e7a1270 */
[----:B------:R-:W-:Y:S02]  /*878a0*/  ULDC UR5, c[0x0][0x228] ;  /* 0x00008a0000057ab9 */ /* 0x000fe40000000800 */
[----:B0-----:R-:W3:Y:S01]  /*878b0*/  LDL.LU.64 R50, [R1+0xad0] ;  /* 0x000ad00001327983 */ /* 0x001ee20000300a00 */
[----:B------:R-:W-:-:S03]  /*878c0*/  PRMT R0, R54, 0x7772, RZ ;  /* 0x0000777236007816 */ /* 0x000fc600000000ff */
[----:B------:R0:W-:Y:S04]  /*878d0*/  @P3 STG.E.U8 desc[UR34][R20.64], R2 ;  /* 0x0000000214003986 */ /* 0x0001e8000c101122 */
[----:B------:R1:W-:Y:S04]  /*878e0*/  @P6 STG.E.U8 desc[UR34][R42.64], R0 ;  /* 0x000000002a006986 */ /* 0x0003e8000c101122 */
[----:B------:R-:W3:Y:S01]  /*878f0*/  LDL.LU R59, [R1+0x2f4] ;  /* 0x0002f400013b7983 */ /* 0x000ee20000300800 */
[----:B0-----:R-:W-:Y:S02]  /*87900*/  PRMT R2, R54, 0x7773, RZ ;  /* 0x0000777336027816 */ /* 0x001fe400000000ff */
[----:B-1----:R-:W-:Y:S01]  /*87910*/  PRMT R0, R58, 0x7770, RZ ;  /* 0x000077703a007816 */ /* 0x002fe200000000ff */
[----:B------:R-:W3:Y:S04]  /*87920*/  LDL.LU.64 R42, [R1+0xab8] ;  /* 0x000ab800012a7983 */ /* 0x000ee80000300a00 */
[----:B------:R-:W-:Y:S04]  /*87930*/  @P2 STG.E.U8 desc[UR34][R46.64], R2 ;  /* 0x000000022e002986 */ /* 0x000fe8000c101122 */
        /* <DEDUP_REMOVED lines=8> */
[C---:B------:R-:W-:Y:S01]  /*879c0*/  PRMT R2, R58.reuse, 0x7771, RZ ;  /* 0x000077713a027816 */ /* 0x040fe200000000ff */
[----:B------:R-:W2:Y:S01]  /*879d0*/  LDL.LU R54, [R1+0x2e4] ;  /* 0x0002e40001367983 */ /* 0x000ea20000300800 */
[----:B------:R-:W-:Y:S01]  /*879e0*/  PRMT R0, R58, 0x7772, RZ ;  /* 0x000077723a007816 */ /* 0x000fe200000000ff */
[----:B------:R-:W-:-:S02]  /*879f0*/  ULDC UR5, c[0x0][0x228] ;  /* 0x00008a0000057ab9 */ /* 0x000fc40000000800 */
[----:B------:R-:W2:Y:S01]  /*87a00*/  LDL.LU.64 R28, [R1+0xaa8] ;  /* 0x000aa800011c7983 */ /* 0x000ea20000300a00 */
[----:B------:R-:W-:Y:S01]  /*87a10*/  ISETP.LT.AND P2, PT, R53, UR4, !P4 ;  /* 0x0000000435007c0c */ /* 0x000fe2000e741270 */
[----:B------:R-:W-:Y:S02]  /*87a20*/  ULDC UR4, c[0x0][0x228] ;  /* 0x00008a0000047ab9 */ /* 0x000fe40000000800 */
[----:B------:R0:W-:Y:S04]  /*87a30*/  @P6 STG.E.U8 desc[UR34][R32.64], R2 ;  /* 0x0000000220006986 */ /* 0x0001e8000c101122 */
[----:B------:R-:W2:Y:S04]  /*87a40*/  LDL.LU.64 R20, [R1+0xa98] ;  /* 0x000a980001147983 */ /* 0x000ea80000300a00 */
[----:B0-----:R-:W2:Y:S01]  /*87a50*/  LDL.LU.64 R32, [R1+0xa90] ;  /* 0x000a900001207983 */ /* 0x001ea20000300a00 */
[----:B------:R-:W-:-:S03]  /*87a60*/  PRMT R2, R58, 0x7773, RZ ;  /* 0x000077733a027816 */ /* 0x000fc600000000ff */
[----:B----4-:R-:W-:Y:S01]  /*87a70*/  @P3 STG.E.U8 desc[UR34][R38.64], R0 ;  /* 0x0000000026003986 */ /* 0x010fe2000c101122 */
[----:B------:R-:W-:Y:S01]  /*87a80*/  ISETP.LT.AND P3, PT, R57, UR4, !P4 ;  /* 0x0000000439007c0c */ /* 0x000fe2000e761270 */
[----:B------:R-:W-:Y:S02]  /*87a90*/  ULDC UR4, c[0x0][0x228] ;  /* 0x00008a0000047ab9 */ /* 0x000fe40000000800 */
[----:B---3--:R0:W-:Y:S04]  /*87aa0*/  @P5 STG.E.U8 desc[UR34][R50.64], R2 ;  /* 0x0000000232005986 */ /* 0x0081e8000c101122 */
[----:B0-----:R-:W3:Y:S01]  /*87ab0*/  LDL.LU.64 R50, [R1+0xa80] ;  /* 0x000a800001327983 */ /* 0x001ee20000300a00 */
[C---:B------:R-:W-:Y:S02]  /*87ac0*/  PRMT R0, R59.reuse, 0x7770, RZ ;  /* 0x000077703b007816 */ /* 0x040fe400000000ff */
[----:B------:R-:W-:Y:S01]  /*87ad0*/  PRMT R2, R59, 0x7771, RZ ;  /* 0x000077713b027816 */ /* 0x000fe200000000ff */
[----:B------:R-:W4:Y:S04]  /*87ae0*/  LDL.LU.64 R38, [R1+0xa88] ;  /* 0x000a880001267983 */ /* 0x000f280000300a00 */
[----:B------:R-:W4:Y:S04]  /*87af0*/  LDL.LU R58, [R1+0x2d4] ;  /* 0x0002d400013a7983 */ /* 0x000f280000300800 */
[----:B------:R-:W-:Y:S04]  /*87b00*/  @P2 STG.E.U8 desc[UR34][R42.64], R0 ;  /* 0x000000002a002986 */ /* 0x000fe8000c101122 */
[----:B--2---:R0:W-:Y:S04]  /*87b10*/  @P3 STG.E.U8 desc[UR34][R48.64], R2 ;  /* 0x0000000230003986 */ /* 0x0041e8000c101122 */
[----:B0-----:R-:W2:Y:S04]  /*87b20*/  LDL.LU.64 R48, [R1+0xa78] ;  /* 0x000a780001307983 */ /* 0x001ea80000300a00 */
[----:B------:R-:W2:Y:S01]  /*87b30*/  LDL.LU.64 R42, [R1+0xa70] ;  /* 0x000a7000012a7983 */ /* 0x000ea20000300a00 */
[----:B------:R-:W-:Y:S01]  /*87b40*/  ISETP.LT.AND P5, PT, R52, UR5, !P4 ;  /* 0x0000000534007c0c */ /* 0x000fe2000e7a1270 */
[----:B------:R-:W-:Y:S01]  /*87b50*/  ULDC UR5, c[0x0][0x228] ;  /* 0x00008a0000057ab9 */ /* 0x000fe20000000800 */
[----:B------:R-:W-:Y:S01]  /*87b60*/  ISETP.LT.AND P4, PT, R40, UR4, !P4 ;  /* 0x0000000428007c0c */ /* 0x000fe2000e781270 */
[----:B------:R-:W-:Y:S01]  /*87b70*/  ULDC UR4, c[0x0][0x228] ;  /* 0x00008a0000047ab9 */ /* 0x000fe20000000800 */
[----:B------:R-:W-:Y:S01]  /*87b80*/  ISETP.LT.AND P6, PT, R56, UR5, !P1 ;  /* 0x0000000538007c0c */ /* 0x000fe2000cfc1270 */
[----:B------:R-:W-:Y:S01]  /*87b90*/  ULDC UR5, c[0x0][0x228] ;  /* 0x00008a0000057ab9 */ /* 0x000fe20000000800 */
[----:B------:R-:W-:Y:S01]  /*87ba0*/  ISETP.LT.AND P2, PT, R37, UR6, !P1 ;  /* 0x0000000625007c0c */ /* 0x000fe2000cf41270 */
[----:B------:R-:W-:Y:S01]  /*87bb0*/  ULDC UR6, c[0x0][0x228] ;  /* 0x00008a0000067ab9 */ /* 0x000fe20000000800 */
[----:B------:R-:W-:-:S02]  /*87bc0*/  PRMT R0, R59, 0x7772, RZ ;  /* 0x000077723b007816 */ /* 0x000fc400000000ff */
[----:B------:R-:W-:Y:S02]  /*87bd0*/  PRMT R3, R59, 0x7773, RZ ;  /* 0x000077733b037816 */ /* 0x000fe400000000ff */
[----:B------:R-:W-:Y:S01]  /*87be0*/  ISETP.LT.AND P3, PT, R45, UR4, !P1 ;  /* 0x000000042d007c0c */ /* 0x000fe2000cf61270 */
[----:B------:R0:W-:Y:S01]  /*87bf0*/  @P5 STG.E.U8 desc[UR34][R46.64], R0 ;  /* 0x000000002e005986 */ /* 0x0001e2000c101122 */
[C---:B------:R-:W-:Y:S01]  /*87c00*/  PRMT R2, R54.reuse, 0x7770, RZ ;  /* 0x0000777036027816 */ /* 0x040fe200000000ff */
[----:B------:R-:W-:Y:S02]  /*87c10*/  ULDC UR4, c[0x0][0x228] ;  /* 0x00008a0000047ab9 */ /* 0x000fe40000000800 */
[----:B------:R-:W-:Y:S04]  /*87c20*/  @P4 STG.E.U8 desc[UR34][R28.64], R3 ;  /* 0x000000031c004986 */ /* 0x000fe8000c101122 */
[----:B------:R-:W-:Y:S01]  /*87c30*/  @P6 STG.E.U8 desc[UR34][R20.64], R2 ;  /* 0x0000000214006986 */ /* 0x000fe2000c101122 */
[----:B0-----:R-:W-:-:S03]  /*87c40*/  PRMT R0, R54, 0x7771, RZ ;  /* 0x0000777136007816 */ /* 0x001fc600000000ff */
[----:B------:R-:W2:Y:S04]  /*87c50*/  LDL.LU.64 R46, [R1+0xa60] ;  /* 0x000a6000012e7983 */ /* 0x000ea80000300a00 */
[----:B------:R0:W-:Y:S01]  /*87c60*/  @P2 STG.E.U8 desc[UR34][R32.64], R0 ;  /* 0x0000000020002986 */ /* 0x0001e2000c101122 */
[----:B------:R-:W-:Y:S01]  /*87c70*/  ISETP.LT.AND P5, PT, R36, UR4, !P1 ;  /* 0x0000000424007c0c */ /* 0x000fe2000cfa1270 */
[----:B------:R-:W-:Y:S01]  /*87c80*/  ULDC UR4, c[0x0][0x22c] ;  /* 0x00008b0000047ab9 */ /* 0x000fe20000000800 */
[----:B------:R-:W-:Y:S01]  /*87c90*/  ISETP.LT.AND P4, PT, R53, UR5, !P1 ;  /* 0x0000000535007c0c */ /* 0x000fe2000cf81270 */
[----:B------:R-:W-:Y:S01]  /*87ca0*/  ULDC UR5, c[0x0][0x228] ;  /* 0x00008a0000057ab9 */ /* 0x000fe20000000800 */
[C---:B0-----:R-:W-:Y:S02]  /*87cb0*/  PRMT R0, R54.reuse, 0x7772, RZ ;  /* 0x0000777236007816 */ /* 0x041fe400000000ff */
[----:B------:R-:W-:-:S03]  /*87cc0*/  PRMT R2, R54, 0x7773, RZ ;  /* 0x0000777336027816 */ /* 0x000fc600000000ff */
[----:B---3--:R0:W-:Y:S01]  /*87cd0*/  @P3 STG.E.U8 desc[UR34][R50.64], R0 ;  /* 0x0000000032003986 */ /* 0x0081e2000c101122 */
[----:B------:R-:W-:Y:S01]  /*87ce0*/  ISETP.LT.AND P3, PT, R57, UR5, !P1 ;  /* 0x0000000539007c0c */ /* 0x000fe2000cf61270 */
[----:B------:R-:W-:Y:S01]  /*87cf0*/  ULDC UR5, c[0x0][0x228] ;  /* 0x00008a0000057ab9 */ /* 0x000fe20000000800 */
[----:B0-----:R-:W-:Y:S01]  /*87d00*/  VIADD R0, R55, 0x64 ;  /* 0x0000006437007836 */ /* 0x001fe20000000000 */
[----:B------:R-:W3:Y:S04]  /*87d10*/  LDL.LU.64 R50, [R1+0xa68] ;  /* 0x000a680001327983 */ /* 0x000ee80000300a00 */
[----:B------:R-:W-:Y:S01]  /*87d20*/  ISETP.GE.AND P2, PT, R0, UR4, PT ;  /* 0x0000000400007c0c */ /* 0x000fe2000bf46270 */
[----:B------:R-:W3:Y:S01]  /*87d30*/  LDL.LU R54, [R1+0x1b8] ;  /* 0x0001b80001367983 */ /* 0x000ee20000300800 */
[----:B----4-:R-:W-:Y:S01]  /*87d40*/  PRMT R0, R58, 0x7770, RZ ;  /* 0x000077703a007816 */ /* 0x010fe200000000ff */
[----:B------:R-:W-:-:S02]  /*87d50*/  ULDC UR4, c[0x0][0x228] ;  /* 0x00008a0000047ab9 */ /* 0x000fc40000000800 */
[----:B------:R0:W-:Y:S04]  /*87d60*/  @P5 STG.E.U8 desc[UR34][R38.64], R2 ;  /* 0x0000000226005986 */ /* 0x0001e8000c101122 */
[----:B------:R-:W4:Y:S01]  /*87d70*/  LDL.LU.64 R28, [R1+0xa58] ;  /* 0x000a5800011c7983 */ /* 0x000f220000300a00 */
[----:B0-----:R-:W-:-:S03]  /*87d80*/  PRMT R2, R58, 0x7771, RZ ;  /* 0x000077713a027816 */ /* 0x001fc600000000ff */
[----:B--2---:R0:W-:Y:S04]  /*87d90*/  @P4 STG.E.U8 desc[UR34][R48.64], R0 ;  /* 0x0000000030004986 */ /* 0x0041e8000c101122 */
[----:B------:R1:W-:Y:S04]  /*87da0*/  @P3 STG.E.U8 desc[UR34][R42.64], R2 ;  /* 0x000000022a003986 */ /* 0x0003e8000c101122 */
[----:B0-----:R-:W2:Y:S04]  /*87db0*/  LDL.LU.64 R48, [R1+0xa50] ;  /* 0x000a500001307983 */ /* 0x001ea80000300a00 */
[----:B------:R-:W2:Y:S04]  /*87dc0*/  LDL.LU.64 R20, [R1+0xa48] ;  /* 0x000a480001147983 */ /* 0x000ea80000300a00 */
[----:B-1----:R-:W2:Y:S01]  /*87dd0*/  LDL.LU.64 R42, [R1+0xa40] ;  /* 0x000a4000012a7983 */ /* 0x002ea20000300a00 */
[----:B------:R-:W-:Y:S01]  /*87de0*/  ISETP.LT.AND P6, PT, R52, UR5, !P1 ;  /* 0x0000000534007c0c */ /* 0x000fe2000cfc1270 */
[----:B------:R-:W-:Y:S01]  /*87df0*/  ULDC UR5, c[0x0][0x228] ;  /* 0x00008a0000057ab9 */ /* 0x000fe20000000800 */
[----:B------:R-:W-:Y:S01]  /*87e00*/  PRMT R0, R58, 0x7772, RZ ;  /* 0x000077723a007816 */ /* 0x000fe200000000ff */
[----:B------:R-:W2:Y:S01]  /*87e10*/  LDL.LU R59, [R1+0x2f8] ;  /* 0x0002f800013b7983 */ /* 0x000ea20000300800 */
[----:B------:R-:W-:Y:S01]  /*87e20*/  ISETP.LT.AND P3, PT, R40, UR4, !P1 ;  /* 0x0000000428007c0c */ /* 0x000fe2000cf61270 */
[----:B------:R-:W-:Y:S01]  /*87e30*/  ULDC UR4, c[0x0][0x228] ;  /* 0x00008a0000047ab9 */ /* 0x000fe20000000800 */
[----:B------:R-:W-:Y:S01]  /*87e40*/  VIADD R2, R55, 0x65 ;  /* 0x0000006537027836 */ /* 0x000fe20000000000 */
[----:B------:R-:W-:Y:S01]  /*87e50*/  ISETP.LT.AND P5, PT, R37, UR5, !P2 ;  /* 0x0000000525007c0c */ /* 0x000fe2000d7a1270 */
[----:B------:R-:W2:Y:S01]  /*87e60*/  LDL.LU.64 R32, [R1+0xa38] ;  /* 0x000a380001207983 */ /* 0x000ea20000300a00 */
[----:B------:R-:W-:Y:S01]  /*87e70*/  ISETP.LT.AND P4, PT, R45, UR6, !P2 ;  /* 0x000000062d007c0c */ /* 0x000fe2000d781270 */
[----:B------:R-:W-:Y:S01]  /*87e80*/  ULDC UR5, c[0x0][0x228] ;  /* 0x00008a0000057ab9 */ /* 0x000fe20000000800 */
[----:B------:R-:W-:-:S02]  /*87e90*/  ULDC UR6, c[0x0][0x228] ;  /* 0x00008a0000067ab9 */ /* 0x000fc40000000800 */
[----:B------:R0:W-:Y:S01]  /*87ea0*/  @P6 STG.E.U8 desc[UR34][R46.64], R0 ;  /* 0x000000002e006986 */ /* 0x0001e2000c101122 */
[----:B------:R-:W-:Y:S01]  /*87eb0*/  ISETP.LT.AND P6, PT, R56, UR4, !P2 ;  /* 0x0000000438007c0c */ /* 0x000fe2000d7c1270 */
[----:B------:R-:W-:Y:S02]  /*87ec0*/  ULDC UR4, c[0x0][0x22c] ;  /* 0x00008b0000047ab9 */ /* 0x000fe40000000800 */
[----:B------:R-:W-:Y:S01]  /*87ed0*/  ISETP.GE.AND P1, PT, R2, UR4, PT ;  /* 0x0000000402007c0c */ /* 0x000fe2000bf26270 */
[----:B------:R-:W-:Y:S01]  /*87ee0*/  ULDC UR4, c[0x0][0x228] ;  /* 0x00008a0000047ab9 */ /* 0x000fe20000000800 */
[----:B0-----:R-:W-:Y:S01]  /*87ef0*/  PRMT R0, R58, 0x7773, RZ ;  /* 0x000077733a007816 */ /* 0x001fe200000000ff */
[----:B------:R-:W2:Y:S04]  /*87f00*/  LDL.LU.64 R46, [R1+0xa30] ;  /* 0x000a3000012e7983 */ /* 0x000ea80000300a00 */
[----:B------:R-:W2:Y:S04]  /*87f10*/  LDL.LU.64 R38, [R1+0xa28] ;  /* 0x000a280001267983 */ /* 0x000ea80000300a00 */
[----:B---3--:R0:W-:Y:S01]  /*87f20*/  @P3 STG.E.U8 desc[UR34][R50.64], R0 ;  /* 0x0000000032003986 */ /* 0x0081e2000c101122 */
[----:B------:R-:W-:Y:S01]  /*87f30*/  ISETP.LT.AND P3, PT, R36, UR4, !P2 ;  /* 0x0000000424007c0c */ /* 0x000fe2000d761270 */
[----:B------:R-:W-:Y:S01]  /*87f40*/  ULDC UR4, c[0x0][0x228] ;  /* 0x00008a0000047ab9 */ /* 0x000fe20000000800 */
[----:B------:R-:W-:-:S02]  /*87f50*/  PRMT R3, R54, 0x7770, RZ ;  /* 0x0000777036037816 */ /* 0x000fc400000000ff */
[C---:B------:R-:W-:Y:S01]  /*87f60*/  PRMT R2, R54.reuse, 0x7771, RZ ;  /* 0x0000777136027816 */ /* 0x040fe200000000ff */
[----:B0-----:R-:W3:Y:S01]  /*87f70*/  LDL.LU.64 R50, [R1+0xa20] ;  /* 0x000a200001327983 */ /* 0x001ee20000300a00 */
[----:B------:R-:W-:-:S03]  /*87f80*/  PRMT R0, R54, 0x7772, RZ ;  /* 0x0000777236007816 */ /* 0x000fc600000000ff */
[----:B------:R-:W3:Y:S04]  /*87f90*/  LDL.LU R58, [R1+0x2e8] ;  /* 0x0002e800013a7983 */ /* 0x000ee80000300800 */
[----:B----4-:R-:W-:Y:S04]  /*87fa0*/  @P6 STG.E.U8 desc[UR34][R28.64], R3 ;  /* 0x000000031c006986 */ /* 0x010fe8000c101122 */
[----:B--2---:R0:W-:Y:S04]  /*87fb0*/  @P5 STG.E.U8 desc[UR34][R48.64], R2 ;  /* 0x0000000230005986 */ /* 0x0041e8000c101122 */
[----:B------:R1:W-:Y:S04]  /*87fc0*/  @P4 STG.E.U8 desc[UR34][R20.64], R0 ;  /* 0x0000000014004986 */ /* 0x0003e8000c101122 */
[----:B0-----:R-:W2:Y:S01]  /*87fd0*/  LDL.LU.64 R48, [R1+0xa10] ;  /* 0x000a100001307983 */ /* 0x001ea20000300a00 */
[----:B-1----:R-:W-:-:S05]  /*87fe0*/  PRMT R0, R54, 0x7773, RZ ;  /* 0x0000777336007816 */ /* 0x002fca00000000ff */
[----:B------:R0:W-:Y:S04]  /*87ff0*/  @P3 STG.E.U8 desc[UR34][R42.64], R0 ;  /* 0x000000002a003986 */ /* 0x0001e8000c101122 */
[----:B0-----:R-:W4:Y:S01]  /*88000*/  LDL.LU.64 R42, [R1+0xa08] ;  /* 0x000a0800012a7983 */ /* 0x001f220000300a00 */
[----:B------:R-:W-:Y:S01]  /*88010*/  ISETP.LT.AND P6, PT, R53, UR4, !P2 ;  /* 0x0000000435007c0c */ /* 0x000fe2000d7c1270 */
[----:B------:R-:W-:Y:S01]  /*88020*/  ULDC UR4, c[0x0][0x228] ;  /* 0x00008a0000047ab9 */ /* 0x000fe20000000800 */
[----:B------:R-:W-:Y:S01]  /*88030*/  ISETP.LT.AND P5, PT, R57, UR5, !P2 ;  /* 0x0000000539007c0c */ /* 0x000fe2000d7a1270 */
[----:B------:R-:W-:Y:S01]  /*88040*/  ULDC UR5, c[0x0][0x228] ;  /* 0x00008a0000057ab9 */ /* 0x000fe20000000800 */
[----:B------:R-:W-:Y:S01]  /*88050*/  ISETP.LT.AND P4, PT, R52, UR4, !P2 ;  /* 0x0000000434007c0c */ /* 0x000fe2000d781270 */
[----:B------:R-:W-:Y:S01]  /*88060*/  ULDC UR4, c[0x0][0x228] ;  /* 0x00008a0000047ab9 */ /* 0x000fe20000000800 */
[C---:B------:R-:W-:Y:S01]  /*88070*/  PRMT R0, R59.reuse, 0x7770, RZ ;  /* 0x000077703b007816 */ /* 0x040fe200000000ff */
[----:B------:R-:W4:Y:S01]  /*88080*/  LDL.LU R54, [R1+0x2d8] ;  /* 0x0002d80001367983 */ /* 0x000f220000300800 */
[----:B------:R-:W-:Y:S01]  /*88090*/  ISETP.LT.AND P2, PT, R40, UR4, !P2 ;  /* 0x0000000428007c0c */ /* 0x000fe2000d741270 */
[----:B------:R-:W-:Y:S01]  /*880a0*/  ULDC UR4, c[0x0][0x228] ;  /* 0x00008a0000047ab9 */ /* 0x000fe20000000800 */
[----:B------:R-:W-:Y:S01]  /*880b0*/  PRMT R2, R59, 0x7771, RZ ;  /* 0x000077713b027816 */ /* 0x000fe200000000ff */
[----:B------:R-:W4:Y:S01]  /*880c0*/  LDL.LU.64 R20, [R1+0xa18] ;  /* 0x000a180001147983 */ /* 0x000f220000300a00 */
[----:B------:R-:W-:Y:S01]  /*880d0*/  ISETP.LT.AND P3, PT, R56, UR5, !P1 ;  /* 0x0000000538007c0c */ /* 0x000fe2000cf61270 */
[----:B------:R-:W-:-:S02]  /*880e0*/  ULDC UR5, c[0x0][0x228] ;  /* 0x00008a0000057ab9 */ /* 0x000fc40000000800 */
[----:B------:R0:W-:Y:S04]  /*880f0*/  @P6 STG.E.U8 desc[UR34][R32.64], R0 ;  /* 0x0000000020006986 */ /* 0x0001e8000c101122 */
[----:B------:R1:W-:Y:S01]  /*88100*/  @P5 STG.E.U8 desc[UR34][R46.64], R2 ;  /* 0x000000022e005986 */ /* 0x0003e2000c101122 */
[----:B0-----:R-:W-:-:S03]  /*88110*/  PRMT R0, R59, 0x7772, RZ ;  /* 0x000077723b007816 */ /* 0x001fc600000000ff */
[----:B------:R-:W4:Y:S01]  /*88120*/  LDL.LU.64 R32, [R1+0xa00] ;  /* 0x000a000001207983 */ /* 0x000f220000300a00 */
[----:B-1----:R-:W-:-:S03]  /*88130*/  PRMT R2, R59, 0x7773, RZ ;  /* 0x000077733b027816 */ /* 0x002fc600000000ff */
[----:B------:R0:W-:Y:S04]  /*88140*/  @P4 STG.E.U8 desc[UR34][R38.64], R0 ;  /* 0x0000000026004986 */ /* 0x0001e8000c101122 */
[----:B------:R-:W4:Y:S04]  /*88150*/  LDL.LU.64 R46, [R1+0x9f8] ;  /* 0x0009f800012e7983 */ /* 0x000f280000300a00 */
[----:B---3--:R1:W-:Y:S01]  /*88160*/  @P2 STG.E.U8 desc[UR34][R50.64], R2 ;  /* 0x0000000232002986 */ /* 0x0083e2000c101122 */
[----:B------:R-:W-:Y:S01]  /*88170*/  ISETP.LT.AND P2, PT, R37, UR4, !P1 ;  /* 0x0000000425007c0c */ /* 0x000fe2000cf41270 */
[----:B------:R-:W-:Y:S01]  /*88180*/  ULDC UR4, c[0x0][0x228] ;  /* 0x00008a0000047ab9 */ /* 0x000fe20000000800 */
[C---:B0-----:R-:W-:Y:S01]  /*88190*/  PRMT R0, R58.reuse, 0x7770, RZ ;  /* 0x000077703a007816 */ /* 0x041fe200000000ff */
[----:B-1----:R-:W3:Y:S01]  /*881a0*/  LDL.LU.64 R50, [R1+0x9e0] ;  /* 0x0009e00001327983 */ /* 0x002ee20000300a00 */
[----:B------:R-:W-:-:S02]  /*881b0*/  PRMT R2, R58, 0x7771, RZ ;  /* 0x000077713a027816 */ /* 0x000fc400000000ff */
[----:B------:R-:W-:Y:S01]  /*881c0*/  ISETP.LT.AND P4, PT, R45, UR4, !P1 ;  /* 0x000000042d007c0c */ /* 0x000fe2000cf81270 */
[----:B------:R-:W-:Y:S01]  /*881d0*/  ULDC UR4, c[0x0][0x22c] ;  /* 0x00008b0000047ab9 */ /* 0x000fe20000000800 */
[----:B--2---:R0:W-:Y:S04]  /*881e0*/  @P3 STG.E.U8 desc[UR34][R48.64], R0 ;  /* 0x0000000030003986 */ /* 0x0041e8000c101122 */
[----:B0-----:R-:W2:Y:S01]  /*881f0*/  LDL.LU.64 R48, [R1+0x9f0] ;  /* 0x0009f00001307983 */ /* 0x001ea20000300a00 */
[----:B------:R-:W-:-:S03]  /*88200*/  VIADD R0, R55, 0x66 ;  /* 0x0000006637007836 */ /* 0x000fc60000000000 */
[----:B------:R-:W2:Y:S04]  /*88210*/  LDL.LU R41, [R1+0x1bc] ;  /* 0x0001bc0001297983 */ /* 0x000ea80000300800 */
[----:B------:R-:W2:Y:S01]  /*88220*/  LDL.LU.64 R38, [R1+0x9e8] ;  /* 0x0009e80001267983 */ /* 0x000ea20000300a00 */
[----:B------:R-:W-:Y:S01]  /*88230*/  ISETP.GE.AND P3, PT, R0, UR4, PT ;  /* 0x0000000400007c0c */ /* 0x000fe2000bf66270 */
[----:B------:R-:W-:Y:S01]  /*88240*/  ULDC UR4, c[0x0][0x228] ;  /* 0x00008a0000047ab9 */ /* 0x000fe20000000800 */
[C---:B------:R-:W-:Y:S01]  /*88250*/  PRMT R0, R58.reuse, 0x7772, RZ ;  /* 0x000077723a007816 */ /* 0x040fe200000000ff */
[----:B----4-:R0:W-:Y:S04]  /*88260*/  @P2 STG.E.U8 desc[UR34][R42.64], R2 ;  /* 0x000000022a002986 */ /* 0x0101e8000c101122 */
[----:B0-----:R-:W4:Y:S01]  /*88270*/  LDL.LU.64 R42, [R1+0x9c0] ;  /* 0x0009c000012a7983 */ /* 0x001f220000300a00 */
[----:B------:R-:W-:-:S03]  /*88280*/  PRMT R2, R58, 0x7773, RZ ;  /* 0x000077733a027816 */ /* 0x000fc600000000ff */
[----:B------:R-:W4:Y:S01]  /*88290*/  LDL.LU.64 R58, [R1+0x9a0] ;  /* 0x0009a000013a7983 */ /* 0x000f220000300a00 */
[----:B------:R-:W-:Y:S01]  /*882a0*/  ISETP.LT.AND P5, PT, R36, UR5, !P1 ;  /* 0x0000000524007c0c */ /* 0x000fe2000cfa1270 */
[----:B------:R-:W-:Y:S01]  /*882b0*/  ULDC UR5, c[0x0][0x228] ;  /* 0x00008a0000057ab9 */ /* 0x000fe20000000800 */
[----:B------:R-:W-:Y:S02]  /*882c0*/  ISETP.LT.AND P6, PT, R53, UR6, !P1 ;  /* 0x0000000635007c0c */ /* 0x000fe4000cfc1270 */
[----:B------:R-:W-:Y:S01]  /*882d0*/  ISETP.LT.AND P2, PT, R57, UR4, !P1 ;  /* 0x0000000439007c0c */ /* 0x000fe2000cf41270 */
[----:B------:R-:W-:Y:S01]  /*882e0*/  ULDC UR4, c[0x0][0x228] ;  /* 0x00008a0000047ab9 */ /* 0x000fe20000000800 */
[----:B------:R0:W-:Y:S01]  /*882f0*/  @P4 STG.E.U8 desc[UR34][R20.64], R0 ;  /* 0x0000000014004986 */ /* 0x0001e2000c101122 */
[----:B------:R-:W-:Y:S01]  /*88300*/  ISETP.LT.AND P4, PT, R52, UR4, !P1 ;  /* 0x0000000434007c0c */ /* 0x000fe2000cf81270 */
[----:B------:R-:W-:Y:S01]  /*88310*/  ULDC UR4, c[0x0][0x22c] ;  /* 0x00008b0000047ab9 */ /* 0x000fe20000000800 */
[----:B------:R-:W-:Y:S01]  /*88320*/  PRMT R3, R54, 0x7770, RZ ;  /* 0x0000777036037816 */ /* 0x000fe200000000ff */
[----:B------:R-:W-:Y:S01]  /*88330*/  ULDC UR6, c[0x0][0x228] ;  /* 0x00008a0000067ab9 */ /* 0x000fe20000000800 */
[----:B------:R-:W-:Y:S01]  /*88340*/  ISETP.LT.AND P1, PT, R40, UR5, !P1 ;  /* 0x0000000528007c0c */ /* 0x000fe2000cf21270 */
[----:B------:R-:W-:Y:S01]  /*88350*/  ULDC UR5, c[0x0][0x228] ;  /* 0x00008a0000057ab9 */ /* 0x000fe20000000800 */
[----:B------:R1:W-:Y:S01]  /*88360*/  @P5 STG.E.U8 desc[UR34][R32.64], R2 ;  /* 0x0000000220005986 */ /* 0x0003e2000c101122 */
[----:B------:R-:W-:Y:S01]  /*88370*/  ISETP.LT.AND P5, PT, R56, UR5, !P3 ;  /* 0x0000000538007c0c */ /* 0x000fe2000dfa1270 */
[----:B------:R-:W-:Y:S01]  /*88380*/  ULDC UR5, c[0x0][0x228] ;  /* 0x00008a0000057ab9 */ /* 0x000fe20000000800 */
[----:B0-----:R-:W-:Y:S01]  /*88390*/  PRMT R0, R54, 0x7771, RZ ;  /* 0x0000777136007816 */ /* 0x001fe200000000ff */
[----:B------:R0:W-:Y:S01]  /*883a0*/  @P6 STG.E.U8 desc[UR34][R46.64], R3 ;  /* 0x000000032e006986 */ /* 0x0001e2000c101122 */
[----:B------:R-:W-:Y:S01]  /*883b0*/  ISETP.LT.AND P6, PT, R37, UR5, !P3 ;  /* 0x0000000525007c0c */ /* 0x000fe2000dfc1270 */
[----:B------:R-:W-:Y:S01]  /*883c0*/  ULDC UR5, c[0x0][0x228] ;  /* 0x00008a0000057ab9 */ /* 0x000fe20000000800 */
[----:B-1----:R-:W-:Y:S01]  /*883d0*/  VIADD R2, R55, 0x67 ;  /* 0x0000006737027836 */ /* 0x002fe20000000000 */
[----:B0-----:R-:W4:Y:S04]  /*883e0*/  LDL.LU.64 R46, [R1+0x9b8] ;  /* 0x0009b800012e7983 */ /* 0x001f280000300a00 */
[----:B------:R-:W4:Y:S04]  /*883f0*/  LDL.LU R44, [R1+0x2fc] ;  /* 0x0002fc00012c7983 */ /* 0x000f280000300800 */
[----:B---3--:R0:W-:Y:S01]  /*88400*/  @P2 STG.E.U8 desc[UR34][R50.64], R0 ;  /* 0x0000000032002986 */ /* 0x0081e2000c101122 */
[----:B------:R-:W-:Y:S01]  /*88410*/  ISETP.GE.AND P2, PT, R2, UR4, PT ;  /* 0x0000000402007c0c */ /* 0x000fe2000bf46270 */
[----:B------:R-:W-:Y:S01]  /*88420*/  ULDC UR4, c[0x0][0x228] ;  /* 0x00008a0000047ab9 */ /* 0x000fe20000000800 */
[----:B------:R-:W-:-:S02]  /*88430*/  PRMT R2, R54, 0x7773, RZ ;  /* 0x0000777336027816 */ /* 0x000fc400000000ff */
[----:B0-----:R-:W-:Y:S01]  /*88440*/  PRMT R0, R54, 0x7772, RZ ;  /* 0x0000777236007816 */ /* 0x001fe200000000ff */
[----:B------:R-:W3:Y:S04]  /*88450*/  LDL.LU.64 R50, [R1+0x9c8] ;  /* 0x0009c80001327983 */ /* 0x000ee80000300a00 */
[----:B--2---:R0:W-:Y:S04]  /*88460*/  @P4 STG.E.U8 desc[UR34][R48.64], R0 ;  /* 0x0000000030004986 */ /* 0x0041e8000c101122 */
[----:B------:R1:W-:Y:S01]  /*88470*/  @P1 STG.E.U8 desc[UR34][R38.64], R2 ;  /* 0x0000000226001986 */ /* 0x0003e2000c101122 */
[----:B0-----:R-:W-:-:S03]  /*88480*/  PRMT R0, R41, 0x7770, RZ ;  /* 0x0000777029007816 */ /* 0x001fc600000000ff */
[----:B------:R-:W2:Y:S01]  /*88490*/  LDL.LU.64 R48, [R1+0x9b0] ;  /* 0x0009b00001307983 */ /* 0x000ea20000300a00 */
[----:B-1----:R-:W-:-:S03]  /*884a0*/  PRMT R2, R41, 0x7771, RZ ;  /* 0x0000777129027816 */ /* 0x002fc600000000ff */
[----:B----4-:R-:W-:Y:S04]  /*884b0*/  @P5 STG.E.U8 desc[UR34][R42.64], R0 ;  /* 0x000000002a005986 */ /* 0x010fe8000c101122 */
[----:B------:R0:W-:Y:S04]  /*884c0*/  @P6 STG.E.U8 desc[UR34][R58.64], R2 ;  /* 0x000000023a006986 */ /* 0x0001e8000c101122 */
[----:B0-----:R-:W4:Y:S04]  /*884d0*/  LDL.LU.64 R58, [R1+0x990] ;  /* 0x00099000013a7983 */ /* 0x001f280000300a00 */
[----:B------:R-:W4:Y:S04]  /*884e0*/  LDL.LU R54, [R1+0x2ec] ;  /* 0x0002ec0001367983 */ /* 0x000f280000300800 */
[----:B------:R-:W4:Y:S04]  /*884f0*/  LDL.LU.64 R28, [R1+0x9a8] ;  /* 0x0009a800011c7983 */ /* 0x000f280000300a00 */
[----:B------:R-:W4:Y:S04]  /*88500*/  LDL.LU.64 R38, [R1+0x998] ;  /* 0x0009980001267983 */ /* 0x000f280000300a00 */
[----:B------:R-:W4:Y:S01]  /*88510*/  LDL.LU.64 R42, [R1+0x988] ;  /* 0x00098800012a7983 */ /* 0x000f220000300a00 */
[----:B------:R-:W-:Y:S01]  /*88520*/  ISETP.LT.AND P5, PT, R45, UR4, !P3 ;  /* 0x000000042d007c0c */ /* 0x000fe2000dfa1270 */
[----:B------:R-:W-:Y:S01]  /*88530*/  VIADD R2, R55, 0x68 ;  /* 0x0000006837027836 */ /* 0x000fe20000000000 */
[----:B------:R-:W-:Y:S01]  /*88540*/  ISETP.LT.AND P4, PT, R36, UR5, !P3 ;  /* 0x0000000524007c0c */ /* 0x000fe2000df81270 */
[----:B------:R-:W-:Y:S01]  /*88550*/  ULDC UR4, c[0x0][0x22c] ;  /* 0x00008b0000047ab9 */ /* 0x000fe20000000800 */
[----:B------:R-:W-:Y:S01]  /*88560*/  PRMT R0, R41, 0x7772, RZ ;  /* 0x0000777229007816 */ /* 0x000fe200000000ff */
[----:B------:R-:W-:Y:S01]  /*88570*/  ULDC UR5, c[0x0][0x228] ;  /* 0x00008a0000057ab9 */ /* 0x000fe20000000800 */
[----:B------:R-:W-:Y:S01]  /*88580*/  ISETP.GE.AND P1, PT, R2, UR4, PT ;  /* 0x0000000402007c0c */ /* 0x000fe2000bf26270 */
[----:B------:R-:W-:Y:S01]  /*88590*/  ULDC UR4, c[0x0][0x228] ;  /* 0x00008a0000047ab9 */ /* 0x000fe20000000800 */
[----:B------:R-:W-:Y:S01]  /*885a0*/  ISETP.LT.AND P6, PT, R53, UR6, !P3 ;  /* 0x0000000635007c0c */ /* 0x000fe2000dfc1270 */
[----:B------:R-:W-:Y:S01]  /*885b0*/  ULDC UR6, c[0x0][0x228] ;  /* 0x00008a0000067ab9 */ /* 0x000fe20000000800 */
[----:B------:R-:W-:-:S03]  /*885c0*/  PRMT R4, R41, 0x7773, RZ ;  /* 0x0000777329047816 */ /* 0x000fc600000000ff */
[----:B------:R0:W-:Y:S01]  /*885d0*/  @P5 STG.E.U8 desc[UR34][R46.64], R0 ;  /* 0x000000002e005986 */ /* 0x0001e2000c101122 */
[----:B------:R-:W-:Y:S01]  /*885e0*/  ISETP.LT.AND P5, PT, R57, UR4, !P3 ;  /* 0x0000000439007c0c */ /* 0x000fe2000dfa1270 */
[----:B------:R-:W-:Y:S01]  /*885f0*/  ULDC UR4, c[0x0][0x228] ;  /* 0x00008a0000047ab9 */ /* 0x000fe20000000800 */
[C---:B------:R-:W-:Y:S02]  /*88600*/  PRMT R3, R44.reuse, 0x7770, RZ ;  /* 0x000077702c037816 */ /* 0x040fe400000000ff */
[C---:B------:R-:W-:Y:S02]  /*88610*/  PRMT R2, R44.reuse, 0x7771, RZ ;  /* 0x000077712c027816 */ /* 0x040fe400000000ff */
[C---:B------:R-:W-:Y:S01]  /*88620*/  PRMT R5, R44.reuse, 0x7773, RZ ;  /* 0x000077732c057816 */ /* 0x040fe200000000ff */
[----:B0-----:R-:W4:Y:S01]  /*88630*/  LDL.LU.64 R46, [R1+0x980] ;  /* 0x00098000012e7983 */ /* 0x001f220000300a00 */
[----:B------:R-:W-:-:S03]  /*88640*/  PRMT R0, R44, 0x7772, RZ ;  /* 0x000077722c007816 */ /* 0x000fc600000000ff */
[----:B---3--:R0:W-:Y:S04]  /*88650*/  @P4 STG.E.U8 desc[UR34][R50.64], R4 ;  /* 0x0000000432004986 */ /* 0x0081e8000c101122 */
[----:B0-----:R-:W3:Y:S04]  /*88660*/  LDL.LU.64 R50, [R1+0x970] ;  /* 0x0009700001327983 */ /* 0x001ee80000300a00 */
[----:B------:R-:W3:Y:S04]  /*88670*/  LDL.LU R44, [R1+0x2dc] ;  /* 0x0002dc00012c7983 */ /* 0x000ee80000300800 */
[----:B------:R-:W3:Y:S04]  /*88680*/  LDL.LU.64 R20, [R1+0x978] ;  /* 0x0009780001147983 */ /* 0x000ee80000300a00 */
[----:B--2---:R-:W-:Y:S01]  /*88690*/  @P6 STG.E.U8 desc[UR34][R48.64], R3 ;  /* 0x0000000330006986 */ /* 0x004fe2000c101122 */
[----:B------:R-:W-:Y:S01]  /*886a0*/  ISETP.LT.AND P6, PT, R52, UR4, !P3 ;  /* 0x0000000434007c0c */ /* 0x000fe2000dfc1270 */
[----:B------:R-:W-:Y:S01]  /*886b0*/  ULDC UR4, c[0x0][0x228] ;  /* 0x00008a0000047ab9 */ /* 0x000fe20000000800 */
[----:B------:R-:W-:Y:S01]  /*886c0*/  ISETP.LT.AND P3, PT, R40, UR5, !P3 ;  /* 0x0000000528007c0c */ /* 0x000fe2000df61270 */
[----:B------:R-:W-:Y:S01]  /*886d0*/  ULDC UR5, c[0x0][0x228] ;  /* 0x00008a0000057ab9 */ /* 0x000fe20000000800 */
[----:B------:R-:W-:Y:S01]  /*886e0*/  ISETP.LT.AND P4, PT, R56, UR4, !P2 ;  /* 0x0000000438007c0c */ /* 0x000fe2000d781270 */
[----:B------:R-:W-:Y:S01]  /*886f0*/  ULDC UR4, c[0x0][0x228] ;  /* 0x00008a0000047ab9 */ /* 0x000fe20000000800 */
[----:B----4-:R0:W-:Y:S04]  /*88700*/  @P5 STG.E.U8 desc[UR34][R58.64], R2 ;  /* 0x000000023a005986 */ /* 0x0101e8000c101122 */
[----:B0-----:R-:W2:Y:S01]  /*88710*/  LDL.LU.64 R58, [R1+0x968] ;  /* 0x00096800013a7983 */ /* 0x001ea20000300a00 */
[----:B------:R-:W-:-:S03]  /*88720*/  PRMT R4, R54, 0x7770, RZ ;  /* 0x0000777036047816 */ /* 0x000fc600000000ff */
[----:B------:R-:W4:Y:S04]  /*88730*/  LDL.LU.64 R32, [R1+0x960] ;  /* 0x0009600001207983 */ /* 0x000f280000300a00 */
[----:B------:R-:W4:Y:S04]  /*88740*/  LDL.LU.64 R48, [R1+0x958] ;  /* 0x0009580001307983 */ /* 0x000f280000300a00 */
[----:B------:R-:W-:Y:S04]  /*88750*/  @P6 STG.E.U8 desc[UR34][R28.64], R0 ;  /* 0x000000001c006986 */ /* 0x000fe8000c101122 */
[----:B------:R-:W-:Y:S04]  /*88760*/  @P3 STG.E.U8 desc[UR34][R38.64], R5 ;  /* 0x0000000526003986 */ /* 0x000fe8000c101122 */
        /* <DEDUP_REMOVED lines=11> */
[C---:B------:R-:W-:Y:S02]  /*88820*/  PRMT R2, R54.reuse, 0x7772, RZ ;  /* 0x0000777236027816 */ /* 0x040fe400000000ff */
[----:B------:R-:W-:Y:S02]  /*88830*/  PRMT R6, R54, 0x7773, RZ ;  /* 0x0000777336067816 */ /* 0x000fe400000000ff */
[----:B------:R-:W4:Y:S04]  /*88840*/  LDL.LU R54, [R1+0x1d0] ;  /* 0x0001d00001367983 */ /* 0x000f280000300800 */
[----:B------:R0:W-:Y:S04]  /*88850*/  @P5 STG.E.U8 desc[UR34][R46.64], R3 ;  /* 0x000000032e005986 */ /* 0x0001e8000c101122 */
[----:B------:R-:W4:Y:S01]  /*88860*/  LDL.LU.64 R38, [R1+0x948] ;  /* 0x0009480001267983 */ /* 0x000f220000300a00 */
[----:B------:R-:W-:Y:S01]  /*88870*/  ISETP.LT.AND P5, PT, R57, UR6, !P2 ;  /* 0x0000000639007c0c */ /* 0x000fe2000d7a1270 */
[----:B------:R-:W-:-:S02]  /*88880*/  ULDC UR6, c[0x0][0x228] ;  /* 0x00008a0000067ab9 */ /* 0x000fc40000000800 */
[----:B0-----:R-:W4:Y:S04]  /*88890*/  LDL.LU.64 R46, [R1+0x940] ;  /* 0x00094000012e7983 */ /* 0x001f280000300a00 */
[----:B---3--:R0:W-:Y:S01]  /*888a0*/  @P6 STG.E.U8 desc[UR34][R50.64], R2 ;  /* 0x0000000232006986 */ /* 0x0081e2000c101122 */
[----:B------:R-:W-:Y:S02]  /*888b0*/  PRMT R3, R44, 0x7770, RZ ;  /* 0x000077702c037816 */ /* 0x000fe400000000ff */
[----:B------:R-:W-:Y:S01]  /*888c0*/  ISETP.LT.AND P6, PT, R52, UR4, !P2 ;  /* 0x0000000434007c0c */ /* 0x000fe2000d7c1270 */
[----:B------:R-:W-:Y:S01]  /*888d0*/  ULDC UR4, c[0x0][0x228] ;  /* 0x00008a0000047ab9 */ /* 0x000fe20000000800 */
[----:B------:R-:W-:Y:S04]  /*888e0*/  @P3 STG.E.U8 desc[UR34][R20.64], R6 ;  /* 0x0000000614003986 */ /* 0x000fe8000c101122 */
[----:B0-----:R-:W3:Y:S01]  /*888f0*/  LDL.LU.64 R50, [R1+0x938] ;  /* 0x0009380001327983 */ /* 0x001ee20000300a00 */
[----:B------:R-:W-:Y:S01]  /*88900*/  ISETP.LT.AND P2, PT, R40, UR4, !P2 ;  /* 0x0000000428007c0c */ /* 0x000fe2000d741270 */
[----:B------:R-:W-:Y:S01]  /*88910*/  ULDC UR4, c[0x0][0x228] ;  /* 0x00008a0000047ab9 */ /* 0x000fe20000000800 */
[----:B------:R-:W-:-:S02]  /*88920*/  PRMT R2, R44, 0x7771, RZ ;  /* 0x000077712c027816 */ /* 0x000fc400000000ff */
[C---:B------:R-:W-:Y:S02]  /*88930*/  PRMT R0, R44.reuse, 0x7772, RZ ;  /* 0x000077722c007816 */ /* 0x040fe400000000ff */
[----:B------:R-:W-:Y:S01]  /*88940*/  PRMT R4, R44, 0x7773, RZ ;  /* 0x000077732c047816 */ /* 0x000fe200000000ff */
[----:B--2---:R0:W-:Y:S04]  /*88950*/  @P4 STG.E.U8 desc[UR34][R58.64], R3 ;  /* 0x000000033a004986 */ /* 0x0041e8000c101122 */
[----:B0-----:R-:W2:Y:S04]  /*88960*/  LDL.LU.64 R58, [R1+0x930] ;  /* 0x00093000013a7983 */ /* 0x001ea80000300a00 */
[----:B----4-:R-:W-:Y:S04]  /*88970*/  @P5 STG.E.U8 desc[UR34][R32.64], R2 ;  /* 0x0000000220005986 */ /* 0x010fe8000c101122 */
[----:B------:R0:W-:Y:S04]  /*88980*/  @P6 STG.E.U8 desc[UR34][R48.64], R0 ;  /* 0x0000000030006986 */ /* 0x0001e8000c101122 */
[----:B0-----:R-:W4:Y:S04]  /*88990*/  LDL.LU R48, [R1+0x2c0] ;  /* 0x0002c00001307983 */ /* 0x001f280000300800 */
[----:B------:R0:W-:Y:S04]  /*889a0*/  @P2 STG.E.U8 desc[UR34][R42.64], R4 ;  /* 0x000000042a002986 */ /* 0x0001e8000c101122 */
[----:B------:R-:W4:Y:S04]  /*889b0*/  LDL.LU.64 R20, [R1+0x928] ;  /* 0x0009280001147983 */ /* 0x000f280000300a00 */
[----:B0-----:R-:W4:Y:S01]  /*889c0*/  LDL.LU.64 R42, [R1+0x920] ;  /* 0x00092000012a7983 */ /* 0x001f220000300a00 */
[----:B------:R-:W-:-:S02]  /*889d0*/  ISETP.LT.AND P3, PT, R56, UR4, !P1 ;  /* 0x0000000438007c0c */ /* 0x000fc4000cf61270 */
[----:B------:R-:W-:Y:S01]  /*889e0*/  ISETP.LT.AND P4, PT, R37, UR5, !P1 ;  /* 0x0000000525007c0c */ /* 0x000fe2000cf81270 */
[----:B------:R-:W-:Y:S01]  /*889f0*/  ULDC UR5, c[0x0][0x228] ;  /* 0x00008a0000057ab9 */ /* 0x000fe20000000800 */
[----:B------:R-:W4:Y:S01]  /*88a00*/  LDL.LU.64 R32, [R1+0x910] ;  /* 0x0009100001207983 */ /* 0x000f220000300a00 */
[----:B------:R-:W-:Y:S01]  /*88a10*/  ISETP.LT.AND P6, PT, R45, UR5, !P1 ;  /* 0x000000052d007c0c */ /* 0x000fe2000cfc1270 */
[----:B------:R-:W-:Y:S01]  /*88a20*/  VIADD R0, R55, 0x69 ;  /* 0x0000006937007836 */ /* 0x000fe20000000000 */
[----:B------:R-:W-:Y:S01]  /*88a30*/  ISETP.LT.AND P5, PT, R36, UR6, !P1 ;  /* 0x0000000624007c0c */ /* 0x000fe2000cfa1270 */
[----:B------:R-:W4:Y:S01]  /*88a40*/  LDL.LU R41, [R1+0x280] ;  /* 0x0002800001297983 */ /* 0x000f220000300800 */
[C---:B------:R-:W-:Y:S01]  /*88a50*/  PRMT R2, R54.reuse, 0x7770, RZ ;  /* 0x0000777036027816 */ /* 0x040fe200000000ff */
[----:B------:R-:W-:Y:S01]  /*88a60*/  ULDC UR4, c[0x0][0x22c] ;  /* 0x00008b0000047ab9 */ /* 0x000fe20000000800 */
[----:B------:R-:W-:Y:S01]  /*88a70*/  PRMT R3, R54, 0x7771, RZ ;  /* 0x0000777136037816 */ /* 0x000fe200000000ff */
[----:B------:R-:W-:Y:S01]  /*88a80*/  ULDC UR5, c[0x0][0x228] ;  /* 0x00008a0000057ab9 */ /* 0x000fe20000000800 */
[----:B------:R-:W-:Y:S01]  /*88a90*/  ISETP.GE.AND P2, PT, R0, UR4, PT ;  /* 0x0000000400007c0c */ /* 0x000fe2000bf46270 */
[----:B------:R0:W-:Y:S01]  /*88aa0*/  @P3 STG.E.U8 desc[UR34][R38.64], R2 ;  /* 0x0000000226003986 */ /* 0x0001e2000c101122 */
[C---:B------:R-:W-:Y:S01]  /*88ab0*/  PRMT R0, R54.reuse, 0x7772, RZ ;  /* 0x0000777236007816 */ /* 0x040fe200000000ff */
[----:B------:R-:W-:Y:S01]  /*88ac0*/  ULDC UR4, c[0x0][0x228] ;  /* 0x00008a0000047ab9 */ /* 0x000fe20000000800 */
[----:B------:R-:W-:Y:S01]  /*88ad0*/  ULDC UR6, c[0x0][0x228] ;  /* 0x00008a0000067ab9 */ /* 0x000fe20000000800 */
[----:B------:R1:W-:Y:S04]  /*88ae0*/  @P4 STG.E.U8 desc[UR34][R46.64], R3 ;  /* 0x000000032e004986 */ /* 0x0003e8000c101122 */
[----:B0-----:R-:W4:Y:S01]  /*88af0*/  LDL.LU.64 R38, [R1+0x918] ;  /* 0x0009180001267983 */ /* 0x001f220000300a00 */
[----:B------:R-:W-:-:S03]  /*88b00*/  PRMT R2, R54, 0x7773, RZ ;  /* 0x0000777336027816 */ /* 0x000fc600000000ff */
[----:B-1----:R-:W4:Y:S01]  /*88b10*/  LDL.LU.64 R46, [R1+0x908] ;  /* 0x00090800012e7983 */ /* 0x002f220000300a00 */
[----:B------:R-:W-:Y:S01]  /*88b20*/  ISETP.LT.AND P4, PT, R53, UR4, !P1 ;  /* 0x0000000435007c0c */ /* 0x000fe2000cf81270 */
[----:B------:R-:W-:Y:S02]  /*88b30*/  ULDC UR4, c[0x0][0x228] ;  /* 0x00008a0000047ab9 */ /* 0x000fe40000000800 */
[----:B---3--:R0:W-:Y:S04]  /*88b40*/  @P6 STG.E.U8 desc[UR34][R50.64], R0 ;  /* 0x0000000032006986 */ /* 0x0081e8000c101122 */
[----:B0-----:R-:W3:Y:S01]  /*88b50*/  LDL.LU.64 R50, [R1+0x900] ;  /* 0x0009000001327983 */ /* 0x001ee20000300a00 */
[----:B------:R-:W-:-:S03]  /*88b60*/  VIADD R0, R55, 0x6a ;  /* 0x0000006a37007836 */ /* 0x000fc60000000000 */
[----:B--2---:R0:W-:Y:S01]  /*88b70*/  @P5 STG.E.U8 desc[UR34][R58.64], R2 ;  /* 0x000000023a005986 */ /* 0x0041e2000c101122 */
[----:B------:R-:W-:Y:S01]  /*88b80*/  ISETP.LT.AND P5, PT, R57, UR4, !P1 ;  /* 0x0000000439007c0c */ /* 0x000fe2000cfa1270 */
[----:B------:R-:W-:Y:S02]  /*88b90*/  ULDC UR4, c[0x0][0x22c] ;  /* 0x00008b0000047ab9 */ /* 0x000fe40000000800 */
[----:B0-----:R-:W2:Y:S01]  /*88ba0*/  LDL.LU.64 R58, [R1+0x8f0] ;  /* 0x0008f000013a7983 */ /* 0x001ea20000300a00 */
[----:B------:R-:W-:Y:S01]  /*88bb0*/  ISETP.GE.AND P3, PT, R0, UR4, PT ;  /* 0x0000000400007c0c */ /* 0x000fe2000bf66270 */
[----:B------:R-:W-:Y:S02]  /*88bc0*/  ULDC UR4, c[0x0][0x228] ;  /* 0x00008a0000047ab9 */ /* 0x000fe40000000800 */
[----:B------:R-:W2:Y:S01]  /*88bd0*/  LDL.LU R54, [R1+0x270] ;  /* 0x0002700001367983 */ /* 0x000ea20000300800 */
[C---:B----4-:R-:W-:Y:S02]  /*88be0*/  PRMT R2, R48.reuse, 0x7770, RZ ;  /* 0x0000777030027816 */ /* 0x050fe400000000ff */
[----:B------:R-:W-:-:S03]  /*88bf0*/  PRMT R0, R48, 0x7771, RZ ;  /* 0x0000777130007816 */ /* 0x000fc600000000ff */
[----:B------:R0:W-:Y:S04]  /*88c00*/  @P4 STG.E.U8 desc[UR34][R20.64], R2 ;  /* 0x0000000214004986 */ /* 0x0001e8000c101122 */
[----:B------:R1:W-:Y:S01]  /*88c10*/  @P5 STG.E.U8 desc[UR34][R42.64], R0 ;  /* 0x000000002a005986 */ /* 0x0003e2000c101122 */
[----:B0-----:R-:W-:-:S03]  /*88c20*/  PRMT R2, R48, 0x7772, RZ ;  /* 0x0000777230027816 */ /* 0x001fc600000000ff */
[----:B-1----:R-:W4:Y:S01]  /*88c30*/  LDL.LU.64 R42, [R1+0x8f8] ;  /* 0x0008f800012a7983 */ /* 0x002f220000300a00 */
[----:B------:R-:W-:-:S03]  /*88c40*/  PRMT R0, R48, 0x7773, RZ ;  /* 0x0000777330007816 */ /* 0x000fc600000000ff */
[----:B------:R-:W4:Y:S01]  /*88c50*/  LDL.LU.64 R48, [R1+0x8e8] ;  /* 0x0008e80001307983 */ /* 0x000f220000300a00 */
[----:B------:R-:W-:Y:S01]  /*88c60*/  ISETP.LT.AND P6, PT, R52, UR5, !P1 ;  /* 0x0000000534007c0c */ /* 0x000fe2000cfc1270 */
[----:B------:R-:W-:Y:S01]  /*88c70*/  ULDC UR5, c[0x0][0x228] ;  /* 0x00008a0000057ab9 */ /* 0x000fe20000000800 */
[----:B------:R-:W-:Y:S02]  /*88c80*/  ISETP.LT.AND P1, PT, R40, UR4, !P1 ;  /* 0x0000000428007c0c */ /* 0x000fe4000cf21270 */
[----:B------:R-:W-:Y:S01]  /*88c90*/  ISETP.LT.AND P4, PT, R56, UR5, !P2 ;  /* 0x0000000538007c0c */ /* 0x000fe2000d781270 */
[----:B------:R-:W-:Y:S01]  /*88ca0*/  ULDC UR4, c[0x0][0x228] ;  /* 0x00008a0000047ab9 */ /* 0x000fe20000000800 */
[----:B------:R-:W-:-:S07]  /*88cb0*/  ULDC UR5, c[0x0][0x228] ;  /* 0x00008a0000057ab9 */ /* 0x000fce0000000800 */
[----:B------:R0:W-:Y:S01]  /*88cc0*/  @P6 STG.E.U8 desc[UR34][R32.64], R2 ;  /* 0x0000000220006986 */ /* 0x0001e2000c101122 */
[----:B------:R-:W-:Y:S01]  /*88cd0*/  ISETP.LT.AND P6, PT, R37, UR4, !P2 ;  /* 0x0000000425007c0c */ /* 0x000fe2000d7c1270 */
[----:B------:R-:W-:Y:S02]  /*88ce0*/  ULDC UR4, c[0x0][0x228] ;  /* 0x00008a0000047ab9 */ /* 0x000fe40000000800 */
[----:B------:R-:W-:Y:S01]  /*88cf0*/  ISETP.LT.AND P5, PT, R45, UR4, !P2 ;  /* 0x000000042d007c0c */ /* 0x000fe2000d7a1270 */
[----:B------:R1:W-:Y:S01]  /*88d00*/  @P1 STG.E.U8 desc[UR34][R38.64], R0 ;  /* 0x0000000026001986 */ /* 0x0003e2000c101122 */
[----:B------:R-:W-:Y:S01]  /*88d10*/  ULDC UR4, c[0x0][0x228] ;  /* 0x00008a0000047ab9 */ /* 0x000fe20000000800 */
[C---:B0-----:R-:W-:Y:S02]  /*88d20*/  PRMT R2, R41.reuse, 0x7770, RZ ;  /* 0x0000777029027816 */ /* 0x041fe400000000ff */
[----:B------:R-:W4:Y:S04]  /*88d30*/  LDL.LU.64 R32, [R1+0x8e0] ;  /* 0x0008e00001207983 */ /* 0x000f280000300a00 */
[----:B------:R0:W-:Y:S01]  /*88d40*/  @P4 STG.E.U8 desc[UR34][R46.64], R2 ;  /* 0x000000022e004986 */ /* 0x0001e2000c101122 */
[----:B-1----:R-:W-:-:S03]  /*88d50*/  PRMT R0, R41, 0x7771, RZ ;  /* 0x0000777129007816 */ /* 0x002fc600000000ff */
[----:B0-----:R-:W4:Y:S01]  /*88d60*/  LDL.LU.64 R46, [R1+0x8d0] ;  /* 0x0008d000012e7983 */ /* 0x001f220000300a00 */
[----:B------:R-:W-:-:S03]  /*88d70*/  PRMT R2, R41, 0x7772, RZ ;  /* 0x0000777229027816 */ /* 0x000fc600000000ff */
[----:B------:R-:W4:Y:S01]  /*88d80*/  LDL.LU R44, [R1+0x1d4] ;  /* 0x0001d400012c7983 */ /* 0x000f220000300800 */
[----:B------:R-:W-:Y:S02]  /*88d90*/  ISETP.LT.AND P1, PT, R36, UR4, !P2 ;  /* 0x0000000424007c0c */ /* 0x000fe4000d721270 */
[----:B------:R-:W-:Y:S01]  /*88da0*/  ISETP.LT.AND P4, PT, R53, UR5, !P2 ;  /* 0x0000000535007c0c */ /* 0x000fe2000d781270 */
[----:B------:R-:W-:Y:S01]  /*88db0*/  ULDC UR5, c[0x0][0x228] ;  /* 0x00008a0000057ab9 */ /* 0x000fe20000000800 */
[----:B------:R-:W-:Y:S01]  /*88dc0*/  ULDC UR4, c[0x0][0x22c] ;  /* 0x00008b0000047ab9 */ /* 0x000fe20000000800 */
[----:B---3--:R0:W-:Y:S04]  /*88dd0*/  @P6 STG.E.U8 desc[UR34][R50.64], R0 ;  /* 0x0000000032006986 */ /* 0x0081e8000c101122 */
[----:B0-----:R-:W3:Y:S04]  /*88de0*/  LDL.LU.64 R50, [R1+0x8d8] ;  /* 0x0008d80001327983 */ /* 0x001ee80000300a00 */
[----:B--2---:R0:W-:Y:S04]  /*88df0*/  @P5 STG.E.U8 desc[UR34][R58.64], R2 ;  /* 0x000000023a005986 */ /* 0x0041e8000c101122 */
[----:B0-----:R-:W2:Y:S01]  /*88e00*/  LDL.LU.64 R58, [R1+0x8c8] ;  /* 0x0008c800013a7983 */ /* 0x001ea20000300a00 */
[----:B------:R-:W-:-:S02]  /*88e10*/  PRMT R2, R41, 0x7773, RZ ;  /* 0x0000777329027816 */ /* 0x000fc400000000ff */
[----:B------:R-:W-:Y:S01]  /*88e20*/  PRMT R3, R54, 0x7770, RZ ;  /* 0x0000777036037816 */ /* 0x000fe200000000ff */
[----:B------:R-:W2:Y:S04]  /*88e30*/  LDL.LU.64 R38, [R1+0x8c0] ;  /* 0x0008c00001267983 */ /* 0x000ea80000300a00 */
[----:B----4-:R0:W-:Y:S04]  /*88e40*/  @P1 STG.E.U8 desc[UR34][R42.64], R2 ;  /* 0x000000022a001986 */ /* 0x0101e8000c101122 */
[----:B------:R1:W-:Y:S04]  /*88e50*/  @P4 STG.E.U8 desc[UR34][R48.64], R3 ;  /* 0x0000000330004986 */ /* 0x0003e8000c101122 */
[----:B0-----:R-:W4:Y:S04]  /*88e60*/  LDL.LU.64 R42, [R1+0x8b8] ;  /* 0x0008b800012a7983 */ /* 0x001f280000300a00 */
[----:B-1----:R-:W4:Y:S01]  /*88e70*/  LDL.LU.64 R48, [R1+0x8b0] ;  /* 0x0008b00001307983 */ /* 0x002f220000300a00 */
[----:B------:R-:W-:Y:S01]  /*88e80*/  VIADD R0, R55, 0x6b ;  /* 0x0000006b37007836 */ /* 0x000fe20000000000 */
[----:B------:R-:W-:-:S02]  /*88e90*/  ISETP.LT.AND P5, PT, R57, UR5, !P2 ;  /* 0x0000000539007c0c */ /* 0x000fc4000d7a1270 */
[----:B------:R-:W-:Y:S01]  /*88ea0*/  ISETP.LT.AND P6, PT, R52, UR6, !P2 ;  /* 0x0000000634007c0c */ /* 0x000fe2000d7c1270 */
[----:B------:R-:W-:Y:S01]  /*88eb0*/  ULDC UR5, c[0x0][0x228] ;  /* 0x00008a0000057ab9 */ /* 0x000fe20000000800 */
[----:B------:R-:W-:Y:S02]  /*88ec0*/  PRMT R2, R54, 0x7772, RZ ;  /* 0x0000777236027816 */ /* 0x000fe400000000ff */
[----:B------:R-:W-:Y:S01]  /*88ed0*/  ISETP.GE.AND P1, PT, R0, UR4, PT ;  /* 0x0000000400007c0c */ /* 0x000fe2000bf26270 */
[----:B------:R-:W-:Y:S01]  /*88ee0*/  ULDC UR4, c[0x0][0x228] ;  /* 0x00008a0000047ab9 */ /* 0x000fe20000000800 */
[----:B------:R-:W-:Y:S02]  /*88ef0*/  ISETP.LT.AND P4, PT, R56, UR5, !P3 ;  /* 0x0000000538007c0c */ /* 0x000fe4000df81270 */
[----:B------:R-:W-:Y:S02]  /*88f00*/  ISETP.LT.AND P2, PT, R40, UR4, !P2 ;  /* 0x0000000428007c0c */ /* 0x000fe4000d741270 */
[C---:B------:R-:W-:Y:S01]  /*88f10*/  PRMT R0, R54.reuse, 0x7771, RZ ;  /* 0x0000777136007816 */ /* 0x040fe200000000ff */
[----:B------:R-:W4:Y:S01]  /*88f20*/  LDL.LU R41, [R1+0x2c4] ;  /* 0x0002c40001297983 */ /* 0x000f220000300800 */
[----:B------:R-:W-:Y:S01]  /*88f30*/  ULDC UR4, c[0x0][0x228] ;  /* 0x00008a0000047ab9 */ /* 0x000fe20000000800 */
[----:B------:R-:W-:Y:S01]  /*88f40*/  ULDC UR5, c[0x0][0x228] ;  /* 0x00008a0000057ab9 */ /* 0x000fe20000000800 */
[----:B------:R-:W-:Y:S01]  /*88f50*/  ULDC UR6, c[0x0][0x228] ;  /* 0x00008a0000067ab9 */ /* 0x000fe20000000800 */
[----:B------:R0:W-:Y:S02]  /*88f60*/  @P5 STG.E.U8 desc[UR34][R32.64], R0 ;  /* 0x0000000020005986 */ /* 0x0001e4000c101122 */
[----:B0-----:R-:W-:-:S02]  /*88f70*/  PRMT R0, R54, 0x7773, RZ ;  /* 0x0000777336007816 */ /* 0x001fc400000000ff */
[----:B------:R0:W-:Y:S01]  /*88f80*/  @P6 STG.E.U8 desc[UR34][R46.64], R2 ;  /* 0x000000022e006986 */ /* 0x0001e2000c101122 */
[----:B------:R-:W-:Y:S01]  /*88f90*/  ISETP.LT.AND P6, PT, R37, UR4, !P3 ;  /* 0x0000000425007c0c */ /* 0x000fe2000dfc1270 */
[----:B------:R-:W-:Y:S01]  /*88fa0*/  ULDC UR4, c[0x0][0x228] ;  /* 0x00008a0000047ab9 */ /* 0x000fe20000000800 */
[C---:B0-----:R-:W-:Y:S01]  /*88fb0*/  PRMT R2, R44.reuse, 0x7770, RZ ;  /* 0x000077702c027816 */ /* 0x041fe200000000ff */
[----:B------:R-:W4:Y:S01]  /*88fc0*/  LDL.LU.64 R46, [R1+0x8a8] ;  /* 0x0008a800012e7983 */ /* 0x000f220000300a00 */
[----:B------:R-:W-:Y:S01]  /*88fd0*/  ISETP.LT.AND P5, PT, R45, UR5, !P3 ;  /* 0x000000052d007c0c */ /* 0x000fe2000dfa1270 */
[----:B------:R-:W-:Y:S02]  /*88fe0*/  ULDC UR5, c[0x0][0x228] ;  /* 0x00008a0000057ab9 */ /* 0x000fe40000000800 */
[----:B---3--:R0:W-:Y:S02]  /*88ff0*/  @P2 STG.E.U8 desc[UR34][R50.64], R0 ;  /* 0x0000000032002986 */ /* 0x0081e4000c101122 */
[----:B0-----:R-:W-:-:S02]  /*89000*/  PRMT R0, R44, 0x7771, RZ ;  /* 0x000077712c007816 */ /* 0x001fc400000000ff */
[----:B--2---:R0:W-:Y:S01]  /*89010*/  @P4 STG.E.U8 desc[UR34][R58.64], R2 ;  /* 0x000000023a004986 */ /* 0x0041e2000c101122 */
[----:B------:R-:W-:-:S03]  /*89020*/  ISETP.LT.AND P4, PT, R36, UR4, !P3 ;  /* 0x0000000424007c0c */ /* 0x000fc6000df81270 */
[----:B0-----:R-:W2:Y:S04]  /*89030*/  LDL.LU.64 R58, [R1+0x8a0] ;  /* 0x0008a000013a7983 */ /* 0x001ea80000300a00 */
[----:B------:R-:W3:Y:S04]  /*89040*/  LDL.LU.64 R50, [R1+0x890] ;  /* 0x0008900001327983 */ /* 0x000ee80000300a00 */
[----:B------:R-:W3:Y:S01]  /*89050*/  LDL.LU R54, [R1+0x284] ;  /* 0x0002840001367983 */ /* 0x000ee20000300800 */
[----:B------:R-:W-:-:S03]  /*89060*/  PRMT R2, R44, 0x7772, RZ ;  /* 0x000077722c027816 */ /* 0x000fc600000000ff */
[----:B------:R0:W-:Y:S04]  /*89070*/  @P6 STG.E.U8 desc[UR34][R38.64], R0 ;  /* 0x0000000026006986 */ /* 0x0001e8000c101122 */
[----:B------:R-:W3:Y:S04]  /*89080*/  LDL.LU.64 R20, [R1+0x898] ;  /* 0x0008980001147983 */ /* 0x000ee80000300a00 */
[----:B------:R-:W3:Y:S01]  /*89090*/  LDL.LU.64 R32, [R1+0x4f8] ;  /* 0x0004f80001207983 */ /* 0x000ee20000300a00 */
[----:B------:R-:W-:Y:S01]  /*890a0*/  ULDC UR4, c[0x0][0x228] ;  /* 0x00008a0000047ab9 */ /* 0x000fe20000000800 */
[----:B0-----:R-:W-:-:S02]  /*890b0*/  PRMT R0, R44, 0x7773, RZ ;  /* 0x000077732c007816 */ /* 0x001fc400000000ff */
[----:B------:R-:W3:Y:S04]  /*890c0*/  LDL.LU.64 R38, [R1+0x3d8] ;  /* 0x0003d80001267983 */ /* 0x000ee80000300a00 */
[----:B----4-:R-:W-:Y:S04]  /*890d0*/  @P5 STG.E.U8 desc[UR34][R42.64], R2 ;  /* 0x000000022a005986 */ /* 0x010fe8000c101122 */
[----:B------:R0:W-:Y:S04]  /*890e0*/  @P4 STG.E.U8 desc[UR34][R48.64], R0 ;  /* 0x0000000030004986 */ /* 0x0001e8000c101122 */
[----:B0-----:R-:W4:Y:S01]  /*890f0*/  LDL.LU.64 R48, [R1+0x3c0] ;  /* 0x0003c00001307983 */ /* 0x001f220000300a00 */
[----:B------:R-:W-:Y:S01]  /*89100*/  ISETP.LT.AND P2, PT, R53, UR4, !P3 ;  /* 0x0000000435007c0c */ /* 0x000fe2000df41270 */
[----:B------:R-:W-:Y:S01]  /*89110*/  ULDC UR4, c[0x0][0x228] ;  /* 0x00008a0000047ab9 */ /* 0x000fe20000000800 */
[----:B------:R-:W-:-:S02]  /*89120*/  ISETP.LT.AND P4, PT, R52, UR5, !P3 ;  /* 0x0000000534007c0c */ /* 0x000fc4000df81270 */
[----:B------:R-:W-:Y:S02]  /*89130*/  ISETP.LT.AND P5, PT, R57, UR4, !P3 ;  /* 0x0000000439007c0c */ /* 0x000fe4000dfa1270 */
[C---:B------:R-:W-:Y:S01]  /*89140*/  PRMT R2, R41.reuse, 0x7770, RZ ;  /* 0x0000777029027816 */ /* 0x040fe200000000ff */
[----:B------:R-:W4:Y:S01]  /*89150*/  LDL.LU.64 R42, [R1+0x3d0] ;  /* 0x0003d000012a7983 */ /* 0x000f220000300a00 */
[----:B------:R-:W-:-:S03]  /*89160*/  PRMT R0, R41, 0x7771, RZ ;  /* 0x0000777129007816 */ /* 0x000fc600000000ff */
[----:B------:R-:W4:Y:S01]  /*89170*/  LDL.LU R44, [R1+0x274] ;  /* 0x00027400012c7983 */ /* 0x000f220000300800 */
[----:B------:R-:W-:Y:S01]  /*89180*/  ULDC UR4, c[0x0][0x228] ;  /* 0x00008a0000047ab9 */ /* 0x000fe20000000800 */
[----:B------:R-:W-:Y:S01]  /*89190*/  ULDC UR5, c[0x0][0x228] ;  /* 0x00008a0000057ab9 */ /* 0x000fe20000000800 */
[----:B------:R-:W-:Y:S02]  /*891a0*/  ISETP.LT.AND P3, PT, R40, UR4, !P3 ;  /* 0x0000000428007c0c */ /* 0x000fe4000df61270 */
[----:B------:R-:W-:Y:S01]  /*891b0*/  ISETP.LT.AND P6, PT, R56, UR5, !P1 ;  /* 0x0000000538007c0c */ /* 0x000fe2000cfc1270 */
[----:B------:R-:W-:Y:S01]  /*891c0*/  ULDC UR4, c[0x0][0x228] ;  /* 0x00008a0000047ab9 */ /* 0x000fe20000000800 */
[----:B------:R-:W-:Y:S01]  /*891d0*/  ULDC UR5, c[0x0][0x228] ;  /* 0x00008a0000057ab9 */ /* 0x000fe20000000800 */
[----:B------:R0:W-:Y:S01]  /*891e0*/  @P2 STG.E.U8 desc[UR34][R46.64], R2 ;  /* 0x000000022e002986 */ /* 0x0001e2000c101122 */
[----:B------:R-:W-:Y:S01]  /*891f0*/  ISETP.LT.AND P2, PT, R37, UR6, !P1 ;  /* 0x0000000625007c0c */ /* 0x000fe2000cf41270 */
[----:B------:R-:W-:Y:S01]  /*89200*/  ULDC UR6, c[0x0][0x228] ;  /* 0x00008a0000067ab9 */ /* 0x000fe20000000800 */
[----:B0-----:R-:W-:Y:S01]  /*89210*/  PRMT R2, R41, 0x7772, RZ ;  /* 0x0000777229027816 */ /* 0x001fe200000000ff */
[----:B--2---:R0:W-:Y:S04]  /*89220*/  @P5 STG.E.U8 desc[UR34][R58.64], R0 ;  /* 0x000000003a005986 */ /* 0x0041e8000c101122 */
[----:B---3--:R1:W-:Y:S01]  /*89230*/  @P4 STG.E.U8 desc[UR34][R50.64], R2 ;  /* 0x0000000232004986 */ /* 0x0083e2000c101122 */
[----:B------:R-:W-:-:S02]  /*89240*/  ISETP.LT.AND P4, PT, R45, UR4, !P1 ;  /* 0x000000042d007c0c */ /* 0x000fc4000cf81270 */
[C---:B------:R-:W-:Y:S01]  /*89250*/  PRMT R3, R54.reuse, 0x7771, RZ ;  /* 0x0000777136037816 */ /* 0x040fe200000000ff */
[----:B------:R-:W-:Y:S01]  /*89260*/  ULDC UR4, c[0x0][0x228] ;  /* 0x00008a0000047ab9 */ /* 0x000fe20000000800 */
[----:B0-----:R-:W2:Y:S04]  /*89270*/  LDL.LU.64 R58, [R1+0x3b8] ;  /* 0x0003b800013a7983 */ /* 0x001ea80000300a00 */
[----:B------:R-:W3:Y:S01]  /*89280*/  LDL.LU.64 R46, [R1+0x3a8] ;  /* 0x0003a800012e7983 */ /* 0x000ee20000300a00 */
[----:B------:R-:W-:Y:S02]  /*89290*/  PRMT R0, R41, 0x7773, RZ ;  /* 0x0000777329007816 */ /* 0x000fe400000000ff */
[C---:B-1----:R-:W-:Y:S01]  /*892a0*/  PRMT R2, R54.reuse, 0x7770, RZ ;  /* 0x0000777036027816 */ /* 0x042fe200000000ff */
[----:B------:R-:W3:Y:S04]  /*892b0*/  LDL.LU.64 R50, [R1+0x398] ;  /* 0x0003980001327983 */ /* 0x000ee80000300a00 */
[----:B------:R0:W-:Y:S04]  /*892c0*/  @P3 STG.E.U8 desc[UR34][R20.64], R0 ;  /* 0x0000000014003986 */ /* 0x0001e8000c101122 */
[----:B------:R-:W-:Y:S04]  /*892d0*/  @P6 STG.E.U8 desc[UR34][R32.64], R2 ;  /* 0x0000000220006986 */ /* 0x000fe8000c101122 */
[----:B------:R-:W-:Y:S01]  /*892e0*/  @P2 STG.E.U8 desc[UR34][R38.64], R3 ;  /* 0x0000000326002986 */ /* 0x000fe2000c101122 */
[----:B0-----:R-:W-:-:S05]  /*892f0*/  PRMT R0, R54, 0x7772, RZ ;  /* 0x0000777236007816 */ /* 0x001fca00000000ff */
[----:B----4-:R0:W-:Y:S04]  /*89300*/  @P4 STG.E.U8 desc[UR34][R48.64], R0 ;  /* 0x0000000030004986 */ /* 0x0101e8000c101122 */
[----:B0-----:R-:W4:Y:S01]  /*89310*/  LDL.LU.64 R48, [R1+0x3c8] ;  /* 0x0003c80001307983 */ /* 0x001f220000300a00 */
[----:B------:R-:W-:Y:S02]  /*89320*/  ISETP.LT.AND P3, PT, R36, UR4, !P1 ;  /* 0x0000000424007c0c */ /* 0x000fe4000cf61270 */
[----:B------:R-:W-:Y:S01]  /*89330*/  ISETP.LT.AND P5, PT, R53, UR5, !P1 ;  /* 0x0000000535007c0c */ /* 0x000fe2000cfa1270 */
[----:B------:R-:W-:Y:S01]  /*89340*/  VIADD R0, R55, 0x6c ;  /* 0x0000006c37007836 */ /* 0x000fe20000000000 */
[----:B------:R-:W-:Y:S01]  /*89350*/  ULDC UR5, c[0x0][0x228] ;  /* 0x00008a0000057ab9 */ /* 0x000fe20000000800 */
[----:B------:R-:W-:Y:S01]  /*89360*/  ULDC UR4, c[0x0][0x22c] ;  /* 0x00008b0000047ab9 */ /* 0x000fe20000000800 */
[----:B------:R-:W-:-:S02]  /*89370*/  ISETP.LT.AND P6, PT, R57, UR5, !P1 ;  /* 0x0000000539007c0c */ /* 0x000fc4000cfc1270 */
[----:B------:R-:W-:Y:S02]  /*89380*/  PRMT R2, R54, 0x7773, RZ ;  /* 0x0000777336027816 */ /* 0x000fe400000000ff */
[----:B------:R-:W-:Y:S01]  /*89390*/  ISETP.GE.AND P2, PT, R0, UR4, PT ;  /* 0x0000000400007c0c */ /* 0x000fe2000bf46270 */
[----:B------:R-:W4:Y:S01]  /*893a0*/  LDL.LU R54, [R1+0x1d8] ;  /* 0x0001d80001367983 */ /* 0x000f220000300800 */
[----:B------:R-:W-:Y:S01]  /*893b0*/  PRMT R0, R44, 0x7770, RZ ;  /* 0x000077702c007816 */ /* 0x000fe200000000ff */
[----:B------:R-:W-:Y:S02]  /*893c0*/  ULDC UR5, c[0x0][0x228] ;  /* 0x00008a0000057ab9 */ /* 0x000fe40000000800 */
[----:B------:R-:W4:Y:S04]  /*893d0*/  LDL.LU.64 R20, [R1+0x410] ;  /* 0x0004100001147983 */ /* 0x000f280000300a00 */
[----:B------:R0:W-:Y:S01]  /*893e0*/  @P3 STG.E.U8 desc[UR34][R42.64], R2 ;  /* 0x000000022a003986 */ /* 0x0001e2000c101122 */
[----:B------:R-:W-:Y:S01]  /*893f0*/  ISETP.LT.AND P4, PT, R52, UR5, !P1 ;  /* 0x0000000534007c0c */ /* 0x000fe2000cf81270 */
[----:B------:R-:W-:Y:S01]  /*89400*/  ULDC UR4, c[0x0][0x228] ;  /* 0x00008a0000047ab9 */ /* 0x000fe20000000800 */
[----:B------:R-:W-:Y:S01]  /*89410*/  ULDC UR5, c[0x0][0x228] ;  /* 0x00008a0000057ab9 */ /* 0x000fe20000000800 */
[----:B------:R-:W-:Y:S01]  /*89420*/  ISETP.LT.AND P3, PT, R40, UR4, !P1 ;  /* 0x0000000428007c0c */ /* 0x000fe2000cf61270 */
[----:B------:R-:W-:Y:S01]  /*89430*/  ULDC UR4, c[0x0][0x228] ;  /* 0x00008a0000047ab9 */ /* 0x000fe20000000800 */
[C---:B0-----:R-:W-:Y:S01]  /*89440*/  PRMT R2, R44.reuse, 0x7771, RZ ;  /* 0x000077712c027816 */ /* 0x041fe200000000ff */
[----:B--2---:R0:W-:Y:S04]  /*89450*/  @P5 STG.E.U8 desc[UR34][R58.64], R0 ;  /* 0x000000003a005986 */ /* 0x0041e8000c101122 */
[----:B---3--:R1:W-:Y:S04]  /*89460*/  @P6 STG.E.U8 desc[UR34][R46.64], R2 ;  /* 0x000000022e006986 */ /* 0x0083e8000c101122 */
[----:B0-----:R-:W2:Y:S04]  /*89470*/  LDL.LU.64 R58, [R1+0x3f0] ;  /* 0x0003f000013a7983 */ /* 0x001ea80000300a00 */
[----:B------:R-:W3:Y:S04]  /*89480*/  LDL.LU.64 R32, [R1+0x3e0] ;  /* 0x0003e00001207983 */ /* 0x000ee80000300a00 */
[----:B-1----:R-:W3:Y:S01]  /*89490*/  LDL.LU.64 R46, [R1+0x708] ;  /* 0x00070800012e7983 */ /* 0x002ee20000300a00 */
[----:B------:R-:W-:-:S03]  /*894a0*/  PRMT R0, R44, 0x7772, RZ ;  /* 0x000077722c007816 */ /* 0x000fc600000000ff */
[----:B------:R-:W3:Y:S04]  /*894b0*/  LDL.LU R41, [R1+0x2c8] ;  /* 0x0002c80001297983 */ /* 0x000ee80000300800 */
[----:B------:R-:W3:Y:S01]  /*894c0*/  LDL.LU.64 R38, [R1+0x888] ;  /* 0x0008880001267983 */ /* 0x000ee20000300a00 */
[----:B------:R-:W-:-:S03]  /*894d0*/  PRMT R2, R44, 0x7773, RZ ;  /* 0x000077732c027816 */ /* 0x000fc600000000ff */
[----:B------:R0:W-:Y:S04]  /*894e0*/  @P4 STG.E.U8 desc[UR34][R50.64], R0 ;  /* 0x0000000032004986 */ /* 0x0001e8000c101122 */
[----:B0-----:R-:W3:Y:S04]  /*894f0*/  LDL.LU.64 R50, [R1+0x880] ;  /* 0x0008800001327983 */ /* 0x001ee80000300a00 */
[----:B------:R-:W3:Y:S04]  /*89500*/  LDL.LU.64 R42, [R1+0x878] ;  /* 0x00087800012a7983 */ /* 0x000ee80000300a00 */
[----:B----4-:R0:W-:Y:S04]  /*89510*/  @P3 STG.E.U8 desc[UR34][R48.64], R2 ;  /* 0x0000000230003986 */ /* 0x0101e8000c101122 */
[----:B0-----:R-:W4:Y:S01]  /*89520*/  LDL.LU.64 R48, [R1+0x870] ;  /* 0x0008700001307983 */ /* 0x001f220000300a00 */
[----:B------:R-:W-:Y:S01]  /*89530*/  VIADD R0, R55, 0x6d ;  /* 0x0000006d37007836 */ /* 0x000fe20000000000 */
[----:B------:R-:W-:-:S02]  /*89540*/  ISETP.LT.AND P6, PT, R56, UR4, !P2 ;  /* 0x0000000438007c0c */ /* 0x000fc4000d7c1270 */
[----:B------:R-:W-:Y:S01]  /*89550*/  ISETP.LT.AND P5, PT, R37, UR5, !P2 ;  /* 0x0000000525007c0c */ /* 0x000fe2000d7a1270 */
[----:B------:R-:W-:Y:S01]  /*89560*/  ULDC UR4, c[0x0][0x22c] ;  /* 0x00008b0000047ab9 */ /* 0x000fe20000000800 */
[----:B------:R-:W-:Y:S02]  /*89570*/  ISETP.LT.AND P4, PT, R45, UR6, !P2 ;  /* 0x000000062d007c0c */ /* 0x000fe4000d781270 */
[----:B------:R-:W-:Y:S01]  /*89580*/  ISETP.GE.AND P1, PT, R0, UR4, PT ;  /* 0x0000000400007c0c */ /* 0x000fe2000bf26270 */
[----:B------:R-:W-:Y:S01]  /*89590*/  ULDC UR4, c[0x0][0x228] ;  /* 0x00008a0000047ab9 */ /* 0x000fe20000000800 */
[----:B------:R-:W-:Y:S02]  /*895a0*/  PRMT R0, R54, 0x7770, RZ ;  /* 0x0000777036007816 */ /* 0x000fe400000000ff */
[----:B------:R-:W-:Y:S02]  /*895b0*/  ISETP.LT.AND P3, PT, R36, UR4, !P2 ;  /* 0x0000000424007c0c */ /* 0x000fe4000d761270 */
[C---:B------:R-:W-:Y:S01]  /*895c0*/  PRMT R2, R54.reuse, 0x7771, RZ ;  /* 0x0000777136027816 */ /* 0x040fe200000000ff */
[----:B------:R-:W4:Y:S01]  /*895d0*/  LDL.LU R44, [R1+0x288] ;  /* 0x00028800012c7983 */ /* 0x000f220000300800 */
[C---:B------:R-:W-:Y:S01]  /*895e0*/  PRMT R3, R54.reuse, 0x7772, RZ ;  /* 0x0000777236037816 */ /* 0x040fe200000000ff */
[----:B------:R-:W-:Y:S01]  /*895f0*/  ULDC UR4, c[0x0][0x228] ;  /* 0x00008a0000047ab9 */ /* 0x000fe20000000800 */
[----:B------:R-:W-:Y:S01]  /*89600*/  ULDC UR5, c[0x0][0x228] ;  /* 0x00008a0000057ab9 */ /* 0x000fe20000000800 */
[----:B------:R0:W-:Y:S01]  /*89610*/  @P6 STG.E.U8 desc[UR34][R20.64], R0 ;  /* 0x0000000014006986 */ /* 0x0001e2000c101122 */
[----:B------:R-:W-:Y:S01]  /*89620*/  ISETP.LT.AND P6, PT, R53, UR4, !P2 ;  /* 0x0000000435007c0c */ /* 0x000fe2000d7c1270 */
[----:B------:R-:W-:Y:S01]  /*89630*/  ULDC UR4, c[0x0][0x228] ;  /* 0x00008a0000047ab9 */ /* 0x000fe20000000800 */
[----:B------:R-:W-:Y:S01]  /*89640*/  ULDC UR6, c[0x0][0x228] ;  /* 0x00008a0000067ab9 */ /* 0x000fe20000000800 */
[----:B0-----:R-:W-:Y:S01]  /*89650*/  PRMT R0, R54, 0x7773, RZ ;  /* 0x0000777336007816 */ /* 0x001fe200000000ff */
[----:B--2---:R0:W-:Y:S01]  /*89660*/  @P5 STG.E.U8 desc[UR34][R58.64], R2 ;  /* 0x000000023a005986 */ /* 0x0041e2000c101122 */
[----:B------:R-:W-:-:S03]  /*89670*/  ISETP.LT.AND P5, PT, R57, UR5, !P2 ;  /* 0x0000000539007c0c */ /* 0x000fc6000d7a1270 */
[----:B---3--:R-:W-:Y:S01]  /*89680*/  @P4 STG.E.U8 desc[UR34][R32.64], R3 ;  /* 0x0000000320004986 */ /* 0x008fe2000c101122 */
[----:B------:R-:W-:Y:S01]  /*89690*/  ISETP.LT.AND P4, PT, R52, UR4, !P2 ;  /* 0x0000000434007c0c */ /* 0x000fe2000d781270 */
[----:B------:R-:W-:Y:S02]  /*896a0*/  ULDC UR4, c[0x0][0x228] ;  /* 0x00008a0000047ab9 */ /* 0x000fe40000000800 */
[----:B------:R1:W-:Y:S01]  /*896b0*/  @P3 STG.E.U8 desc[UR34][R46.64], R0 ;  /* 0x000000002e003986 */ /* 0x0003e2000c101122 */
[----:B------:R-:W-:Y:S01]  /*896c0*/  ISETP.LT.AND P3, PT, R40, UR4, !P2 ;  /* 0x0000000428007c0c */ /* 0x000fe2000d761270 */
[----:B------:R-:W-:Y:S01]  /*896d0*/  ULDC UR5, c[0x0][0x228] ;  /* 0x00008a0000057ab9 */ /* 0x000fe20000000800 */
[----:B------:R-:W-:Y:S01]  /*896e0*/  ULDC UR4, c[0x0][0x228] ;  /* 0x00008a0000047ab9 */ /* 0x000fe20000000800 */
[----:B0-----:R-:W2:Y:S01]  /*896f0*/  LDL.LU.64 R58, [R1+0x850] ;  /* 0x00085000013a7983 */ /* 0x001ea20000300a00 */
[----:B------:R-:W-:-:S03]  /*89700*/  PRMT R2, R41, 0x7770, RZ ;  /* 0x0000777029027816 */ /* 0x000fc600000000ff */
[----:B-1----:R-:W3:Y:S01]  /*89710*/  LDL.LU.64 R46, [R1+0x860] ;  /* 0x00086000012e7983 */ /* 0x002ee20000300a00 */
[----:B------:R-:W-:-:S03]  /*89720*/  PRMT R0, R41, 0x7771, RZ ;  /* 0x0000777129007816 */ /* 0x000fc600000000ff */
[----:B------:R0:W-:Y:S04]  /*89730*/  @P6 STG.E.U8 desc[UR34][R38.64], R2 ;  /* 0x0000000226006986 */ /* 0x0001e8000c101122 */
[----:B------:R-:W3:Y:S04]  /*89740*/  LDL.LU R54, [R1+0x278] ;  /* 0x0002780001367983 */ /* 0x000ee80000300800 */
[----:B------:R-:W3:Y:S04]  /*89750*/  LDL.LU.64 R20, [R1+0x868] ;  /* 0x0008680001147983 */ /* 0x000ee80000300a00 */
[----:B------:R-:W3:Y:S04]  /*89760*/  LDL.LU.64 R32, [R1+0x848] ;  /* 0x0008480001207983 */ /* 0x000ee80000300a00 */
[----:B------:R1:W-:Y:S01]  /*89770*/  @P5 STG.E.U8 desc[UR34][R50.64], R0 ;  /* 0x0000000032005986 */ /* 0x0003e2000c101122 */
[----:B0-----:R-:W-:-:S02]  /*89780*/  PRMT R2, R41, 0x7772, RZ ;  /* 0x0000777229027816 */ /* 0x001fc400000000ff */
[----:B-1----:R-:W-:-:S03]  /*89790*/  PRMT R0, R41, 0x7773, RZ ;  /* 0x0000777329007816 */ /* 0x002fc600000000ff */
[----:B------:R-:W-:Y:S04]  /*897a0*/  @P4 STG.E.U8 desc[UR34][R42.64], R2 ;  /* 0x000000022a004986 */ /* 0x000fe8000c101122 */
[----:B------:R-:W3:Y:S04]  /*897b0*/  LDL.LU.64 R50, [R1+0x828] ;  /* 0x0008280001327983 */ /* 0x000ee80000300a00 */
[----:B----4-:R0:W-:Y:S04]  /*897c0*/  @P3 STG.E.U8 desc[UR34][R48.64], R0 ;  /* 0x0000000030003986 */ /* 0x0101e8000c101122 */
[----:B0-----:R-:W4:Y:S01]  /*897d0*/  LDL.LU.64 R48, [R1+0x808] ;  /* 0x0008080001307983 */ /* 0x001f220000300a00 */
[----:B------:R-:W-:-:S02]  /*897e0*/  ISETP.LT.AND P2, PT, R56, UR5, !P1 ;  /* 0x0000000538007c0c */ /* 0x000fc4000cf41270 */
[----:B------:R-:W-:Y:S02]  /*897f0*/  ISETP.LT.AND P3, PT, R37, UR4, !P1 ;  /* 0x0000000425007c0c */ /* 0x000fe4000cf61270 */
[----:B------:R-:W-:Y:S01]  /*89800*/  PRMT R2, R44, 0x7770, RZ ;  /* 0x000077702c027816 */ /* 0x000fe200000000ff */
[----:B------:R-:W-:Y:S01]  /*89810*/  VIADD R0, R55, 0x6e ;  /* 0x0000006e37007836 */ /* 0x000fe20000000000 */
[----:B------:R-:W-:Y:S01]  /*89820*/  ULDC UR4, c[0x0][0x228] ;  /* 0x00008a0000047ab9 */ /* 0x000fe20000000800 */
[----:B------:R-:W-:Y:S01]  /*89830*/  ULDC UR5, c[0x0][0x228] ;  /* 0x00008a0000057ab9 */ /* 0x000fe20000000800 */
[----:B------:R-:W-:Y:S01]  /*89840*/  ISETP.LT.AND P4, PT, R45, UR4, !P1 ;  /* 0x000000042d007c0c */ /* 0x000fe2000cf81270 */
[----:B------:R-:W-:Y:S01]  /*89850*/  ULDC UR4, c[0x0][0x22c] ;  /* 0x00008b0000047ab9 */ /* 0x000fe20000000800 */
[----:B------:R-:W-:Y:S02]  /*89860*/  ISETP.LT.AND P5, PT, R36, UR5, !P1 ;  /* 0x0000000524007c0c */ /* 0x000fe4000cfa1270 */
[----:B------:R-:W-:Y:S01]  /*89870*/  ISETP.LT.AND P6, PT, R53, UR6, !P1 ;  /* 0x0000000635007c0c */ /* 0x000fe2000cfc1270 */
[----:B------:R-:W-:Y:S01]  /*89880*/  ULDC UR5, c[0x0][0x228] ;  /* 0x00008a0000057ab9 */ /* 0x000fe20000000800 */
[----:B------:R-:W-:Y:S01]  /*89890*/  ULDC UR6, c[0x0][0x228] ;  /* 0x00008a0000067ab9 */ /* 0x000fe20000000800 */
[----:B--2---:R0:W-:Y:S01]  /*898a0*/  @P2 STG.E.U8 desc[UR34][R58.64], R2 ;  /* 0x000000023a002986 */ /* 0x0041e2000c101122 */
[----:B------:R-:W-:Y:S01]  /*898b0*/  ISETP.GE.AND P2, PT, R0, UR4, PT ;  /* 0x0000000400007c0c */ /* 0x000fe2000bf46270 */
[----:B------:R-:W-:Y:S01]  /*898c0*/  ULDC UR4, c[0x0][0x228] ;  /* 0x00008a0000047ab9 */ /* 0x000fe20000000800 */
[C---:B------:R-:W-:Y:S01]  /*898d0*/  PRMT R0, R44.reuse, 0x7772, RZ ;  /* 0x000077722c007816 */ /* 0x040fe200000000ff */
[----:B0-----:R-:W2:Y:S01]  /*898e0*/  LDL.LU.64 R58, [R1+0x840] ;  /* 0x00084000013a7983 */ /* 0x001ea20000300a00 */
[----:B------:R-:W-:-:S03]  /*898f0*/  PRMT R2, R44, 0x7771, RZ ;  /* 0x000077712c027816 */ /* 0x000fc600000000ff */
[----:B------:R-:W2:Y:S04]  /*89900*/  LDL.LU R41, [R1+0x1dc] ;  /* 0x0001dc0001297983 */ /* 0x000ea80000300800 */
[----:B------:R-:W2:Y:S04]  /*89910*/  LDL.LU.64 R38, [R1+0x838] ;  /* 0x0008380001267983 */ /* 0x000ea80000300a00 */
[----:B------:R-:W2:Y:S04]  /*89920*/  LDL.LU.64 R42, [R1+0x800] ;  /* 0x00080000012a7983 */ /* 0x000ea80000300a00 */
[----:B---3--:R0:W-:Y:S01]  /*89930*/  @P3 STG.E.U8 desc[UR34][R46.64], R2 ;  /* 0x000000022e003986 */ /* 0x0081e2000c101122 */
[----:B------:R-:W-:-:S02]  /*89940*/  ISETP.LT.AND P3, PT, R57, UR4, !P1 ;  /* 0x0000000439007c0c */ /* 0x000fc4000cf61270 */
[----:B------:R-:W-:Y:S01]  /*89950*/  PRMT R3, R54, 0x7770, RZ ;  /* 0x0000777036037816 */ /* 0x000fe200000000ff */
[----:B------:R1:W-:Y:S01]  /*89960*/  @P4 STG.E.U8 desc[UR34][R20.64], R0 ;  /* 0x0000000014004986 */ /* 0x0003e2000c101122 */
[----:B------:R-:W-:Y:S01]  /*89970*/  ULDC UR4, c[0x0][0x228] ;  /* 0x00008a0000047ab9 */ /* 0x000fe20000000800 */
[----:B0-----:R-:W-:Y:S02]  /*89980*/  PRMT R2, R44, 0x7773, RZ ;  /* 0x000077732c027816 */ /* 0x001fe400000000ff */
[----:B------:R-:W3:Y:S01]  /*89990*/  LDL.LU.64 R46, [R1+0x798] ;  /* 0x00079800012e7983 */ /* 0x000ee20000300a00 */
[----:B-1----:R-:W-:-:S03]  /*899a0*/  PRMT R0, R54, 0x7771, RZ ;  /* 0x0000777136007816 */ /* 0x002fc600000000ff */
[----:B------:R-:W-:Y:S04]  /*899b0*/  @P5 STG.E.U8 desc[UR34][R32.64], R2 ;  /* 0x0000000220005986 */ /* 0x000fe8000c101122 */
[----:B------:R-:W-:Y:S04]  /*899c0*/  @P6 STG.E.U8 desc[UR34][R50.64], R3 ;  /* 0x0000000332006986 */ /* 0x000fe8000c101122 */
[----:B----4-:R0:W-:Y:S04]  /*899d0*/  @P3 STG.E.U8 desc[UR34][R48.64], R0 ;  /* 0x0000000030003986 */ /* 0x0101e8000c101122 */
[----:B0-----:R-:W4:Y:S01]  /*899e0*/  LDL.LU.64 R48, [R1+0x7d8] ;  /* 0x0007d80001307983 */ /* 0x001f220000300a00 */
[----:B------:R-:W-:-:S02]  /*899f0*/  ISETP.LT.AND P4, PT, R52, UR4, !P1 ;  /* 0x0000000434007c0c */ /* 0x000fc4000cf81270 */
[----:B------:R-:W-:Y:S01]  /*89a00*/  ISETP.LT.AND P1, PT, R40, UR5, !P1 ;  /* 0x0000000528007c0c */ /* 0x000fe2000cf21270 */
[----:B------:R-:W-:Y:S01]  /*89a10*/  ULDC UR5, c[0x0][0x228] ;  /* 0x00008a0000057ab9 */ /* 0x000fe20000000800 */
[----:B------:R-:W-:Y:S01]  /*89a20*/  VIADD R2, R55, 0x6f ;  /* 0x0000006f37027836 */ /* 0x000fe20000000000 */
[----:B------:R-:W-:Y:S02]  /*89a30*/  ISETP.LT.AND P5, PT, R56, UR5, !P2 ;  /* 0x0000000538007c0c */ /* 0x000fe4000d7a1270 */
[----:B------:R-:W-:Y:S01]  /*89a40*/  PRMT R0, R54, 0x7772, RZ ;  /* 0x0000777236007816 */ /* 0x000fe200000000ff */
[----:B------:R-:W-:Y:S01]  /*89a50*/  ULDC UR4, c[0x0][0x22c] ;  /* 0x00008b0000047ab9 */ /* 0x000fe20000000800 */
[----:B------:R-:W4:Y:S01]  /*89a60*/  LDL.LU R44, [R1+0x2cc] ;  /* 0x0002cc00012c7983 */ /* 0x000f220000300800 */
[----:B------:R-:W-:Y:S02]  /*89a70*/  ISETP.GE.AND P3, PT, R2, UR4, PT ;  /* 0x0000000402007c0c */ /* 0x000fe4000bf66270 */
[----:B------:R-:W-:Y:S01]  /*89a80*/  PRMT R2, R54, 0x7773, RZ ;  /* 0x0000777336027816 */ /* 0x000fe200000000ff */
[----:B------:R-:W4:Y:S01]  /*89a90*/  LDL.LU.64 R50, [R1+0x7f8] ;  /* 0x0007f80001327983 */ /* 0x000f220000300a00 */
[----:B------:R-:W-:Y:S01]  /*89aa0*/  ULDC UR5, c[0x0][0x228] ;  /* 0x00008a0000057ab9 */ /* 0x000fe20000000800 */
[----:B------:R-:W-:Y:S01]  /*89ab0*/  ULDC UR4, c[0x0][0x228] ;  /* 0x00008a0000047ab9 */ /* 0x000fe20000000800 */
[----:B------:R-:W-:Y:S01]  /*89ac0*/  ISETP.LT.AND P6, PT, R37, UR5, !P2 ;  /* 0x0000000525007c0c */ /* 0x000fe2000d7c1270 */
[----:B------:R-:W-:Y:S01]  /*89ad0*/  ULDC UR5, c[0x0][0x228] ;  /* 0x00008a0000057ab9 */ /* 0x000fe20000000800 */
[----:B--2---:R0:W-:Y:S04]  /*89ae0*/  @P4 STG.E.U8 desc[UR34][R58.64], R0 ;  /* 0x000000003a004986 */ /* 0x0041e8000c101122 */
[----:B------:R1:W-:Y:S01]  /*89af0*/  @P1 STG.E.U8 desc[UR34][R38.64], R2 ;  /* 0x0000000226001986 */ /* 0x0003e2000c101122 */
[----:B0-----:R-:W-:-:S03]  /*89b00*/  PRMT R0, R41, 0x7770, RZ ;  /* 0x0000777029007816 */ /* 0x001fc600000000ff */
[----:B------:R-:W2:Y:S04]  /*89b10*/  LDL.LU.64 R58, [R1+0x7b8] ;  /* 0x0007b800013a7983 */ /* 0x000ea80000300a00 */
[----:B------:R0:W-:Y:S01]  /*89b20*/  @P5 STG.E.U8 desc[UR34][R42.64], R0 ;  /* 0x000000002a005986 */ /* 0x0001e2000c101122 */
[----:B------:R-:W-:Y:S02]  /*89b30*/  ISETP.LT.AND P5, PT, R45, UR4, !P2 ;  /* 0x000000042d007c0c */ /* 0x000fe4000d7a1270 */
[C---:B-1----:R-:W-:Y:S02]  /*89b40*/  PRMT R2, R41.reuse, 0x7771, RZ ;  /* 0x0000777129027816 */ /* 0x042fe400000000ff */
[----:B------:R-:W-:Y:S01]  /*89b50*/  ISETP.LT.AND P4, PT, R36, UR5, !P2 ;  /* 0x0000000524007c0c */ /* 0x000fe2000d781270 */
[----:B------:R-:W-:Y:S01]  /*89b60*/  ULDC UR4, c[0x0][0x22c] ;  /* 0x00008b0000047ab9 */ /* 0x000fe20000000800 */
[C---:B------:R-:W-:Y:S01]  /*89b70*/  PRMT R4, R41.reuse, 0x7773, RZ ;  /* 0x0000777329047816 */ /* 0x040fe200000000ff */
[----:B------:R-:W-:Y:S01]  /*89b80*/  ULDC UR5, c[0x0][0x228] ;  /* 0x00008a0000057ab9 */ /* 0x000fe20000000800 */
[----:B0-----:R-:W2:Y:S01]  /*89b90*/  LDL.LU.64 R42, [R1+0x7b0] ;  /* 0x0007b000012a7983 */ /* 0x001ea20000300a00 */
[----:B------:R-:W-:-:S03]  /*89ba0*/  PRMT R0, R41, 0x7772, RZ ;  /* 0x0000777229007816 */ /* 0x000fc600000000ff */
[----:B------:R-:W2:Y:S04]  /*89bb0*/  LDL.LU R54, [R1+0x28c] ;  /* 0x00028c0001367983 */ /* 0x000ea80000300800 */
[----:B---3--:R-:W-:Y:S04]  /*89bc0*/  @P6 STG.E.U8 desc[UR34][R46.64], R2 ;  /* 0x000000022e006986 */ /* 0x008fe8000c101122 */
[----:B------:R-:W3:Y:S04]  /*89bd0*/  LDL.LU.64 R24, [R1+0x7d0] ;  /* 0x0007d00001187983 */ /* 0x000ee80000300a00 */
[----:B------:R-:W3:Y:S04]  /*89be0*/  LDL.LU.64 R38, [R1+0x7a8] ;  /* 0x0007a80001267983 */ /* 0x000ee80000300a00 */
[----:B----4-:R0:W-:Y:S04]  /*89bf0*/  @P5 STG.E.U8 desc[UR34][R48.64], R0 ;  /* 0x0000000030005986 */ /* 0x0101e8000c101122 */
[----:B0-----:R-:W4:Y:S04]  /*89c00*/  LDL.LU.64 R48, [R1+0x778] ;  /* 0x0007780001307983 */ /* 0x001f280000300a00 */
[----:B------:R-:W4:Y:S01]  /*89c10*/  LDL.LU.64 R46, [R1+0x758] ;  /* 0x00075800012e7983 */ /* 0x000f220000300a00 */
[----:B------:R-:W-:Y:S01]  /*89c20*/  VIADD R2, R55, 0x70 ;  /* 0x0000007037027836 */ /* 0x000fe20000000000 */
[----:B------:R-:W-:-:S02]  /*89c30*/  ISETP.LT.AND P6, PT, R53, UR6, !P2 ;  /* 0x0000000635007c0c */ /* 0x000fc4000d7c1270 */
[----:B------:R-:W-:Y:S01]  /*89c40*/  PRMT R3, R44, 0x7770, RZ ;  /* 0x000077702c037816 */ /* 0x000fe200000000ff */
[----:B------:R0:W-:Y:S01]  /*89c50*/  @P4 STG.E.U8 desc[UR34][R50.64], R4 ;  /* 0x0000000432004986 */ /* 0x0001e2000c101122 */
[----:B------:R-:W-:Y:S01]  /*89c60*/  ULDC UR6, c[0x0][0x228] ;  /* 0x00008a0000067ab9 */ /* 0x000fe20000000800 */
[----:B------:R-:W-:Y:S01]  /*89c70*/  ISETP.GE.AND P1, PT, R2, UR4, PT ;  /* 0x0000000402007c0c */ /* 0x000fe2000bf26270 */
[----:B------:R-:W-:Y:S02]  /*89c80*/  ULDC UR4, c[0x0][0x228] ;  /* 0x00008a0000047ab9 */ /* 0x000fe40000000800 */
[----:B------:R-:W-:Y:S02]  /*89c90*/  ISETP.LT.AND P5, PT, R57, UR4, !P2 ;  /* 0x0000000439007c0c */ /* 0x000fe4000d7a1270 */
[C---:B------:R-:W-:Y:S01]  /*89ca0*/  PRMT R2, R44.reuse, 0x7771, RZ ;  /* 0x000077712c027816 */ /* 0x040fe200000000ff */
[----:B------:R-:W-:Y:S01]  /*89cb0*/  ULDC UR4, c[0x0][0x228] ;  /* 0x00008a0000047ab9 */ /* 0x000fe20000000800 */
[----:B0-----:R-:W4:Y:S01]  /*89cc0*/  LDL.LU.64 R50, [R1+0x730] ;  /* 0x0007300001327983 */ /* 0x001f220000300a00 */
[----:B------:R-:W-:-:S02]  /*89cd0*/  PRMT R0, R44, 0x7772, RZ ;  /* 0x000077722c007816 */ /* 0x000fc400000000ff */
[----:B------:R-:W-:Y:S01]  /*89ce0*/  PRMT R5, R44, 0x7773, RZ ;  /* 0x000077732c057816 */ /* 0x000fe200000000ff */
[----:B--2---:R0:W-:Y:S01]  /*89cf0*/  @P6 STG.E.U8 desc[UR34][R58.64], R3 ;  /* 0x000000033a006986 */ /* 0x0041e2000c101122 */
[----:B------:R-:W-:Y:S01]  /*89d00*/  ISETP.LT.AND P6, PT, R52, UR4, !P2 ;  /* 0x0000000434007c0c */ /* 0x000fe2000d7c1270 */
[----:B------:R-:W-:Y:S01]  /*89d10*/  ULDC UR4, c[0x0][0x228] ;  /* 0x00008a0000047ab9 */ /* 0x000fe20000000800 */
[----:B------:R-:W-:Y:S02]  /*89d20*/  ISETP.LT.AND P2, PT, R40, UR5, !P2 ;  /* 0x0000000528007c0c */ /* 0x000fe4000d741270 */
[----:B------:R-:W-:Y:S01]  /*89d30*/  ISETP.LT.AND P4, PT, R56, UR4, !P3 ;  /* 0x0000000438007c0c */ /* 0x000fe2000df81270 */
[----:B------:R-:W-:Y:S01]  /*89d40*/  ULDC UR4, c[0x0][0x228] ;  /* 0x00008a0000047ab9 */ /* 0x000fe20000000800 */
[----:B------:R-:W-:Y:S01]  /*89d50*/  ULDC UR5, c[0x0][0x228] ;  /* 0x00008a0000057ab9 */ /* 0x000fe20000000800 */
[----:B0-----:R-:W2:Y:S04]  /*89d60*/  LDL.LU R58, [R1+0x27c] ;  /* 0x00027c00013a7983 */ /* 0x001ea80000300800 */
[----:B------:R-:W2:Y:S04]  /*89d70*/  LDL.LU.64 R28, [R1+0x740] ;  /* 0x00074000011c7983 */ /* 0x000ea80000300a00 */
[----:B------:R0:W-:Y:S01]  /*89d80*/  @P5 STG.E.U8 desc[UR34][R42.64], R2 ;  /* 0x000000022a005986 */ /* 0x0001e2000c101122 */
[----:B------:R-:W-:-:S02]  /*89d90*/  ISETP.LT.AND P5, PT, R37, UR6, !P3 ;  /* 0x0000000625007c0c */ /* 0x000fc4000dfa1270 */
[C---:B------:R-:W-:Y:S02]  /*89da0*/  PRMT R4, R54.reuse, 0x7770, RZ ;  /* 0x0000777036047816 */ /* 0x040fe400000000ff */
[C---:B------:R-:W-:Y:S01]  /*89db0*/  PRMT R3, R54.reuse, 0x7771, RZ ;  /* 0x0000777136037816 */ /* 0x040fe200000000ff */
[----:B0-----:R-:W2:Y:S04]  /*89dc0*/  LDL.LU.64 R42, [R1+0x728] ;  /* 0x00072800012a7983 */ /* 0x001ea80000300a00 */
[----:B------:R-:W2:Y:S04]  /*89dd0*/  LDL.LU.64 R20, [R1+0x700] ;  /* 0x0007000001147983 */ /* 0x000ea80000300a00 */
[----:B------:R-:W2:Y:S04]  /*89de0*/  LDL.LU.64 R32, [R1+0x6e8] ;  /* 0x0006e80001207983 */ /* 0x000ea80000300a00 */
[----:B---3--:R-:W-:Y:S04]  /*89df0*/  @P6 STG.E.U8 desc[UR34][R24.64], R0 ;  /* 0x0000000018006986 */ /* 0x008fe8000c101122 */
[----:B------:R-:W-:Y:S01]  /*89e00*/  @P2 STG.E.U8 desc[UR34][R38.64], R5 ;  /* 0x0000000526002986 */ /* 0x000fe2000c101122 */
[----:B------:R-:W-:Y:S01]  /*89e10*/  PRMT R2, R54, 0x7772, RZ ;  /* 0x0000777236027816 */ /* 0x000fe200000000ff */
[----:B------:R-:W-:-:S02]  /*89e20*/  ULDC UR6, c[0x0][0x228] ;  /* 0x00008a0000067ab9 */ /* 0x000fc40000000800 */
[----:B----4-:R0:W-:Y:S04]  /*89e30*/  @P4 STG.E.U8 desc[UR34][R48.64], R4 ;  /* 0x0000000430004986 */ /* 0x0101e8000c101122 */
[----:B------:R1:W-:Y:S04]  /*89e40*/  @P5 STG.E.U8 desc[UR34][R46.64], R3 ;  /* 0x000000032e005986 */ /* 0x0003e8000c101122 */
[----:B0-----:R-:W3:Y:S04]  /*89e50*/  LDL.LU.64 R48, [R1+0x6e0] ;  /* 0x0006e00001307983 */ /* 0x001ee80000300a00 */
[----:B------:R-:W4:Y:S04]  /*89e60*/  LDL.LU R59, [R1+0x260] ;  /* 0x00026000013b7983 */ /* 0x000f280000300800 */
[----:B------:R-:W4:Y:S04]  /*89e70*/  LDL.LU.64 R38, [R1+0x6c8] ;  /* 0x0006c80001267983 */ /* 0x000f280000300a00 */
[----:B-1----:R-:W4:Y:S01]  /*89e80*/  LDL.LU.64 R46, [R1+0x698] ;  /* 0x00069800012e7983 */ /* 0x002f220000300a00 */
[----:B------:R-:W-:Y:S01]  /*89e90*/  ISETP.LT.AND P6, PT, R45, UR4, !P3 ;  /* 0x000000042d007c0c */ /* 0x000fe2000dfc1270 */
[----:B------:R-:W-:Y:S01]  /*89ea0*/  ULDC UR4, c[0x0][0x228] ;  /* 0x00008a0000047ab9 */ /* 0x000fe20000000800 */
[----:B------:R-:W-:-:S02]  /*89eb0*/  ISETP.LT.AND P4, PT, R53, UR5, !P3 ;  /* 0x0000000535007c0c */ /* 0x000fc4000df81270 */
[----:B------:R-:W-:Y:S01]  /*89ec0*/  ISETP.LT.AND P2, PT, R36, UR4, !P3 ;  /* 0x0000000424007c0c */ /* 0x000fe2000df41270 */
[----:B------:R-:W-:Y:S01]  /*89ed0*/  ULDC UR4, c[0x0][0x228] ;  /* 0x00008a0000047ab9 */ /* 0x000fe20000000800 */
[----:B------:R-:W-:Y:S02]  /*89ee0*/  ISETP.LT.AND P5, PT, R57, UR6, !P3 ;  /* 0x0000000639007c0c */ /* 0x000fe4000dfa1270 */
[----:B------:R-:W-:Y:S01]  /*89ef0*/  PRMT R6, R54, 0x7773, RZ ;  /* 0x0000777336067816 */ /* 0x000fe200000000ff */
[----:B------:R-:W-:Y:S01]  /*89f00*/  ULDC UR5, c[0x0][0x228] ;  /* 0x00008a0000057ab9 */ /* 0x000fe20000000800 */
[----:B------:R-:W-:-:S03]  /*89f10*/  ULDC UR6, c[0x0][0x228] ;  /* 0x00008a0000067ab9 */ /* 0x000fc60000000800 */
[----:B------:R0:W-:Y:S01]  /*89f20*/  @P6 STG.E.U8 desc[UR34][R50.64], R2 ;  /* 0x0000000232006986 */ /* 0x0001e2000c101122 */
[----:B------:R-:W-:Y:S01]  /*89f30*/  ISETP.LT.AND P6, PT, R52, UR4, !P3 ;  /* 0x0000000434007c0c */ /* 0x000fe2000dfc1270 */
[----:B------:R-:W-:Y:S02]  /*89f40*/  ULDC UR4, c[0x0][0x228] ;  /* 0x00008a0000047ab9 */ /* 0x000fe40000000800 */
[----:B------:R-:W-:Y:S01]  /*89f50*/  ISETP.LT.AND P3, PT, R40, UR4, !P3 ;  /* 0x0000000428007c0c */ /* 0x000fe2000df61270 */
[----:B------:R-:W-:Y:S01]  /*89f60*/  ULDC UR4, c[0x0][0x228] ;  /* 0x00008a0000047ab9 */ /* 0x000fe20000000800 */
[----:B0-----:R-:W4:Y:S01]  /*89f70*/  LDL.LU.64 R50, [R1+0x690] ;  /* 0x0006900001327983 */ /* 0x001f220000300a00 */
[----:B--2---:R-:W-:-:S03]  /*89f80*/  PRMT R3, R58, 0x7770, RZ ;  /* 0x000077703a037816 */ /* 0x004fc600000000ff */
[----:B------:R-:W-:Y:S01]  /*89f90*/  @P2 STG.E.U8 desc[UR34][R28.64], R6 ;  /* 0x000000061c002986 */ /* 0x000fe2000c101122 */
[C---:B------:R-:W-:Y:S02]  /*89fa0*/  PRMT R2, R58.reuse, 0x7771, RZ ;  /* 0x000077713a027816 */ /* 0x040fe400000000ff */
[----:B------:R-:W-:Y:S02]  /*89fb0*/  PRMT R0, R58, 0x7772, RZ ;  /* 0x000077723a007816 */ /* 0x000fe400000000ff */
[----:B------:R-:W-:Y:S02]  /*89fc0*/  ISETP.LT.AND P2, PT, R56, UR4, !P1 ;  /* 0x0000000438007c0c */ /* 0x000fe4000cf41270 */
[----:B------:R-:W-:Y:S01]  /*89fd0*/  PRMT R4, R58, 0x7773, RZ ;  /* 0x000077733a047816 */ /* 0x000fe200000000ff */
[----:B------:R-:W-:Y:S01]  /*89fe0*/  ULDC UR4, c[0x0][0x22c] ;  /* 0x00008b0000047ab9 */ /* 0x000fe20000000800 */
[----:B------:R0:W-:Y:S04]  /*89ff0*/  @P4 STG.E.U8 desc[UR34][R42.64], R3 ;  /* 0x000000032a004986 */ /* 0x0001e8000c101122 */
[----:B------:R1:W-:Y:S04]  /*8a000*/  @P5 STG.E.U8 desc[UR34][R20.64], R2 ;  /* 0x0000000214005986 */ /* 0x0003e8000c101122 */
[----:B------:R-:W-:Y:S01]  /*8a010*/  @P6 STG.E.U8 desc[UR34][R32.64], R0 ;  /* 0x0000000020006986 */ /* 0x000fe2000c101122 */
[----:B------:R-:W-:Y:S01]  /*8a020*/  ISETP.LT.AND P6, PT, R37, UR5, !P1 ;  /* 0x0000000525007c0c */ /* 0x000fe2000cfc1270 */
[----:B------:R-:W-:-:S02]  /*8a030*/  ULDC UR5, c[0x0][0x228] ;  /* 0x00008a0000057ab9 */ /* 0x000fc40000000800 */
[----:B0-----:R-:W2:Y:S04]  /*8a040*/  LDL.LU.64 R42, [R1+0x668] ;  /* 0x00066800012a7983 */ /* 0x001ea80000300a00 */
[----:B------:R-:W2:Y:S04]  /*8a050*/  LDL.LU R58, [R1+0x250] ;  /* 0x00025000013a7983 */ /* 0x000ea80000300800 */
[----:B-1----:R-:W2:Y:S04]  /*8a060*/  LDL.LU.64 R20, [R1+0x688] ;  /* 0x0006880001147983 */ /* 0x002ea80000300a00 */
[----:B---3--:R0:W-:Y:S01]  /*8a070*/  @P3 STG.E.U8 desc[UR34][R48.64], R4 ;  /* 0x0000000430003986 */ /* 0x0081e2000c101122 */
[----:B----4-:R-:W-:-:S02]  /*8a080*/  PRMT R2, R59, 0x7770, RZ ;  /* 0x000077703b027816 */ /* 0x010fc400000000ff */
[----:B------:R-:W-:-:S03]  /*8a090*/  PRMT R3, R59, 0x7771, RZ ;  /* 0x000077713b037816 */ /* 0x000fc600000000ff */
[----:B------:R-:W-:Y:S04]  /*8a0a0*/  @P2 STG.E.U8 desc[UR34][R38.64], R2 ;  /* 0x0000000226002986 */ /* 0x000fe8000c101122 */
[----:B------:R1:W-:Y:S04]  /*8a0b0*/  @P6 STG.E.U8 desc[UR34][R46.64], R3 ;  /* 0x000000032e006986 */ /* 0x0003e8000c101122 */
[----:B0-----:R-:W3:Y:S04]  /*8a0c0*/  LDL.LU.64 R48, [R1+0x670] ;  /* 0x0006700001307983 */ /* 0x001ee80000300a00 */
[----:B-1----:R-:W4:Y:S01]  /*8a0d0*/  LDL.LU.64 R46, [R1+0x658] ;  /* 0x00065800012e7983 */ /* 0x002f220000300a00 */
[----:B------:R-:W-:-:S02]  /*8a0e0*/  ISETP.LT.AND P3, PT, R45, UR5, !P1 ;  /* 0x000000052d007c0c */ /* 0x000fc4000cf61270 */
[----:B------:R-:W-:Y:S01]  /*8a0f0*/  ISETP.LT.AND P4, PT, R36, UR6, !P1 ;  /* 0x0000000624007c0c */ /* 0x000fe2000cf81270 */
[----:B------:R-:W-:Y:S01]  /*8a100*/  VIADD R0, R55, 0x71 ;  /* 0x0000007137007836 */ /* 0x000fe20000000000 */
[C---:B------:R-:W-:Y:S01]  /*8a110*/  PRMT R2, R59.reuse, 0x7773, RZ ;  /* 0x000077733b027816 */ /* 0x040fe200000000ff */
[----:B------:R-:W4:Y:S04]  /*8a120*/  LDL.LU R54, [R1+0x240] ;  /* 0x0002400001367983 */ /* 0x000f280000300800 */
[----:B------:R-:W4:Y:S01]  /*8a130*/  LDL.LU.64 R38, [R1+0x660] ;  /* 0x0006600001267983 */ /* 0x000f220000300a00 */
[----:B------:R-:W-:Y:S01]  /*8a140*/  ULDC UR5, c[0x0][0x228] ;  /* 0x00008a0000057ab9 */ /* 0x000fe20000000800 */
[----:B------:R-:W-:Y:S02]  /*8a150*/  ISETP.GE.AND P5, PT, R0, UR4, PT ;  /* 0x0000000400007c0c */ /* 0x000fe4000bfa6270 */
[----:B------:R-:W-:Y:S01]  /*8a160*/  PRMT R0, R59, 0x7772, RZ ;  /* 0x000077723b007816 */ /* 0x000fe200000000ff */
[----:B------:R-:W-:Y:S01]  /*8a170*/  ULDC UR4, c[0x0][0x228] ;  /* 0x00008a0000047ab9 */ /* 0x000fe20000000800 */
[----:B------:R-:W-:Y:S01]  /*8a180*/  ULDC UR6, c[0x0][0x228] ;  /* 0x00008a0000067ab9 */ /* 0x000fe20000000800 */
[----:B------:R-:W-:Y:S01]  /*8a190*/  ISETP.LT.AND P2, PT, R53, UR4, !P1 ;  /* 0x0000000435007c0c */ /* 0x000fe2000cf41270 */
[----:B------:R-:W-:Y:S01]  /*8a1a0*/  ULDC UR4, c[0x0][0x228] ;  /* 0x00008a0000047ab9 */ /* 0x000fe20000000800 */
[----:B------:R0:W-:Y:S01]  /*8a1b0*/  @P3 STG.E.U8 desc[UR34][R50.64], R0 ;  /* 0x0000000032003986 */ /* 0x0001e2000c101122 */
[----:B------:R-:W-:Y:S01]  /*8a1c0*/  ISETP.LT.AND P6, PT, R52, UR5, !P1 ;  /* 0x0000000534007c0c */ /* 0x000fe2000cfc1270 */
[----:B------:R-:W-:-:S02]  /*8a1d0*/  ULDC UR5, c[0x0][0x228] ;  /* 0x00008a0000057ab9 */ /* 0x000fc40000000800 */
[----:B0-----:R-:W4:Y:S01]  /*8a1e0*/  LDL.LU.64 R50, [R1+0x620] ;  /* 0x0006200001327983 */ /* 0x001f220000300a00 */
[----:B------:R-:W-:-:S03]  /*8a1f0*/  VIADD R0, R55, 0x72 ;  /* 0x0000007237007836 */ /* 0x000fc60000000000 */
[----:B------:R-:W4:Y:S04]  /*8a200*/  LDL.LU.64 R32, [R1+0x618] ;  /* 0x0006180001207983 */ /* 0x000f280000300a00 */
[----:B--2---:R0:W-:Y:S01]  /*8a210*/  @P4 STG.E.U8 desc[UR34][R42.64], R2 ;  /* 0x000000022a004986 */ /* 0x0041e2000c101122 */
[----:B------:R-:W-:Y:S01]  /*8a220*/  ISETP.LT.AND P4, PT, R57, UR4, !P1 ;  /* 0x0000000439007c0c */ /* 0x000fe2000cf81270 */
[----:B------:R-:W-:Y:S02]  /*8a230*/  ULDC UR4, c[0x0][0x22c] ;  /* 0x00008b0000047ab9 */ /* 0x000fe40000000800 */
[----:B------:R-:W-:Y:S02]  /*8a240*/  ISETP.GE.AND P3, PT, R0, UR4, PT ;  /* 0x0000000400007c0c */ /* 0x000fe4000bf66270 */
[C---:B------:R-:W-:Y:S01]  /*8a250*/  PRMT R0, R58.reuse, 0x7771, RZ ;  /* 0x000077713a007816 */ /* 0x040fe200000000ff */
[----:B------:R-:W-:Y:S01]  /*8a260*/  ULDC UR4, c[0x0][0x228] ;  /* 0x00008a0000047ab9 */ /* 0x000fe20000000800 */
[C---:B0-----:R-:W-:Y:S01]  /*8a270*/  PRMT R2, R58.reuse, 0x7770, RZ ;  /* 0x000077703a027816 */ /* 0x041fe200000000ff */
[----:B------:R-:W2:Y:S04]  /*8a280*/  LDL.LU.64 R42, [R1+0x5f0] ;  /* 0x0005f000012a7983 */ /* 0x000ea80000300a00 */
[----:B------:R-:W2:Y:S04]  /*8a290*/  LDL.LU R59, [R1+0x310] ;  /* 0x00031000013b7983 */ /* 0x000ea80000300800 */
[----:B------:R0:W-:Y:S04]  /*8a2a0*/  @P2 STG.E.U8 desc[UR34][R20.64], R2 ;  /* 0x0000000214002986 */ /* 0x0001e8000c101122 */
[----:B---3--:R1:W-:Y:S01]  /*8a2b0*/  @P4 STG.E.U8 desc[UR34][R48.64], R0 ;  /* 0x0000000030004986 */ /* 0x0083e2000c101122 */
[----:B0-----:R-:W-:-:S03]  /*8a2c0*/  PRMT R2, R58, 0x7772, RZ ;  /* 0x000077723a027816 */ /* 0x001fc600000000ff */
[----:B-1----:R-:W3:Y:S04]  /*8a2d0*/  LDL.LU.64 R48, [R1+0x610] ;  /* 0x0006100001307983 */ /* 0x002ee80000300a00 */
[----:B----4-:R0:W-:Y:S04]  /*8a2e0*/  @P6 STG.E.U8 desc[UR34][R46.64], R2 ;  /* 0x000000022e006986 */ /* 0x0101e8000c101122 */
[----:B0-----:R-:W4:Y:S01]  /*8a2f0*/  LDL.LU.64 R46, [R1+0x5e8] ;  /* 0x0005e800012e7983 */ /* 0x001f220000300a00 */
[----:B------:R-:W-:Y:S02]  /*8a300*/  ISETP.LT.AND P1, PT, R40, UR4, !P1 ;  /* 0x0000000428007c0c */ /* 0x000fe4000cf21270 */
[----:B------:R-:W-:Y:S01]  /*8a310*/  ISETP.LT.AND P2, PT, R56, UR5, !P5 ;  /* 0x0000000538007c0c */ /* 0x000fe2000ef41270 */
[----:B------:R-:W-:Y:S01]  /*8a320*/  ULDC UR4, c[0x0][0x228] ;  /* 0x00008a0000047ab9 */ /* 0x000fe20000000800 */
[----:B------:R-:W-:-:S02]  /*8a330*/  PRMT R0, R58, 0x7773, RZ ;  /* 0x000077733a007816 */ /* 0x000fc400000000ff */
[----:B------:R-:W-:Y:S01]  /*8a340*/  ISETP.LT.AND P6, PT, R37, UR4, !P5 ;  /* 0x0000000425007c0c */ /* 0x000fe2000efc1270 */
[----:B------:R-:W-:Y:S01]  /*8a350*/  ULDC UR4, c[0x0][0x228] ;  /* 0x00008a0000047ab9 */ /* 0x000fe20000000800 */
[----:B------:R-:W-:Y:S02]  /*8a360*/  PRMT R2, R54, 0x7770, RZ ;  /* 0x0000777036027816 */ /* 0x000fe400000000ff */
[----:B------:R-:W-:Y:S01]  /*8a370*/  ISETP.LT.AND P4, PT, R45, UR4, !P5 ;  /* 0x000000042d007c0c */ /* 0x000fe2000ef81270 */
[----:B------:R-:W-:Y:S01]  /*8a380*/  ULDC UR4, c[0x0][0x228] ;  /* 0x00008a0000047ab9 */ /* 0x000fe20000000800 */
[----:B------:R-:W-:Y:S01]  /*8a390*/  ULDC UR5, c[0x0][0x228] ;  /* 0x00008a0000057ab9 */ /* 0x000fe20000000800 */
[----:B------:R0:W-:Y:S04]  /*8a3a0*/  @P1 STG.E.U8 desc[UR34][R38.64], R0 ;  /* 0x0000000026001986 */ /* 0x0001e8000c101122 */
[----:B------:R1:W-:Y:S01]  /*8a3b0*/  @P2 STG.E.U8 desc[UR34][R50.64], R2 ;  /* 0x0000000232002986 */ /* 0x0003e2000c101122 */
[----:B------:R-:W-:Y:S01]  /*8a3c0*/  ISETP.LT.AND P2, PT, R36, UR4, !P5 ;  /* 0x0000000424007c0c */ /* 0x000fe2000ef41270 */
[----:B------:R-:W-:-:S02]  /*8a3d0*/  ULDC UR4, c[0x0][0x22c] ;  /* 0x00008b0000047ab9 */ /* 0x000fc40000000800 */
[----:B0-----:R-:W4:Y:S01]  /*8a3e0*/  LDL.LU.64 R38, [R1+0x5f8] ;  /* 0x0005f80001267983 */ /* 0x001f220000300a00 */
[C---:B------:R-:W-:Y:S02]  /*8a3f0*/  PRMT R0, R54.reuse, 0x7771, RZ ;  /* 0x0000777136007816 */ /* 0x040fe400000000ff */
[----:B-1----:R-:W-:Y:S01]  /*8a400*/  PRMT R2, R54, 0x7772, RZ ;  /* 0x0000777236027816 */ /* 0x002fe200000000ff */
[----:B------:R-:W4:Y:S04]  /*8a410*/  LDL.LU.64 R50, [R1+0x5d8] ;  /* 0x0005d80001327983 */ /* 0x000f280000300a00 */
[----:B------:R-:W4:Y:S04]  /*8a420*/  LDL.LU R58, [R1+0x264] ;  /* 0x00026400013a7983 */ /* 0x000f280000300800 */
[----:B------:R-:W-:Y:S01]  /*8a430*/  @P6 STG.E.U8 desc[UR34][R32.64], R0 ;  /* 0x0000000020006986 */ /* 0x000fe2000c101122 */
[----:B------:R-:W-:-:S03]  /*8a440*/  ISETP.LT.AND P6, PT, R53, UR5, !P5 ;  /* 0x0000000535007c0c */ /* 0x000fc6000efc1270 */
[----:B------:R-:W4:Y:S01]  /*8a450*/  LDL.LU.64 R28, [R1+0x5e0] ;  /* 0x0005e000011c7983 */ /* 0x000f220000300a00 */
[----:B------:R-:W-:-:S03]  /*8a460*/  ULDC UR5, c[0x0][0x228] ;  /* 0x00008a0000057ab9 */ /* 0x000fc60000000800 */
[----:B--2---:R0:W-:Y:S01]  /*8a470*/  @P4 STG.E.U8 desc[UR34][R42.64], R2 ;  /* 0x000000022a004986 */ /* 0x0041e2000c101122 */
[----:B------:R-:W-:Y:S02]  /*8a480*/  PRMT R3, R59, 0x7770, RZ ;  /* 0x000077703b037816 */ /* 0x000fe400000000ff */
[----:B0-----:R-:W-:Y:S01]  /*8a490*/  PRMT R2, R54, 0x7773, RZ ;  /* 0x0000777336027816 */ /* 0x001fe200000000ff */
[----:B------:R-:W2:Y:S04]  /*8a4a0*/  LDL.LU.64 R42, [R1+0x5b0] ;  /* 0x0005b000012a7983 */ /* 0x000ea80000300a00 */
[----:B---3--:R0:W-:Y:S04]  /*8a4b0*/  @P2 STG.E.U8 desc[UR34][R48.64], R2 ;  /* 0x0000000230002986 */ /* 0x0081e8000c101122 */
[----:B0-----:R-:W3:Y:S04]  /*8a4c0*/  LDL.LU.64 R48, [R1+0x588] ;  /* 0x0005880001307983 */ /* 0x001ee80000300a00 */
[----:B----4-:R0:W-:Y:S04]  /*8a4d0*/  @P6 STG.E.U8 desc[UR34][R46.64], R3 ;  /* 0x000000032e006986 */ /* 0x0101e8000c101122 */
[----:B0-----:R-:W4:Y:S01]  /*8a4e0*/  LDL.LU.64 R46, [R1+0x580] ;  /* 0x00058000012e7983 */ /* 0x001f220000300a00 */
[----:B------:R-:W-:Y:S01]  /*8a4f0*/  VIADD R0, R55, 0x73 ;  /* 0x0000007337007836 */ /* 0x000fe20000000000 */
[----:B------:R-:W-:-:S02]  /*8a500*/  ISETP.LT.AND P1, PT, R57, UR5, !P5 ;  /* 0x0000000539007c0c */ /* 0x000fc4000ef21270 */
[----:B------:R-:W-:Y:S01]  /*8a510*/  ISETP.LT.AND P4, PT, R52, UR6, !P5 ;  /* 0x0000000634007c0c */ /* 0x000fe2000ef81270 */
[----:B------:R-:W4:Y:S01]  /*8a520*/  LDL.LU R54, [R1+0x254] ;  /* 0x0002540001367983 */ /* 0x000f220000300800 */
[----:B------:R-:W-:Y:S01]  /*8a530*/  ULDC UR5, c[0x0][0x228] ;  /* 0x00008a0000057ab9 */ /* 0x000fe20000000800 */
[----:B------:R-:W-:Y:S01]  /*8a540*/  ISETP.GE.AND P2, PT, R0, UR4, PT ;  /* 0x0000000400007c0c */ /* 0x000fe2000bf46270 */
[----:B------:R-:W-:Y:S01]  /*8a550*/  ULDC UR4, c[0x0][0x228] ;  /* 0x00008a0000047ab9 */ /* 0x000fe20000000800 */
[C---:B------:R-:W-:Y:S02]  /*8a560*/  PRMT R0, R59.reuse, 0x7771, RZ ;  /* 0x000077713b007816 */ /* 0x040fe400000000ff */
[----:B------:R-:W-:Y:S01]  /*8a570*/  ISETP.LT.AND P5, PT, R40, UR4, !P5 ;  /* 0x0000000428007c0c */ /* 0x000fe2000efa1270 */
[----:B------:R-:W-:Y:S01]  /*8a580*/  ULDC UR4, c[0x0][0x228] ;  /* 0x00008a0000047ab9 */ /* 0x000fe20000000800 */
[----:B------:R-:W-:Y:S02]  /*8a590*/  ISETP.LT.AND P6, PT, R56, UR5, !P3 ;  /* 0x0000000538007c0c */ /* 0x000fe4000dfc1270 */
[----:B------:R-:W-:Y:S01]  /*8a5a0*/  PRMT R2, R59, 0x7772, RZ ;  /* 0x000077723b027816 */ /* 0x000fe200000000ff */
[----:B------:R-:W4:Y:S04]  /*8a5b0*/  LDL.LU.64 R20, [R1+0x570] ;  /* 0x0005700001147983 */ /* 0x000f280000300a00 */
[----:B------:R0:W-:Y:S01]  /*8a5c0*/  @P1 STG.E.U8 desc[UR34][R38.64], R0 ;  /* 0x0000000026001986 */ /* 0x0001e2000c101122 */
[----:B------:R-:W-:-:S03]  /*8a5d0*/  ISETP.LT.AND P1, PT, R37, UR4, !P3 ;  /* 0x0000000425007c0c */ /* 0x000fc6000df21270 */
[----:B------:R-:W4:Y:S01]  /*8a5e0*/  LDL.LU.64 R32, [R1+0x558] ;  /* 0x0005580001207983 */ /* 0x000f220000300a00 */
[----:B------:R-:W-:-:S03]  /*8a5f0*/  ULDC UR5, c[0x0][0x228] ;  /* 0x00008a0000057ab9 */ /* 0x000fc60000000800 */
[----:B------:R1:W-:Y:S01]  /*8a600*/  @P4 STG.E.U8 desc[UR34][R50.64], R2 ;  /* 0x0000000232004986 */ /* 0x0003e2000c101122 */
[----:B------:R-:W-:Y:S01]  /*8a610*/  ISETP.LT.AND P4, PT, R45, UR5, !P3 ;  /* 0x000000052d007c0c */ /* 0x000fe2000df81270 */
[----:B------:R-:W-:Y:S01]  /*8a620*/  ULDC UR4, c[0x0][0x228] ;  /* 0x00008a0000047ab9 */ /* 0x000fe20000000800 */
[----:B------:R-:W-:Y:S01]  /*8a630*/  ULDC UR5, c[0x0][0x228] ;  /* 0x00008a0000057ab9 */ /* 0x000fe20000000800 */
[----:B------:R-:W-:Y:S01]  /*8a640*/  ULDC UR6, c[0x0][0x228] ;  /* 0x00008a0000067ab9 */ /* 0x000fe20000000800 */
[----:B0-----:R-:W-:Y:S01]  /*8a650*/  PRMT R0, R59, 0x7773, RZ ;  /* 0x000077733b007816 */ /* 0x001fe200000000ff */
[----:B------:R-:W4:Y:S04]  /*8a660*/  LDL.LU.64 R38, [R1+0x550] ;  /* 0x0005500001267983 */ /* 0x000f280000300a00 */
[----:B-1----:R-:W4:Y:S04]  /*8a670*/  LDL.LU.64 R50, [R1+0x530] ;  /* 0x0005300001327983 */ /* 0x002f280000300a00 */
[----:B------:R-:W4:Y:S01]  /*8a680*/  LDL.LU R44, [R1+0x244] ;  /* 0x00024400012c7983 */ /* 0x000f220000300800 */
[----:B------:R-:W-:-:S03]  /*8a690*/  PRMT R2, R58, 0x7770, RZ ;  /* 0x000077703a027816 */ /* 0x000fc600000000ff */
[----:B------:R0:W-:Y:S02]  /*8a6a0*/  @P5 STG.E.U8 desc[UR34][R28.64], R0 ;  /* 0x000000001c005986 */ /* 0x0001e4000c101122 */
[C---:B0-----:R-:W-:Y:S02]  /*8a6b0*/  PRMT R0, R58.reuse, 0x7771, RZ ;  /* 0x000077713a007816 */ /* 0x041fe400000000ff */
[----:B--2---:R0:W-:Y:S02]  /*8a6c0*/  @P6 STG.E.U8 desc[UR34][R42.64], R2 ;  /* 0x000000022a006986 */ /* 0x0041e4000c101122 */
[C---:B0-----:R-:W-:Y:S02]  /*8a6d0*/  PRMT R2, R58.reuse, 0x7772, RZ ;  /* 0x000077723a027816 */ /* 0x041fe400000000ff */
[----:B---3--:R0:W-:Y:S04]  /*8a6e0*/  @P1 STG.E.U8 desc[UR34][R48.64], R0 ;  /* 0x0000000030001986 */ /* 0x0081e8000c101122 */
[----:B0-----:R-:W2:Y:S04]  /*8a6f0*/  LDL.LU.64 R48, [R1+0x568] ;  /* 0x0005680001307983 */ /* 0x001ea80000300a00 */
[----:B----4-:R0:W-:Y:S04]  /*8a700*/  @P4 STG.E.U8 desc[UR34][R46.64], R2 ;  /* 0x000000022e004986 */ /* 0x0101e8000c101122 */
[----:B------:R-:W3:Y:S01]  /*8a710*/  LDL.LU.64 R42, [R1+0x500] ;  /* 0x00050000012a7983 */ /* 0x000ee20000300a00 */
[----:B------:R-:W-:-:S03]  /*8a720*/  PRMT R0, R58, 0x7773, RZ ;  /* 0x000077733a007816 */ /* 0x000fc600000000ff */
[----:B0-----:R-:W4:Y:S04]  /*8a730*/  LDL.LU.64 R46, [R1+0x508] ;  /* 0x00050800012e7983 */ /* 0x001f280000300a00 */
[----:B------:R-:W4:Y:S01]  /*8a740*/  LDL.LU.64 R58, [R1+0x4f0] ;  /* 0x0004f000013a7983 */ /* 0x000f220000300a00 */
[----:B------:R-:W-:Y:S02]  /*8a750*/  ISETP.LT.AND P5, PT, R36, UR4, !P3 ;  /* 0x0000000424007c0c */ /* 0x000fe4000dfa1270 */
[----:B------:R-:W-:Y:S01]  /*8a760*/  ISETP.LT.AND P6, PT, R53, UR5, !P3 ;  /* 0x0000000535007c0c */ /* 0x000fe2000dfc1270 */
[----:B------:R-:W-:Y:S01]  /*8a770*/  ULDC UR4, c[0x0][0x228] ;  /* 0x00008a0000047ab9 */ /* 0x000fe20000000800 */
[----:B------:R-:W-:Y:S02]  /*8a780*/  PRMT R2, R54, 0x7770, RZ ;  /* 0x0000777036027816 */ /* 0x000fe400000000ff */
[----:B------:R-:W-:Y:S01]  /*8a790*/  ISETP.LT.AND P4, PT, R57, UR4, !P3 ;  /* 0x0000000439007c0c */ /* 0x000fe2000df81270 */
[----:B------:R-:W-:Y:S01]  /*8a7a0*/  ULDC UR4, c[0x0][0x228] ;  /* 0x00008a0000047ab9 */ /* 0x000fe20000000800 */
[----:B------:R-:W-:Y:S01]  /*8a7b0*/  ULDC UR5, c[0x0][0x228] ;  /* 0x00008a0000057ab9 */ /* 0x000fe20000000800 */
[----:B------:R-:W-:Y:S01]  /*8a7c0*/  ISETP.LT.AND P1, PT, R52, UR4, !P3 ;  /* 0x0000000434007c0c */ /* 0x000fe2000df21270 */
[----:B------:R-:W-:-:S02]  /*8a7d0*/  ULDC UR4, c[0x0][0x228] ;  /* 0x00008a0000047ab9 */ /* 0x000fc40000000800 */
[----:B------:R-:W-:Y:S01]  /*8a7e0*/  ISETP.LT.AND P3, PT, R40, UR4, !P3 ;  /* 0x0000000428007c0c */ /* 0x000fe2000df61270 */
[----:B------:R-:W-:Y:S01]  /*8a7f0*/  ULDC UR4, c[0x0][0x228] ;  /* 0x00008a0000047ab9 */ /* 0x000fe20000000800 */
[----:B------:R0:W-:Y:S04]  /*8a800*/  @P5 STG.E.U8 desc[UR34][R20.64], R0 ;  /* 0x0000000014005986 */ /* 0x0001e8000c101122 */
[----:B------:R1:W-:Y:S01]  /*8a810*/  @P6 STG.E.U8 desc[UR34][R32.64], R2 ;  /* 0x0000000220006986 */ /* 0x0003e2000c101122 */
[----:B------:R-:W-:Y:S01]  /*8a820*/  ISETP.LT.AND P6, PT, R56, UR5, !P2 ;  /* 0x0000000538007c0c */ /* 0x000fe2000d7c1270 */
[----:B------:R-:W-:Y:S02]  /*8a830*/  ULDC UR5, c[0x0][0x228] ;  /* 0x00008a0000057ab9 */ /* 0x000fe40000000800 */
[----:B------:R-:W-:-:S02]  /*8a840*/  ISETP.LT.AND P5, PT, R45, UR5, !P2 ;  /* 0x000000052d007c0c */ /* 0x000fc4000d7a1270 */
[----:B------:R-:W-:Y:S01]  /*8a850*/  PRMT R3, R44, 0x7770, RZ ;  /* 0x000077702c037816 */ /* 0x000fe200000000ff */
[----:B------:R-:W-:Y:S01]  /*8a860*/  ULDC UR5, c[0x0][0x228] ;  /* 0x00008a0000057ab9 */ /* 0x000fe20000000800 */
[C---:B0-----:R-:W-:Y:S02]  /*8a870*/  PRMT R0, R54.reuse, 0x7771, RZ ;  /* 0x0000777136007816 */ /* 0x041fe400000000ff */
[----:B-1----:R-:W-:Y:S01]  /*8a880*/  PRMT R2, R54, 0x7772, RZ ;  /* 0x0000777236027816 */ /* 0x002fe200000000ff */
[----:B------:R-:W4:Y:S04]  /*8a890*/  LDL.LU.64 R32, [R1+0x4e8] ;  /* 0x0004e80001207983 */ /* 0x000f280000300a00 */
[----:B------:R0:W-:Y:S01]  /*8a8a0*/  @P4 STG.E.U8 desc[UR34][R38.64], R0 ;  /* 0x0000000026004986 */ /* 0x0001e2000c101122 */
[----:B------:R-:W-:-:S03]  /*8a8b0*/  ISETP.LT.AND P4, PT, R37, UR4, !P2 ;  /* 0x0000000425007c0c */ /* 0x000fc6000d781270 */
[----:B------:R1:W-:Y:S04]  /*8a8c0*/  @P1 STG.E.U8 desc[UR34][R50.64], R2 ;  /* 0x0000000232001986 */ /* 0x0003e8000c101122 */
[----:B------:R-:W4:Y:S01]  /*8a8d0*/  LDL.LU R41, [R1+0x314] ;  /* 0x0003140001297983 */ /* 0x000f220000300800 */
[----:B------:R-:W-:Y:S01]  /*8a8e0*/  ULDC UR4, c[0x0][0x228] ;  /* 0x00008a0000047ab9 */ /* 0x000fe20000000800 */
[----:B0-----:R-:W-:Y:S01]  /*8a8f0*/  VIADD R0, R55, 0x76 ;  /* 0x0000007637007836 */ /* 0x001fe20000000000 */
[----:B-1----:R-:W-:Y:S01]  /*8a900*/  PRMT R2, R54, 0x7773, RZ ;  /* 0x0000777336027816 */ /* 0x002fe200000000ff */
[----:B------:R-:W4:Y:S03]  /*8a910*/  LDL.LU.64 R50, [R1+0x4c8] ;  /* 0x0004c80001327983 */ /* 0x000f260000300a00 */
[----:B------:R-:W-:-:S02]  /*8a920*/  ISETP.GE.AND P1, PT, R0, UR27, PT ;  /* 0x0000001b00007c0c */ /* 0x000fc4000bf26270 */
[C---:B------:R-:W-:Y:S01]  /*8a930*/  PRMT R0, R44.reuse, 0x7771, RZ ;  /* 0x000077712c007816 */ /* 0x040fe200000000ff */
[----:B--2---:R0:W-:Y:S04]  /*8a940*/  @P3 STG.E.U8 desc[UR34][R48.64], R2 ;  /* 0x0000000230003986 */ /* 0x0041e8000c101122 */
[----:B---3--:R-:W-:Y:S04]  /*8a950*/  @P6 STG.E.U8 desc[UR34][R42.64], R3 ;  /* 0x000000032a006986 */ /* 0x008fe8000c101122 */
[----:B0-----:R-:W2:Y:S01]  /*8a960*/  LDL.LU.64 R48, [R1+0x4c0] ;  /* 0x0004c00001307983 */ /* 0x001ea20000300a00 */
[----:B------:R-:W-:-:S03]  /*8a970*/  PRMT R2, R44, 0x7772, RZ ;  /* 0x000077722c027816 */ /* 0x000fc600000000ff */
[----:B----4-:R-:W-:Y:S04]  /*8a980*/  @P4 STG.E.U8 desc[UR34][R46.64], R0 ;  /* 0x000000002e004986 */ /* 0x010fe8000c101122 */
[----:B------:R-:W3:Y:S04]  /*8a990*/  LDL.LU.64 R38, [R1+0x4b8] ;  /* 0x0004b80001267983 */ /* 0x000ee80000300a00 */
[----:B------:R0:W-:Y:S04]  /*8a9a0*/  @P5 STG.E.U8 desc[UR34][R58.64], R2 ;  /* 0x000000023a005986 */ /* 0x0001e8000c101122 */
[----:B0-----:R-:W4:Y:S01]  /*8a9b0*/  LDL.LU.64 R58, [R1+0x4b0] ;  /* 0x0004b000013a7983 */ /* 0x001f220000300a00 */
[----:B------:R-:W-:-:S03]  /*8a9c0*/  ISETP.LT.AND P6, PT, R36, UR4, !P2 ;  /* 0x0000000424007c0c */ /* 0x000fc6000d7c1270 */
[----:B------:R-:W4:Y:S01]  /*8a9d0*/  LDL.LU R54, [R1+0x268] ;  /* 0x0002680001367983 */ /* 0x000f220000300800 */
[----:B------:R-:W-:Y:S01]  /*8a9e0*/  ULDC UR4, c[0x0][0x228] ;  /* 0x00008a0000047ab9 */ /* 0x000fe20000000800 */
[----:B------:R-:W-:Y:S02]  /*8a9f0*/  VIADD R0, R55, 0x74 ;  /* 0x0000007437007836 */ /* 0x000fe40000000000 */
[----:B------:R-:W4:Y:S01]  /*8aa00*/  LDL.LU.64 R42, [R1+0x478] ;  /* 0x00047800012a7983 */ /* 0x000f220000300a00 */
[----:B------:R-:W-:Y:S02]  /*8aa10*/  ISETP.LT.AND P4, PT, R53, UR4, !P2 ;  /* 0x0000000435007c0c */ /* 0x000fe4000d781270 */
[----:B------:R-:W-:Y:S02]  /*8aa20*/  PRMT R2, R44, 0x7773, RZ ;  /* 0x000077732c027816 */ /* 0x000fe400000000ff */
[----:B------:R-:W-:Y:S01]  /*8aa30*/  ISETP.LT.AND P5, PT, R57, UR5, !P2 ;  /* 0x0000000539007c0c */ /* 0x000fe2000d7a1270 */
[----:B------:R-:W-:Y:S01]  /*8aa40*/  ULDC UR4, c[0x0][0x22c] ;  /* 0x00008b0000047ab9 */ /* 0x000fe20000000800 */
[----:B------:R-:W4:Y:S01]  /*8aa50*/  LDL.LU.64 R46, [R1+0x470] ;  /* 0x00047000012e7983 */ /* 0x000f220000300a00 */
[----:B------:R-:W-:Y:S01]  /*8aa60*/  ISETP.GE.AND P3, PT, R0, UR4, PT ;  /* 0x0000000400007c0c */ /* 0x000fe2000bf66270 */
[----:B------:R-:W-:Y:S01]  /*8aa70*/  ULDC UR4, c[0x0][0x228] ;  /* 0x00008a0000047ab9 */ /* 0x000fe20000000800 */
[----:B------:R-:W-:Y:S01]  /*8aa80*/  ULDC UR5, c[0x0][0x228] ;  /* 0x00008a0000057ab9 */ /* 0x000fe20000000800 */
[----:B------:R0:W-:Y:S01]  /*8aa90*/  @P6 STG.E.U8 desc[UR34][R32.64], R2 ;  /* 0x0000000220006986 */ /* 0x0001e2000c101122 */
[----:B------:R-:W-:-:S02]  /*8aaa0*/  ISETP.LT.AND P6, PT, R52, UR4, !P2 ;  /* 0x0000000434007c0c */ /* 0x000fc4000d7c1270 */
[C---:B------:R-:W-:Y:S02]  /*8aab0*/  PRMT R0, R41.reuse, 0x7770, RZ ;  /* 0x0000777029007816 */ /* 0x040fe400000000ff */
[----:B------:R-:W-:Y:S01]  /*8aac0*/  ISETP.LT.AND P2, PT, R40, UR5, !P2 ;  /* 0x0000000528007c0c */ /* 0x000fe2000d741270 */
[----:B------:R-:W-:Y:S01]  /*8aad0*/  ULDC UR4, c[0x0][0x228] ;  /* 0x00008a0000047ab9 */ /* 0x000fe20000000800 */
[----:B------:R-:W-:Y:S01]  /*8aae0*/  ULDC UR5, c[0x0][0x228] ;  /* 0x00008a0000057ab9 */ /* 0x000fe20000000800 */
[C---:B0-----:R-:W-:Y:S01]  /*8aaf0*/  PRMT R2, R41.reuse, 0x7771, RZ ;  /* 0x0000777129027816 */ /* 0x041fe200000000ff */
[----:B------:R0:W-:Y:S04]  /*8ab00*/  @P4 STG.E.U8 desc[UR34][R50.64], R0 ;  /* 0x0000000032004986 */ /* 0x0001e8000c101122 */
[----:B0-----:R-:W4:Y:S01]  /*8ab10*/  LDL.LU.64 R50, [R1+0x468] ;  /* 0x0004680001327983 */ /* 0x001f220000300a00 */
[----:B------:R-:W-:-:S03]  /*8ab20*/  PRMT R0, R41, 0x7772, RZ ;  /* 0x0000777229007816 */ /* 0x000fc600000000ff */
[----:B--2---:R0:W-:Y:S04]  /*8ab30*/  @P5 STG.E.U8 desc[UR34][R48.64], R2 ;  /* 0x0000000230005986 */ /* 0x0041e8000c101122 */
[----:B---3--:R-:W-:Y:S04]  /*8ab40*/  @P6 STG.E.U8 desc[UR34][R38.64], R0 ;  /* 0x0000000026006986 */ /* 0x008fe8000c101122 */
[----:B0-----:R-:W2:Y:S04]  /*8ab50*/  LDL.LU.64 R48, [R1+0x458] ;  /* 0x0004580001307983 */ /* 0x001ea80000300a00 */
[----:B------:R-:W3:Y:S01]  /*8ab60*/  LDL.LU R44, [R1+0x258] ;  /* 0x00025800012c7983 */ /* 0x000ee20000300800 */
[----:B------:R-:W-:-:S03]  /*8ab70*/  PRMT R2, R41, 0x7773, RZ ;  /* 0x0000777329027816 */ /* 0x000fc600000000ff */
[----:B------:R-:W2:Y:S04]  /*8ab80*/  LDL.LU.64 R32, [R1+0x460] ;  /* 0x0004600001207983 */ /* 0x000ea80000300a00 */
[----:B----4-:R0:W-:Y:S04]  /*8ab90*/  @P2 STG.E.U8 desc[UR34][R58.64], R2 ;  /* 0x000000023a002986 */ /* 0x0101e8000c101122 */
[----:B0-----:R-:W4:Y:S01]  /*8aba0*/  LDL.LU.64 R58, [R1+0x438] ;  /* 0x00043800013a7983 */ /* 0x001f220000300a00 */
[----:B------:R-:W-:Y:S01]  /*8abb0*/  ISETP.LT.AND P4, PT, R56, UR4, !P3 ;  /* 0x0000000438007c0c */ /* 0x000fe2000df81270 */
[----:B------:R-:W-:Y:S01]  /*8abc0*/  ULDC UR4, c[0x0][0x228] ;  /* 0x00008a0000047ab9 */ /* 0x000fe20000000800 */
[----:B------:R-:W-:-:S02]  /*8abd0*/  PRMT R0, R54, 0x7770, RZ ;  /* 0x0000777036007816 */ /* 0x000fc400000000ff */
[----:B------:R-:W-:Y:S01]  /*8abe0*/  ISETP.LT.AND P5, PT, R37, UR4, !P3 ;  /* 0x0000000425007c0c */ /* 0x000fe2000dfa1270 */
[----:B------:R-:W-:Y:S01]  /*8abf0*/  ULDC UR4, c[0x0][0x228] ;  /* 0x00008a0000047ab9 */ /* 0x000fe20000000800 */
[----:B------:R-:W4:Y:S01]  /*8ac00*/  LDL.LU.64 R38, [R1+0x450] ;  /* 0x0004500001267983 */ /* 0x000f220000300a00 */
[----:B------:R-:W-:Y:S02]  /*8ac10*/  PRMT R2, R54, 0x7771, RZ ;  /* 0x0000777136027816 */ /* 0x000fe400000000ff */
[----:B------:R-:W-:Y:S01]  /*8ac20*/  ISETP.LT.AND P2, PT, R45, UR4, !P3 ;  /* 0x000000042d007c0c */ /* 0x000fe2000df41270 */
[----:B------:R-:W-:-:S03]  /*8ac30*/  ULDC UR4, c[0x0][0x228] ;  /* 0x00008a0000047ab9 */ /* 0x000fc60000000800 */
[----:B------:R0:W-:Y:S04]  /*8ac40*/  @P4 STG.E.U8 desc[UR34][R42.64], R0 ;  /* 0x000000002a004986 */ /* 0x0001e8000c101122 */
[----:B------:R1:W-:Y:S01]  /*8ac50*/  @P5 STG.E.U8 desc[UR34][R46.64], R2 ;  /* 0x000000022e005986 */ /* 0x0003e2000c101122 */
[----:B------:R-:W-:Y:S01]  /*8ac60*/  ISETP.LT.AND P4, PT, R36, UR5, !P3 ;  /* 0x0000000524007c0c */ /* 0x000fe2000df81270 */
[----:B------:R-:W-:Y:S01]  /*8ac70*/  ULDC UR5, c[0x0][0x228] ;  /* 0x00008a0000057ab9 */ /* 0x000fe20000000800 */
[----:B------:R-:W-:Y:S01]  /*8ac80*/  ISETP.LT.AND P6, PT, R53, UR4, !P3 ;  /* 0x0000000435007c0c */ /* 0x000fe2000dfc1270 */
[----:B0-----:R-:W4:Y:S04]  /*8ac90*/  LDL.LU.64 R42, [R1+0x430] ;  /* 0x00043000012a7983 */ /* 0x001f280000300a00 */
[----:B------:R-:W4:Y:S04]  /*8aca0*/  LDL.LU R41, [R1+0x248] ;  /* 0x0002480001297983 */ /* 0x000f280000300800 */
[----:B-1----:R-:W4:Y:S01]  /*8acb0*/  LDL.LU.64 R46, [R1+0x428] ;  /* 0x00042800012e7983 */ /* 0x002f220000300a00 */
[----:B------:R-:W-:-:S02]  /*8acc0*/  PRMT R2, R54, 0x7772, RZ ;  /* 0x0000777236027816 */ /* 0x000fc400000000ff */
[----:B------:R-:W-:Y:S01]  /*8acd0*/  ISETP.LT.AND P5, PT, R57, UR5, !P3 ;  /* 0x0000000539007c0c */ /* 0x000fe2000dfa1270 */
[----:B------:R-:W-:Y:S01]  /*8ace0*/  VIADD R0, R55, 0x77 ;  /* 0x0000007737007836 */ /* 0x000fe20000000000 */
[----:B------:R-:W-:Y:S01]  /*8acf0*/  PRMT R3, R54, 0x7773, RZ ;  /* 0x0000777336037816 */ /* 0x000fe200000000ff */
[----:B------:R-:W-:Y:S01]  /*8ad00*/  ULDC UR4, c[0x0][0x228] ;  /* 0x00008a0000047ab9 */ /* 0x000fe20000000800 */
[----:B------:R0:W-:Y:S01]  /*8ad10*/  @P2 STG.E.U8 desc[UR34][R50.64], R2 ;  /* 0x0000000232002986 */ /* 0x0001e2000c101122 */
[----:B------:R-:W-:Y:S01]  /*8ad20*/  ULDC UR5, c[0x0][0x228] ;  /* 0x00008a0000057ab9 */ /* 0x000fe20000000800 */
[----:B------:R-:W-:Y:S02]  /*8ad30*/  ISETP.GE.AND P2, PT, R0, UR37, PT ;  /* 0x0000002500007c0c */ /* 0x000fe4000bf46270 */
[----:B0-----:R-:W4:Y:S01]  /*8ad40*/  LDL.LU.64 R50, [R1+0x420] ;  /* 0x0004200001327983 */ /* 0x001f220000300a00 */
[C---:B---3--:R-:W-:Y:S02]  /*8ad50*/  PRMT R0, R44.reuse, 0x7770, RZ ;  /* 0x000077702c007816 */ /* 0x048fe400000000ff */
[----:B------:R-:W-:Y:S01]  /*8ad60*/  PRMT R2, R44, 0x7771, RZ ;  /* 0x000077712c027816 */ /* 0x000fe200000000ff */
[----:B--2---:R0:W-:Y:S04]  /*8ad70*/  @P4 STG.E.U8 desc[UR34][R48.64], R3 ;  /* 0x0000000330004986 */ /* 0x0041e8000c101122 */
[----:B------:R-:W-:Y:S04]  /*8ad80*/  @P6 STG.E.U8 desc[UR34][R32.64], R0 ;  /* 0x0000000020006986 */ /* 0x000fe8000c101122 */
[----:B0-----:R-:W2:Y:S04]  /*8ad90*/  LDL.LU.64 R48, [R1+0x448] ;  /* 0x0004480001307983 */ /* 0x001ea80000300a00 */
[----:B----4-:R0:W-:Y:S04]  /*8ada0*/  @P5 STG.E.U8 desc[UR34][R58.64], R2 ;  /* 0x000000023a005986 */ /* 0x0101e8000c101122 */
[----:B0-----:R-:W3:Y:S01]  /*8adb0*/  LDL.LU.64 R58, [R1+0x440] ;  /* 0x00044000013a7983 */ /* 0x001ee20000300a00 */
[----:B------:R-:W-:Y:S01]  /*8adc0*/  ISETP.LT.AND P4, PT, R52, UR4, !P3 ;  /* 0x0000000434007c0c */ /* 0x000fe2000df81270 */
[----:B------:R-:W-:Y:S01]  /*8add0*/  ULDC UR4, c[0x0][0x228] ;  /* 0x00008a0000047ab9 */ /* 0x000fe20000000800 */
[----:B------:R-:W-:-:S02]  /*8ade0*/  ISETP.LT.AND P3, PT, R40, UR5, !P3 ;  /* 0x0000000528007c0c */ /* 0x000fc4000df61270 */
[----:B------:R-:W-:Y:S02]  /*8adf0*/  ISETP.LT.AND P6, PT, R56, UR4, !P0 ;  /* 0x0000000438007c0c */ /* 0x000fe4000c7c1270 */
[C---:B------:R-:W-:Y:S01]  /*8ae00*/  PRMT R0, R44.reuse, 0x7772, RZ ;  /* 0x000077722c007816 */ /* 0x040fe200000000ff */
[----:B------:R-:W4:Y:S01]  /*8ae10*/  LDL.LU R54, [R1+0x318] ;  /* 0x0003180001367983 */ /* 0x000f220000300800 */
[----:B------:R-:W-:Y:S01]  /*8ae20*/  ULDC UR5, c[0x0][0x228] ;  /* 0x00008a0000057ab9 */ /* 0x000fe20000000800 */
[----:B------:R-:W-:Y:S02]  /*8ae30*/  PRMT R2, R44, 0x7773, RZ ;  /* 0x000077732c027816 */ /* 0x000fe400000000ff */
[----:B------:R-:W4:Y:S01]  /*8ae40*/  LDL.LU.64 R20, [R1+0x490] ;  /* 0x0004900001147983 */ /* 0x000f220000300a00 */
[----:B------:R-:W-:-:S03]  /*8ae50*/  ISETP.LT.AND P5, PT, R37, UR5, !P0 ;  /* 0x0000000525007c0c */ /* 0x000fc6000c7a1270 */
[----:B------:R-:W4:Y:S04]  /*8ae60*/  LDL.LU.64 R32, [R1+0x488] ;  /* 0x0004880001207983 */ /* 0x000f280000300a00 */
[----:B------:R0:W-:Y:S01]  /*8ae70*/  @P4 STG.E.U8 desc[UR34][R38.64], R0 ;  /* 0x0000000026004986 */ /* 0x0001e2000c101122 */
[----:B------:R-:W-:Y:S01]  /*8ae80*/  ULDC UR4, c[0x0][0x228] ;  /* 0x00008a0000047ab9 */ /* 0x000fe20000000800 */
[----:B------:R-:W-:Y:S02]  /*8ae90*/  ULDC UR5, c[0x0][0x228] ;  /* 0x00008a0000057ab9 */ /* 0x000fe40000000800 */
[----:B------:R1:W-:Y:S01]  /*8aea0*/  @P3 STG.E.U8 desc[UR34][R42.64], R2 ;  /* 0x000000022a003986 */ /* 0x0003e2000c101122 */
[----:B------:R-:W-:Y:S01]  /*8aeb0*/  ISETP.LT.AND P4, PT, R45, UR4, !P0 ;  /* 0x000000042d007c0c */ /* 0x000fe2000c781270 */
[----:B------:R-:W-:Y:S01]  /*8aec0*/  ULDC UR4, c[0x0][0x228] ;  /* 0x00008a0000047ab9 */ /* 0x000fe20000000800 */
[C---:B0-----:R-:W-:Y:S01]  /*8aed0*/  PRMT R0, R41.reuse, 0x7770, RZ ;  /* 0x0000777029007816 */ /* 0x041fe200000000ff */
[----:B------:R-:W4:Y:S04]  /*8aee0*/  LDL.LU.64 R38, [R1+0x4a8] ;  /* 0x0004a80001267983 */ /* 0x000f280000300a00 */
[----:B------:R0:W-:Y:S01]  /*8aef0*/  @P6 STG.E.U8 desc[UR34][R46.64], R0 ;  /* 0x000000002e006986 */ /* 0x0001e2000c101122 */
[----:B-1----:R-:W-:-:S02]  /*8af00*/  PRMT R2, R41, 0x7771, RZ ;  /* 0x0000777129027816 */ /* 0x002fc400000000ff */
[----:B------:R-:W-:Y:S01]  /*8af10*/  ISETP.LT.AND P3, PT, R36, UR4, !P0 ;  /* 0x0000000424007c0c */ /* 0x000fe2000c761270 */
[----:B------:R-:W-:Y:S01]  /*8af20*/  ULDC UR4, c[0x0][0x228] ;  /* 0x00008a0000047ab9 */ /* 0x000fe20000000800 */
[----:B0-----:R-:W4:Y:S04]  /*8af30*/  LDL.LU.64 R46, [R1+0x498] ;  /* 0x00049800012e7983 */ /* 0x001f280000300a00 */
[----:B------:R-:W4:Y:S04]  /*8af40*/  LDL.LU R44, [R1+0x26c] ;  /* 0x00026c00012c7983 */ /* 0x000f280000300800 */
[----:B------:R0:W-:Y:S01]  /*8af50*/  @P5 STG.E.U8 desc[UR34][R50.64], R2 ;  /* 0x0000000232005986 */ /* 0x0001e2000c101122 */
[----:B------:R-:W-:-:S03]  /*8af60*/  PRMT R0, R41, 0x7772, RZ ;  /* 0x0000777229007816 */ /* 0x000fc600000000ff */
[----:B0-----:R-:W4:Y:S01]  /*8af70*/  LDL.LU.64 R50, [R1+0x4a0] ;  /* 0x0004a00001327983 */ /* 0x001f220000300a00 */
[----:B------:R-:W-:-:S03]  /*8af80*/  PRMT R2, R41, 0x7773, RZ ;  /* 0x0000777329027816 */ /* 0x000fc600000000ff */
[----:B------:R-:W4:Y:S04]  /*8af90*/  LDL.LU.64 R42, [R1+0x4e0] ;  /* 0x0004e000012a7983 */ /* 0x000f280000300a00 */
[----:B--2---:R0:W-:Y:S04]  /*8afa0*/  @P4 STG.E.U8 desc[UR34][R48.64], R0 ;  /* 0x0000000030004986 */ /* 0x0041e8000c101122 */
[----:B0-----:R-:W2:Y:S04]  /*8afb0*/  LDL.LU.64 R48, [R1+0x4d8] ;  /* 0x0004d80001307983 */ /* 0x001ea80000300a00 */
[----:B---3--:R0:W-:Y:S04]  /*8afc0*/  @P3 STG.E.U8 desc[UR34][R58.64], R2 ;  /* 0x000000023a003986 */ /* 0x0081e8000c101122 */
[----:B0-----:R-:W3:Y:S01]  /*8afd0*/  LDL.LU.64 R58, [R1+0x4d0] ;  /* 0x0004d000013a7983 */ /* 0x001ee20000300a00 */
[----:B------:R-:W-:-:S02]  /*8afe0*/  ISETP.LT.AND P5, PT, R53, UR4, !P0 ;  /* 0x0000000435007c0c */ /* 0x000fc4000c7a1270 */
[----:B------:R-:W-:Y:S01]  /*8aff0*/  ISETP.LT.AND P4, PT, R57, UR5, !P0 ;  /* 0x0000000539007c0c */ /* 0x000fe2000c781270 */
[----:B------:R-:W-:Y:S01]  /*8b000*/  ULDC UR4, c[0x0][0x228] ;  /* 0x00008a0000047ab9 */ /* 0x000fe20000000800 */
[----:B------:R-:W-:Y:S01]  /*8b010*/  ULDC UR5, c[0x0][0x228] ;  /* 0x00008a0000057ab9 */ /* 0x000fe20000000800 */
[----:B------:R-:W-:Y:S02]  /*8b020*/  ISETP.LT.AND P3, PT, R52, UR4, !P0 ;  /* 0x0000000434007c0c */ /* 0x000fe4000c761270 */
[----:B------:R-:W-:Y:S01]  /*8b030*/  ISETP.LT.AND P6, PT, R40, UR5, !P0 ;  /* 0x0000000528007c0c */ /* 0x000fe2000c7c1270 */
[----:B------:R-:W-:Y:S01]  /*8b040*/  VIADD R0, R55, 0x78 ;  /* 0x0000007837007836 */ /* 0x000fe20000000000 */
[C---:B----4-:R-:W-:Y:S02]  /*8b050*/  PRMT R2, R54.reuse, 0x7770, RZ ;  /* 0x0000777036027816 */ /* 0x050fe400000000ff */
[----:B------:R-:W-:Y:S01]  /*8b060*/  PRMT R3, R54, 0x7771, RZ ;  /* 0x0000777136037816 */ /* 0x000fe200000000ff */
[----:B------:R-:W-:Y:S01]  /*8b070*/  ULDC UR4, c[0x0][0x228] ;  /* 0x00008a0000047ab9 */ /* 0x000fe20000000800 */
[----:B------:R-:W-:Y:S01]  /*8b080*/  ULDC UR5, c[0x0][0x228] ;  /* 0x00008a0000057ab9 */ /* 0x000fe20000000800 */
[----:B------:R-:W-:-:S02]  /*8b090*/  ISETP.GE.AND P0, PT, R0, UR33, PT ;  /* 0x0000002100007c0c */ /* 0x000fc4000bf06270 */
[----:B------:R-:W-:Y:S01]  /*8b0a0*/  PRMT R0, R54, 0x7772, RZ ;  /* 0x0000777236007816 */ /* 0x000fe200000000ff */
[----:B------:R0:W-:Y:S04]  /*8b0b0*/  @P5 STG.E.U8 desc[UR34][R20.64], R2 ;  /* 0x0000000214005986 */ /* 0x0001e8000c101122 */
[----:B------:R1:W-:Y:S01]  /*8b0c0*/  @P4 STG.E.U8 desc[UR34][R32.64], R3 ;  /* 0x0000000320004986 */ /* 0x0003e2000c101122 */
[----:B------:R-:W-:Y:S01]  /*8b0d0*/  ISETP.LT.AND P4, PT, R56, UR4, !P1 ;  /* 0x0000000438007c0c */ /* 0x000fe2000cf81270 */
[----:B------:R-:W-:Y:S02]  /*8b0e0*/  ULDC UR4, c[0x0][0x228] ;  /* 0x00008a0000047ab9 */ /* 0x000fe40000000800 */
[----:B------:R4:W-:Y:S01]  /*8b0f0*/  @P3 STG.E.U8 desc[UR34][R38.64], R0 ;  /* 0x0000000026003986 */ /* 0x0009e2000c101122 */
[----:B0-----:R-:W-:-:S03]  /*8b100*/  PRMT R2, R54, 0x7773, RZ ;  /* 0x0000777336027816 */ /* 0x001fc600000000ff */
[----:B------:R-:W3:Y:S04]  /*8b110*/  LDL.LU R54, [R1+0x25c] ;  /* 0x00025c0001367983 */ /* 0x000ee80000300800 */
[----:B------:R0:W-:Y:S01]  /*8b120*/  @P6 STG.E.U8 desc[UR34][R46.64], R2 ;  /* 0x000000022e006986 */ /* 0x0001e2000c101122 */
[----:B------:R-:W-:Y:S01]  /*8b130*/  ISETP.LT.AND P6, PT, R37, UR4, !P1 ;  /* 0x0000000425007c0c */ /* 0x000fe2000cfc1270 */
[----:B------:R-:W-:Y:S02]  /*8b140*/  ULDC UR4, c[0x0][0x228] ;  /* 0x00008a0000047ab9 */ /* 0x000fe40000000800 */
[----:B-1----:R-:W3:Y:S01]  /*8b150*/  LDL.LU.64 R32, [R1+0x528] ;  /* 0x0005280001207983 */ /* 0x002ee20000300a00 */
[----:B------:R-:W-:Y:S02]  /*8b160*/  ISETP.LT.AND P3, PT, R45, UR5, !P1 ;  /* 0x000000052d007c0c */ /* 0x000fe4000cf61270 */
[----:B----4-:R-:W-:-:S02]  /*8b170*/  PRMT R0, R44, 0x7770, RZ ;  /* 0x000077702c007816 */ /* 0x010fc400000000ff */
[----:B------:R-:W-:Y:S02]  /*8b180*/  ISETP.LT.AND P5, PT, R36, UR4, !P1 ;  /* 0x0000000424007c0c */ /* 0x000fe4000cfa1270 */
[----:B------:R-:W-:Y:S01]  /*8b190*/  PRMT R3, R44, 0x7773, RZ ;  /* 0x000077732c037816 */ /* 0x000fe200000000ff */
[----:B------:R-:W-:Y:S01]  /*8b1a0*/  ULDC UR4, c[0x0][0x228] ;  /* 0x00008a0000047ab9 */ /* 0x000fe20000000800 */
[----:B------:R-:W-:Y:S01]  /*8b1b0*/  ULDC UR5, c[0x0][0x228] ;  /* 0x00008a0000057ab9 */ /* 0x000fe20000000800 */
[----:B0-----:R-:W4:Y:S01]  /*8b1c0*/  LDL.LU.64 R46, [R1+0x520] ;  /* 0x00052000012e7983 */ /* 0x001f220000300a00 */
[----:B------:R-:W-:-:S03]  /*8b1d0*/  VIADD R2, R55, 0x79 ;  /* 0x0000007937027836 */ /* 0x000fc60000000000 */
[----:B------:R0:W-:Y:S02]  /*8b1e0*/  @P4 STG.E.U8 desc[UR34][R50.64], R0 ;  /* 0x0000000032004986 */ /* 0x0001e4000c101122 */
[----:B------:R-:W-:Y:S02]  /*8b1f0*/  ISETP.GE.AND P4, PT, R2, UR29, PT ;  /* 0x0000001d02007c0c */ /* 0x000fe4000bf86270 */
[C---:B------:R-:W-:Y:S02]  /*8b200*/  PRMT R2, R44.reuse, 0x7772, RZ ;  /* 0x000077722c027816 */ /* 0x040fe400000000ff */
[----:B0-----:R-:W-:Y:S01]  /*8b210*/  PRMT R0, R44, 0x7771, RZ ;  /* 0x000077712c007816 */ /* 0x001fe200000000ff */
[----:B------:R-:W4:Y:S04]  /*8b220*/  LDL.LU.64 R50, [R1+0x518] ;  /* 0x0005180001327983 */ /* 0x000f280000300a00 */
[----:B------:R-:W4:Y:S04]  /*8b230*/  LDL.LU R44, [R1+0x24c] ;  /* 0x00024c00012c7983 */ /* 0x000f280000300800 */
[----:B------:R-:W4:Y:S04]  /*8b240*/  LDL.LU.64 R38, [R1+0x560] ;  /* 0x0005600001267983 */ /* 0x000f280000300a00 */
[----:B------:R0:W-:Y:S04]  /*8b250*/  @P6 STG.E.U8 desc[UR34][R42.64], R0 ;  /* 0x000000002a006986 */ /* 0x0001e8000c101122 */
[----:B0-----:R-:W4:Y:S04]  /*8b260*/  LDL.LU.64 R42, [R1+0x548] ;  /* 0x00054800012a7983 */ /* 0x001f280000300a00 */
[----:B--2---:R-:W-:Y:S04]  /*8b270*/  @P3 STG.E.U8 desc[UR34][R48.64], R2 ;  /* 0x0000000230003986 */ /* 0x004fe8000c101122 */
[----:B---3--:R0:W-:Y:S04]  /*8b280*/  @P5 STG.E.U8 desc[UR34][R58.64], R3 ;  /* 0x000000033a005986 */ /* 0x0081e8000c101122 */
[----:B0-----:R-:W2:Y:S01]  /*8b290*/  LDL.LU.64 R58, [R1+0x540] ;  /* 0x00054000013a7983 */ /* 0x001ea20000300a00 */
[----:B------:R-:W-:Y:S01]  /*8b2a0*/  ISETP.LT.AND P6, PT, R53, UR4, !P1 ;  /* 0x0000000435007c0c */ /* 0x000fe2000cfc1270 */
[----:B------:R-:W-:-:S02]  /*8b2b0*/  ULDC UR4, c[0x0][0x228] ;  /* 0x00008a0000047ab9 */ /* 0x000fc40000000800 */
[----:B------:R-:W3:Y:S01]  /*8b2c0*/  LDL.LU.64 R48, [R1+0x538] ;  /* 0x0005380001307983 */ /* 0x000ee20000300a00 */
[----:B------:R-:W-:Y:S02]  /*8b2d0*/  ISETP.LT.AND P5, PT, R57, UR4, !P1 ;  /* 0x0000000439007c0c */ /* 0x000fe4000cfa1270 */
[----:B------:R-:W-:Y:S01]  /*8b2e0*/  ISETP.LT.AND P3, PT, R52, UR5, !P1 ;  /* 0x0000000534007c0c */ /* 0x000fe2000cf61270 */
[----:B------:R-:W-:Y:S01]  /*8b2f0*/  ULDC UR4, c[0x0][0x228] ;  /* 0x00008a0000047ab9 */ /* 0x000fe20000000800 */
[----:B------:R-:W-:Y:S01]  /*8b300*/  ULDC UR5, c[0x0][0x228] ;  /* 0x00008a0000057ab9 */ /* 0x000fe20000000800 */
[----:B------:R-:W-:Y:S01]  /*8b310*/  ISETP.LT.AND P1, PT, R40, UR4, !P1 ;  /* 0x0000000428007c0c */ /* 0x000fe2000cf21270 */
[----:B------:R-:W-:Y:S01]  /*8b320*/  ULDC UR4, c[0x0][0x228] ;  /* 0x00008a0000047ab9 */ /* 0x000fe20000000800 */
[C---:B------:R-:W-:Y:S02]  /*8b330*/  PRMT R0, R54.reuse, 0x7770, RZ ;  /* 0x0000777036007816 */ /* 0x040fe400000000ff */
[----:B------:R-:W-:-:S03]  /*8b340*/  PRMT R2, R54, 0x7771, RZ ;  /* 0x0000777136027816 */ /* 0x000fc600000000ff */
[----:B------:R-:W-:Y:S01]  /*8b350*/  @P6 STG.E.U8 desc[UR34][R32.64], R0 ;  /* 0x0000000020006986 */ /* 0x000fe2000c101122 */
[----:B------:R-:W-:Y:S02]  /*8b360*/  ISETP.LT.AND P6, PT, R56, UR5, !P2 ;  /* 0x0000000538007c0c */ /* 0x000fe4000d7c1270 */
[C---:B------:R-:W-:Y:S02]  /*8b370*/  PRMT R3, R54.reuse, 0x7772, RZ ;  /* 0x0000777236037816 */ /* 0x040fe400000000ff */
[----:B------:R-:W-:Y:S01]  /*8b380*/  PRMT R4, R54, 0x7773, RZ ;  /* 0x0000777336047816 */ /* 0x000fe200000000ff */
[----:B------:R-:W-:Y:S01]  /*8b390*/  ULDC UR5, c[0x0][0x228] ;  /* 0x00008a0000057ab9 */ /* 0x000fe20000000800 */
[----:B------:R-:W3:Y:S04]  /*8b3a0*/  LDL.LU R54, [R1+0x31c] ;  /* 0x00031c0001367983 */ /* 0x000ee80000300800 */
[----:B----4-:R0:W-:Y:S01]  /*8b3b0*/  @P5 STG.E.U8 desc[UR34][R46.64], R2 ;  /* 0x000000022e005986 */ /* 0x0101e2000c101122 */
[----:B------:R-:W-:Y:S01]  /*8b3c0*/  ISETP.LT.AND P5, PT, R37, UR6, !P2 ;  /* 0x0000000625007c0c */ /* 0x000fe2000d7a1270 */
[----:B------:R-:W-:-:S02]  /*8b3d0*/  ULDC UR6, c[0x0][0x228] ;  /* 0x00008a0000067ab9 */ /* 0x000fc40000000800 */
[----:B0-----:R-:W4:Y:S04]  /*8b3e0*/  LDL.LU.64 R46, [R1+0x5a8] ;  /* 0x0005a800012e7983 */ /* 0x001f280000300a00 */
[----:B------:R0:W-:Y:S01]  /*8b3f0*/  @P3 STG.E.U8 desc[UR34][R50.64], R3 ;  /* 0x0000000332003986 */ /* 0x0001e2000c101122 */
[C---:B------:R-:W-:Y:S02]  /*8b400*/  PRMT R0, R44.reuse, 0x7770, RZ ;  /* 0x000077702c007816 */ /* 0x040fe400000000ff */
[----:B------:R-:W-:Y:S01]  /*8b410*/  PRMT R2, R44, 0x7771, RZ ;  /* 0x000077712c027816 */ /* 0x000fe200000000ff */
[----:B------:R-:W-:Y:S04]  /*8b420*/  @P1 STG.E.U8 desc[UR34][R38.64], R4 ;  /* 0x0000000426001986 */ /* 0x000fe8000c101122 */
[----:B0-----:R-:W4:Y:S04]  /*8b430*/  LDL.LU.64 R50, [R1+0x5a0] ;  /* 0x0005a00001327983 */ /* 0x001f280000300a00 */
[----:B------:R-:W4:Y:S04]  /*8b440*/  LDL.LU.64 R20, [R1+0x598] ;  /* 0x0005980001147983 */ /* 0x000f280000300a00 */
[----:B------:R-:W4:Y:S04]  /*8b450*/  LDL.LU.64 R32, [R1+0x590] ;  /* 0x0005900001207983 */ /* 0x000f280000300a00 */
[----:B------:R-:W-:Y:S04]  /*8b460*/  @P6 STG.E.U8 desc[UR34][R42.64], R0 ;  /* 0x000000002a006986 */ /* 0x000fe8000c101122 */
[----:B--2---:R0:W-:Y:S04]  /*8b470*/  @P5 STG.E.U8 desc[UR34][R58.64], R2 ;  /* 0x000000023a005986 */ /* 0x0041e8000c101122 */
[----:B0-----:R-:W2:Y:S01]  /*8b480*/  LDL.LU.64 R58, [R1+0x578] ;  /* 0x00057800013a7983 */ /* 0x001ea20000300a00 */
[----:B------:R-:W-:-:S02]  /*8b490*/  ISETP.LT.AND P3, PT, R45, UR4, !P2 ;  /* 0x000000042d007c0c */ /* 0x000fc4000d761270 */
[----:B------:R-:W-:Y:S01]  /*8b4a0*/  PRMT R3, R44, 0x7772, RZ ;  /* 0x000077722c037816 */ /* 0x000fe200000000ff */
[----:B------:R-:W2:Y:S01]  /*8b4b0*/  LDL.LU R42, [R1+0x1c0] ;  /* 0x0001c000012a7983 */ /* 0x000ea20000300800 */
[----:B------:R-:W-:Y:S01]  /*8b4c0*/  ULDC UR4, c[0x0][0x228] ;  /* 0x00008a0000047ab9 */ /* 0x000fe20000000800 */
[----:B------:R-:W-:Y:S02]  /*8b4d0*/  ISETP.LT.AND P5, PT, R53, UR5, !P2 ;  /* 0x0000000535007c0c */ /* 0x000fe4000d7a1270 */
[----:B------:R-:W-:Y:S01]  /*8b4e0*/  ISETP.LT.AND P1, PT, R36, UR4, !P2 ;  /* 0x0000000424007c0c */ /* 0x000fe2000d721270 */
[----:B------:R-:W-:Y:S01]  /*8b4f0*/  ULDC UR4, c[0x0][0x228] ;  /* 0x00008a0000047ab9 */ /* 0x000fe20000000800 */
[----:B------:R-:W-:Y:S01]  /*8b500*/  ISETP.LT.AND P6, PT, R57, UR6, !P2 ;  /* 0x0000000639007c0c */ /* 0x000fe2000d7c1270 */
[----:B------:R-:W-:Y:S01]  /*8b510*/  ULDC UR5, c[0x0][0x228] ;  /* 0x00008a0000057ab9 */ /* 0x000fe20000000800 */
[----:B------:R-:W-:Y:S01]  /*8b520*/  PRMT R5, R44, 0x7773, RZ ;  /* 0x000077732c057816 */ /* 0x000fe200000000ff */
[----:B------:R-:W-:Y:S01]  /*8b530*/  ULDC UR6, c[0x0][0x228] ;  /* 0x00008a0000067ab9 */ /* 0x000fe20000000800 */
[----:B---3--:R0:W-:Y:S01]  /*8b540*/  @P3 STG.E.U8 desc[UR34][R48.64], R3 ;  /* 0x0000000330003986 */ /* 0x0081e2000c101122 */
[----:B------:R-:W-:-:S02]  /*8b550*/  ISETP.LT.AND P3, PT, R52, UR4, !P2 ;  /* 0x0000000434007c0c */ /* 0x000fc4000d761270 */
[----:B------:R-:W-:Y:S02]  /*8b560*/  ISETP.LT.AND P2, PT, R40, UR5, !P2 ;  /* 0x0000000528007c0c */ /* 0x000fe4000d741270 */
[C---:B------:R-:W-:Y:S02]  /*8b570*/  PRMT R2, R54.reuse, 0x7771, RZ ;  /* 0x0000777136027816 */ /* 0x040fe400000000ff */
[C---:B------:R-:W-:Y:S02]  /*8b580*/  PRMT R0, R54.reuse, 0x7772, RZ ;  /* 0x0000777236007816 */ /* 0x040fe400000000ff */
[C---:B------:R-:W-:Y:S01]  /*8b590*/  PRMT R4, R54.reuse, 0x7773, RZ ;  /* 0x0000777336047816 */ /* 0x040fe200000000ff */
[----:B------:R-:W-:Y:S01]  /*8b5a0*/  ULDC UR4, c[0x0][0x228] ;  /* 0x00008a0000047ab9 */ /* 0x000fe20000000800 */
[----:B------:R-:W-:Y:S01]  /*8b5b0*/  ULDC UR5, c[0x0][0x228] ;  /* 0x00008a0000057ab9 */ /* 0x000fe20000000800 */
[----:B0-----:R-:W3:Y:S04]  /*8b5c0*/  LDL.LU.64 R48, [R1+0x5c8] ;  /* 0x0005c80001307983 */ /* 0x001ee80000300a00 */
[----:B------:R-:W3:Y:S01]  /*8b5d0*/  LDL.LU.64 R38, [R1+0x5c0] ;  /* 0x0005c00001267983 */ /* 0x000ee20000300a00 */
[----:B------:R-:W-:-:S03]  /*8b5e0*/  PRMT R3, R54, 0x7770, RZ ;  /* 0x0000777036037816 */ /* 0x000fc600000000ff */
[----:B----4-:R0:W-:Y:S04]  /*8b5f0*/  @P1 STG.E.U8 desc[UR34][R46.64], R5 ;  /* 0x000000052e001986 */ /* 0x0101e8000c101122 */
[----:B0-----:R-:W4:Y:S04]  /*8b600*/  LDL.LU.64 R46, [R1+0x5d0] ;  /* 0x0005d000012e7983 */ /* 0x001f280000300a00 */
[----:B------:R0:W-:Y:S04]  /*8b610*/  @P5 STG.E.U8 desc[UR34][R50.64], R3 ;  /* 0x0000000332005986 */ /* 0x0001e8000c101122 */
[----:B------:R-:W-:Y:S04]  /*8b620*/  @P6 STG.E.U8 desc[UR34][R20.64], R2 ;  /* 0x0000000214006986 */ /* 0x000fe8000c101122 */
[----:B------:R-:W-:Y:S04]  /*8b630*/  @P3 STG.E.U8 desc[UR34][R32.64], R0 ;  /* 0x0000000020003986 */ /* 0x000fe8000c101122 */
[----:B0-----:R-:W4:Y:S04]  /*8b640*/  LDL.LU.64 R50, [R1+0x5b8] ;  /* 0x0005b80001327983 */ /* 0x001f280000300a00 */
[----:B------:R-:W4:Y:S04]  /*8b650*/  LDL.LU R44, [R1+0x1a0] ;  /* 0x0001a000012c7983 */ /* 0x000f280000300800 */
[----:B------:R-:W4:Y:S04]  /*8b660*/  LDL.LU R41, [R1+0x9d0] ;  /* 0x0009d00001297983 */ /* 0x000f280000300800 */
[----:B--2---:R0:W-:Y:S04]  /*8b670*/  @P2 STG.E.U8 desc[UR34][R58.64], R4 ;  /* 0x000000043a002986 */ /* 0x0041e8000c101122 */
[----:B0-----:R-:W2:Y:S01]  /*8b680*/  LDL.LU.64 R58, [R1+0x600] ;  /* 0x00060000013a7983 */ /* 0x001ea20000300a00 */
[----:B------:R-:W-:-:S02]  /*8b690*/  ISETP.LT.AND P5, PT, R56, UR4, !P0 ;  /* 0x0000000438007c0c */ /* 0x000fc4000c7a1270 */
[----:B------:R-:W-:Y:S02]  /*8b6a0*/  ISETP.LT.AND P3, PT, R37, UR5, !P0 ;  /* 0x0000000525007c0c */ /* 0x000fe4000c761270 */
[C---:B------:R-:W-:Y:S01]  /*8b6b0*/  PRMT R2, R42.reuse, 0x7770, RZ ;  /* 0x000077702a027816 */ /* 0x040fe200000000ff */
[----:B------:R-:W2:Y:S01]  /*8b6c0*/  LDL.LU.64 R32, [R1+0x638] ;  /* 0x0006380001207983 */ /* 0x000ea20000300a00 */
[----:B------:R-:W-:Y:S01]  /*8b6d0*/  ULDC UR4, c[0x0][0x228] ;  /* 0x00008a0000047ab9 */ /* 0x000fe20000000800 */
[----:B------:R-:W-:Y:S01]  /*8b6e0*/  ULDC UR5, c[0x0][0x228] ;  /* 0x00008a0000057ab9 */ /* 0x000fe20000000800 */
[----:B------:R-:W-:Y:S01]  /*8b6f0*/  VIADD R0, R55, 0x7a ;  /* 0x0000007a37007836 */ /* 0x000fe20000000000 */
[----:B------:R-:W-:Y:S02]  /*8b700*/  ISETP.LT.AND P6, PT, R45, UR4, !P0 ;  /* 0x000000042d007c0c */ /* 0x000fe4000c7c1270 */
[----:B------:R-:W-:Y:S02]  /*8b710*/  PRMT R3, R42, 0x7771, RZ ;  /* 0x000077712a037816 */ /* 0x000fe400000000ff */
[----:B------:R-:W-:Y:S01]  /*8b720*/  ISETP.LT.AND P2, PT, R36, UR5, !P0 ;  /* 0x0000000524007c0c */ /* 0x000fe2000c741270 */
[----:B------:R-:W-:Y:S01]  /*8b730*/  ULDC UR4, c[0x0][0x228] ;  /* 0x00008a0000047ab9 */ /* 0x000fe20000000800 */
[----:B---3--:R0:W-:Y:S01]  /*8b740*/  @P5 STG.E.U8 desc[UR34][R48.64], R2 ;  /* 0x0000000230005986 */ /* 0x0081e2000c101122 */
[----:B------:R-:W-:-:S03]  /*8b750*/  ISETP.GE.AND P1, PT, R0, UR21, PT ;  /* 0x0000001500007c0c */ /* 0x000fc6000bf26270 */
[----:B------:R1:W-:Y:S01]  /*8b760*/  @P3 STG.E.U8 desc[UR34][R38.64], R3 ;  /* 0x0000000326003986 */ /* 0x0003e2000c101122 */
[C---:B------:R-:W-:Y:S01]  /*8b770*/  PRMT R0, R42.reuse, 0x7772, RZ ;  /* 0x000077722a007816 */ /* 0x040fe200000000ff */
[----:B------:R-:W-:Y:S02]  /*8b780*/  ULDC UR5, c[0x0][0x228] ;  /* 0x00008a0000057ab9 */ /* 0x000fe40000000800 */
[----:B0-----:R-:W3:Y:S04]  /*8b790*/  LDL.LU.64 R48, [R1+0x630] ;  /* 0x0006300001307983 */ /* 0x001ee80000300a00 */
[----:B------:R-:W3:Y:S01]  /*8b7a0*/  LDL.LU R54, [R1+0x1f0] ;  /* 0x0001f00001367983 */ /* 0x000ee20000300800 */
[----:B------:R-:W-:-:S03]  /*8b7b0*/  PRMT R2, R42, 0x7773, RZ ;  /* 0x000077732a027816 */ /* 0x000fc600000000ff */
[----:B-1----:R-:W3:Y:S04]  /*8b7c0*/  LDL.LU.64 R38, [R1+0x640] ;  /* 0x0006400001267983 */ /* 0x002ee80000300a00 */
[----:B------:R-:W3:Y:S01]  /*8b7d0*/  LDL.LU.64 R42, [R1+0x628] ;  /* 0x00062800012a7983 */ /* 0x000ee20000300a00 */
[----:B------:R-:W-:-:S03]  /*8b7e0*/  ISETP.LT.AND P3, PT, R53, UR4, !P0 ;  /* 0x0000000435007c0c */ /* 0x000fc6000c761270 */
[----:B----4-:R0:W-:Y:S01]  /*8b7f0*/  @P6 STG.E.U8 desc[UR34][R46.64], R0 ;  /* 0x000000002e006986 */ /* 0x0101e2000c101122 */
[----:B------:R-:W-:-:S03]  /*8b800*/  ULDC UR4, c[0x0][0x228] ;  /* 0x00008a0000047ab9 */ /* 0x000fc60000000800 */
[----:B------:R1:W-:Y:S04]  /*8b810*/  @P2 STG.E.U8 desc[UR34][R50.64], R2 ;  /* 0x0000000232002986 */ /* 0x0003e8000c101122 */
[----:B0-----:R-:W4:Y:S04]  /*8b820*/  LDL.LU.64 R46, [R1+0x650] ;  /* 0x00065000012e7983 */ /* 0x001f280000300a00 */
[----:B------:R-:W0:Y:S01]  /*8b830*/  LDS.128 R4, [R41] ;  /* 0x0000000029047984 */ /* 0x000e220000000c00 */
[----:B-1----:R-:W-:-:S03]  /*8b840*/  PRMT R2, R44, 0x7770, RZ ;  /* 0x000077702c027816 */ /* 0x002fc600000000ff */
[----:B------:R-:W4:Y:S04]  /*8b850*/  LDL.LU.64 R50, [R1+0x648] ;  /* 0x0006480001327983 */ /* 0x000f280000300a00 */
[----:B--2---:R1:W-:Y:S04]  /*8b860*/  @P3 STG.E.U8 desc[UR34][R58.64], R2 ;  /* 0x000000023a003986 */ /* 0x0043e8000c101122 */
[----:B-1----:R-:W2:Y:S01]  /*8b870*/  LDL.LU.64 R58, [R1+0x680] ;  /* 0x00068000013a7983 */ /* 0x002ea20000300a00 */
[----:B------:R-:W-:Y:S02]  /*8b880*/  ISETP.LT.AND P5, PT, R57, UR4, !P0 ;  /* 0x0000000439007c0c */ /* 0x000fe4000c7a1270 */
[----:B------:R-:W-:Y:S01]  /*8b890*/  ISETP.LT.AND P6, PT, R52, UR5, !P0 ;  /* 0x0000000534007c0c */ /* 0x000fe2000c7c1270 */
[----:B------:R-:W-:Y:S01]  /*8b8a0*/  VIADD R0, R55, 0x7b ;  /* 0x0000007b37007836 */ /* 0x000fe20000000000 */
[----:B------:R-:W-:Y:S01]  /*8b8b0*/  ULDC UR4, c[0x0][0x228] ;  /* 0x00008a0000047ab9 */ /* 0x000fe20000000800 */
[----:B------:R-:W-:Y:S01]  /*8b8c0*/  ULDC UR5, c[0x0][0x228] ;  /* 0x00008a0000057ab9 */ /* 0x000fe20000000800 */
[----:B------:R-:W-:-:S02]  /*8b8d0*/  ISETP.LT.AND P0, PT, R40, UR4, !P0 ;  /* 0x0000000428007c0c */ /* 0x000fc4000c701270 */
[----:B------:R-:W-:Y:S02]  /*8b8e0*/  ISETP.GE.AND P2, PT, R0, UR43, PT ;  /* 0x0000002b00007c0c */ /* 0x000fe4000bf46270 */
[C---:B------:R-:W-:Y:S02]  /*8b8f0*/  PRMT R0, R44.reuse, 0x7771, RZ ;  /* 0x000077712c007816 */ /* 0x040fe400000000ff */
[----:B------:R-:W-:Y:S02]  /*8b900*/  PRMT R2, R44, 0x7772, RZ ;  /* 0x000077722c027816 */ /* 0x000fe400000000ff */
[----:B------:R-:W-:Y:S01]  /*8b910*/  ISETP.LT.AND P3, PT, R56, UR5, !P4 ;  /* 0x0000000538007c0c */ /* 0x000fe2000e761270 */
[----:B------:R-:W-:Y:S01]  /*8b920*/  ULDC UR4, c[0x0][0x228] ;  /* 0x00008a0000047ab9 */ /* 0x000fe20000000800 */
[----:B------:R-:W-:Y:S01]  /*8b930*/  ULDC UR5, c[0x0][0x228] ;  /* 0x00008a0000057ab9 */ /* 0x000fe20000000800 */
[----:B------:R-:W-:Y:S04]  /*8b940*/  @P5 STG.E.U8 desc[UR34][R32.64], R0 ;  /* 0x0000000020005986 */ /* 0x000fe8000c101122 */
[----:B---3--:R1:W-:Y:S01]  /*8b950*/  @P6 STG.E.U8 desc[UR34][R48.64], R2 ;  /* 0x0000000230006986 */ /* 0x0083e2000c101122 */
[----:B------:R-:W-:Y:S01]  /*8b960*/  ISETP.LT.AND P6, PT, R37, UR4, !P4 ;  /* 0x0000000425007c0c */ /* 0x000fe2000e7c1270 */
[----:B------:R-:W-:-:S02]  /*8b970*/  ULDC UR4, c[0x0][0x228] ;  /* 0x00008a0000047ab9 */ /* 0x000fc40000000800 */
[----:B------:R-:W-:Y:S01]  /*8b980*/  ISETP.LT.AND P5, PT, R45, UR4, !P4 ;  /* 0x000000042d007c0c */ /* 0x000fe2000e7a1270 */
[----:B------:R-:W-:Y:S01]  /*8b990*/  ULDC UR4, c[0x0][0x228] ;  /* 0x00008a0000047ab9 */ /* 0x000fe20000000800 */
[----:B-1----:R-:W3:Y:S01]  /*8b9a0*/  LDL.LU.64 R48, [R1+0x678] ;  /* 0x0006780001307983 */ /* 0x002ee20000300a00 */
[----:B------:R-:W-:Y:S02]  /*8b9b0*/  PRMT R0, R44, 0x7773, RZ ;  /* 0x000077732c007816 */ /* 0x000fe400000000ff */
[----:B------:R-:W-:Y:S01]  /*8b9c0*/  PRMT R2, R54, 0x7770, RZ ;  /* 0x0000777036027816 */ /* 0x000fe200000000ff */
[----:B------:R-:W3:Y:S04]  /*8b9d0*/  LDL.LU.64 R32, [R1+0x6b0] ;  /* 0x0006b00001207983 */ /* 0x000ee80000300a00 */
[----:B------:R1:W-:Y:S04]  /*8b9e0*/  @P0 STG.E.U8 desc[UR34][R38.64], R0 ;  /* 0x0000000026000986 */ /* 0x0003e8000c101122 */
[----:B------:R0:W-:Y:S01]  /*8b9f0*/  @P3 STG.E.U8 desc[UR34][R42.64], R2 ;  /* 0x000000022a003986 */ /* 0x0001e2000c101122 */
[----:B------:R-:W-:Y:S01]  /*8ba00*/  ISETP.LT.AND P0, PT, R36, UR4, !P4 ;  /* 0x0000000424007c0c */ /* 0x000fe2000e701270 */
[----:B------:R-:W-:Y:S01]  /*8ba10*/  ULDC UR4, c[0x0][0x228] ;  /* 0x00008a0000047ab9 */ /* 0x000fe20000000800 */
[C---:B-1----:R-:W-:Y:S01]  /*8ba20*/  PRMT R0, R54.reuse, 0x7771, RZ ;  /* 0x0000777136007816 */ /* 0x042fe200000000ff */
[----:B0-----:R-:W3:Y:S04]  /*8ba30*/  LDL.LU.64 R42, [R1+0x6a8] ;  /* 0x0006a800012a7983 */ /* 0x001ee80000300a00 */
[----:B------:R-:W3:Y:S01]  /*8ba40*/  LDL.LU R41, [R1+0x1c4] ;  /* 0x0001c40001297983 */ /* 0x000ee20000300800 */
[----:B------:R-:W-:-:S03]  /*8ba50*/  PRMT R2, R54, 0x7772, RZ ;  /* 0x0000777236027816 */ /* 0x000fc600000000ff */
[----:B------:R-:W3:Y:S04]  /*8ba60*/  LDL.LU.64 R38, [R1+0x6c0] ;  /* 0x0006c00001267983 */ /* 0x000ee80000300a00 */
[----:B----4-:R0:W-:Y:S04]  /*8ba70*/  @P6 STG.E.U8 desc[UR34][R46.64], R0 ;  /* 0x000000002e006986 */ /* 0x0101e8000c101122 */
[----:B------:R1:W-:Y:S04]  /*8ba80*/  @P5 STG.E.U8 desc[UR34][R50.64], R2 ;  /* 0x0000000232005986 */ /* 0x0003e8000c101122 */
[----:B0-----:R-:W4:Y:S01]  /*8ba90*/  LDL.LU.64 R46, [R1+0x6a0] ;  /* 0x0006a000012e7983 */ /* 0x001f220000300a00 */
[----:B-1----:R-:W-:-:S05]  /*8baa0*/  PRMT R2, R54, 0x7773, RZ ;  /* 0x0000777336027816 */ /* 0x002fca00000000ff */
[----:B--2---:R0:W-:Y:S04]  /*8bab0*/  @P0 STG.E.U8 desc[UR34][R58.64], R2 ;  /* 0x000000023a000986 */ /* 0x0041e8000c101122 */
[----:B0-----:R-:W2:Y:S01]  /*8bac0*/  LDL.LU.64 R58, [R1+0x6d8] ;  /* 0x0006d800013a7983 */ /* 0x001ea20000300a00 */
[----:B------:R-:W-:Y:S01]  /*8bad0*/  ISETP.LT.AND P3, PT, R53, UR4, !P4 ;  /* 0x0000000435007c0c */ /* 0x000fe2000e761270 */
[----:B------:R-:W-:Y:S01]  /*8bae0*/  ULDC UR4, c[0x0][0x228] ;  /* 0x00008a0000047ab9 */ /* 0x000fe20000000800 */
[----:B------:R-:W-:Y:S02]  /*8baf0*/  PRMT R3, R4, 0x7770, RZ ;  /* 0x0000777004037816 */ /* 0x000fe400000000ff */
[----:B------:R-:W-:Y:S01]  /*8bb00*/  ISETP.LT.AND P5, PT, R57, UR4, !P4 ;  /* 0x0000000439007c0c */ /* 0x000fe2000e7a1270 */
[----:B------:R-:W2:Y:S01]  /*8bb10*/  LDL.LU.64 R50, [R1+0x6d0] ;  /* 0x0006d00001327983 */ /* 0x000ea20000300a00 */
[----:B------:R-:W-:Y:S01]  /*8bb20*/  ISETP.LT.AND P6, PT, R52, UR5, !P4 ;  /* 0x0000000534007c0c */ /* 0x000fe2000e7c1270 */
[----:B------:R-:W-:Y:S01]  /*8bb30*/  VIADD R0, R55, 0x7c ;  /* 0x0000007c37007836 */ /* 0x000fe20000000000 */
[----:B------:R-:W-:Y:S01]  /*8bb40*/  ULDC UR4, c[0x0][0x228] ;  /* 0x00008a0000047ab9 */ /* 0x000fe20000000800 */
[----:B------:R-:W-:Y:S01]  /*8bb50*/  ULDC UR5, c[0x0][0x228] ;  /* 0x00008a0000057ab9 */ /* 0x000fe20000000800 */
[----:B------:R-:W-:-:S02]  /*8bb60*/  ISETP.LT.AND P4, PT, R40, UR4, !P4 ;  /* 0x0000000428007c0c */ /* 0x000fc4000e781270 */
[----:B------:R-:W-:Y:S02]  /*8bb70*/  PRMT R2, R4, 0x7772, RZ ;  /* 0x0000777204027816 */ /* 0x000fe400000000ff */
[----:B------:R-:W-:Y:S01]  /*8bb80*/  ISETP.GE.AND P0, PT, R0, UR41, PT ;  /* 0x0000002900007c0c */ /* 0x000fe2000bf06270 */
[----:B---3--:R0:W-:Y:S01]  /*8bb90*/  @P3 STG.E.U8 desc[UR34][R48.64], R3 ;  /* 0x0000000330003986 */ /* 0x0081e2000c101122 */
[----:B------:R-:W-:Y:S02]  /*8bba0*/  PRMT R0, R4, 0x7771, RZ ;  /* 0x0000777104007816 */ /* 0x000fe400000000ff */
[----:B------:R-:W-:Y:S01]  /*8bbb0*/  ISETP.LT.AND P3, PT, R56, UR5, !P1 ;  /* 0x0000000538007c0c */ /* 0x000fe2000cf61270 */
[----:B------:R-:W-:Y:S01]  /*8bbc0*/  ULDC UR4, c[0x0][0x228] ;  /* 0x00008a0000047ab9 */ /* 0x000fe20000000800 */
[----:B0-----:R-:W3:Y:S04]  /*8bbd0*/  LDL.LU.64 R48, [R1+0x6f8] ;  /* 0x0006f80001307983 */ /* 0x001ee80000300a00 */
[----:B------:R-:W3:Y:S04]  /*8bbe0*/  LDL.LU R44, [R1+0x1a4] ;  /* 0x0001a400012c7983 */ /* 0x000ee80000300800 */
[----:B------:R0:W-:Y:S01]  /*8bbf0*/  @P5 STG.E.U8 desc[UR34][R32.64], R0 ;  /* 0x0000000020005986 */ /* 0x0001e2000c101122 */
[----:B------:R-:W-:Y:S01]  /*8bc00*/  PRMT R4, R4, 0x7773, RZ ;  /* 0x0000777304047816 */ /* 0x000fe200000000ff */
[----:B------:R-:W-:-:S02]  /*8bc10*/  ULDC UR5, c[0x0][0x228] ;  /* 0x00008a0000057ab9 */ /* 0x000fc40000000800 */
[----:B------:R1:W-:Y:S01]  /*8bc20*/  @P6 STG.E.U8 desc[UR34][R42.64], R2 ;  /* 0x000000022a006986 */ /* 0x0003e2000c101122 */
[----:B------:R-:W-:-:S03]  /*8bc30*/  ISETP.LT.AND P6, PT, R37, UR4, !P1 ;  /* 0x0000000425007c0c */ /* 0x000fc6000cfc1270 */
[----:B------:R-:W-:Y:S01]  /*8bc40*/  @P4 STG.E.U8 desc[UR34][R38.64], R4 ;  /* 0x0000000426004986 */ /* 0x000fe2000c101122 */
[----:B------:R-:W-:Y:S01]  /*8bc50*/  ULDC UR4, c[0x0][0x228] ;  /* 0x00008a0000047ab9 */ /* 0x000fe20000000800 */
[C---:B0-----:R-:W-:Y:S02]  /*8bc60*/  PRMT R0, R41.reuse, 0x7770, RZ ;  /* 0x0000777029007816 */ /* 0x041fe400000000ff */
[----:B-1----:R-:W3:Y:S04]  /*8bc70*/  LDL.LU.64 R42, [R1+0x6f0] ;  /* 0x0006f000012a7983 */ /* 0x002ee80000300a00 */
[----:B----4-:R0:W-:Y:S04]  /*8bc80*/  @P3 STG.E.U8 desc[UR34][R46.64], R0 ;  /* 0x000000002e003986 */ /* 0x0101e8000c101122 */
[----:B0-----:R-:W4:Y:S04]  /*8bc90*/  LDL.LU.64 R46, [R1+0x720] ;  /* 0x00072000012e7983 */ /* 0x001f280000300a00 */
[----:B------:R-:W4:Y:S01]  /*8bca0*/  LDL.LU.64 R32, [R1+0x718] ;  /* 0x0007180001207983 */ /* 0x000f220000300a00 */
[----:B------:R-:W-:-:S03]  /*8bcb0*/  PRMT R0, R41, 0x7771, RZ ;  /* 0x0000777129007816 */ /* 0x000fc600000000ff */
[----:B------:R-:W4:Y:S04]  /*8bcc0*/  LDL.LU R54, [R1+0x1f4] ;  /* 0x0001f40001367983 */ /* 0x000f280000300800 */
[----:B------:R-:W4:Y:S04]  /*8bcd0*/  LDL.LU.64 R38, [R1+0x738] ;  /* 0x0007380001267983 */ /* 0x000f280000300a00 */
[----:B--2---:R0:W-:Y:S04]  /*8bce0*/  @P6 STG.E.U8 desc[UR34][R58.64], R0 ;  /* 0x000000003a006986 */ /* 0x0041e8000c101122 */
[----:B0-----:R-:W2:Y:S01]  /*8bcf0*/  LDL.LU.64 R58, [R1+0x710] ;  /* 0x00071000013a7983 */ /* 0x001ea20000300a00 */
[----:B------:R-:W-:Y:S01]  /*8bd00*/  ISETP.LT.AND P5, PT, R45, UR4, !P1 ;  /* 0x000000042d007c0c */ /* 0x000fe2000cfa1270 */
[----:B------:R-:W-:-:S02]  /*8bd10*/  ULDC UR4, c[0x0][0x228] ;  /* 0x00008a0000047ab9 */ /* 0x000fc40000000800 */
[----:B------:R-:W-:Y:S02]  /*8bd20*/  ISETP.LT.AND P3, PT, R36, UR4, !P1 ;  /* 0x0000000424007c0c */ /* 0x000fe4000cf61270 */
[----:B------:R-:W-:Y:S01]  /*8bd30*/  PRMT R2, R41, 0x7772, RZ ;  /* 0x0000777229027816 */ /* 0x000fe200000000ff */
[----:B------:R-:W-:Y:S02]  /*8bd40*/  ULDC UR4, c[0x0][0x228] ;  /* 0x00008a0000047ab9 */ /* 0x000fe40000000800 */
[----:B------:R-:W-:Y:S01]  /*8bd50*/  ISETP.LT.AND P4, PT, R53, UR4, !P1 ;  /* 0x0000000435007c0c */ /* 0x000fe2000cf81270 */
[----:B------:R-:W-:-:S04]  /*8bd60*/  ULDC UR4, c[0x0][0x228] ;  /* 0x00008a0000047ab9 */ /* 0x000fc80000000800 */
[----:B------:R0:W-:Y:S01]  /*8bd70*/  @P5 STG.E.U8 desc[UR34][R50.64], R2 ;  /* 0x0000000232005986 */ /* 0x0001e2000c101122 */
[----:B------:R-:W-:Y:S02]  /*8bd80*/  ISETP.LT.AND P5, PT, R57, UR4, !P1 ;  /* 0x0000000439007c0c */ /* 0x000fe4000cfa1270 */
[----:B---3--:R-:W-:Y:S02]  /*8bd90*/  PRMT R3, R44, 0x7770, RZ ;  /* 0x000077702c037816 */ /* 0x008fe400000000ff */
[----:B------:R-:W-:Y:S01]  /*8bda0*/  ISETP.LT.AND P6, PT, R52, UR5, !P1 ;  /* 0x0000000534007c0c */ /* 0x000fe2000cfc1270 */
[----:B------:R-:W-:Y:S01]  /*8bdb0*/  VIADD R0, R55, 0x7d ;  /* 0x0000007d37007836 */ /* 0x000fe20000000000 */
[----:B------:R-:W-:Y:S01]  /*8bdc0*/  ULDC UR4, c[0x0][0x228] ;  /* 0x00008a0000047ab9 */ /* 0x000fe20000000800 */
[----:B------:R-:W-:Y:S01]  /*8bdd0*/  ULDC UR5, c[0x0][0x228] ;  /* 0x00008a0000057ab9 */ /* 0x000fe20000000800 */
[----:B0-----:R-:W-:Y:S01]  /*8bde0*/  PRMT R2, R41, 0x7773, RZ ;  /* 0x0000777329027816 */ /* 0x001fe200000000ff */
[----:B------:R-:W3:Y:S04]  /*8bdf0*/  LDL.LU.64 R50, [R1+0x750] ;  /* 0x0007500001327983 */ /* 0x000ee80000300a00 */
[----:B------:R0:W-:Y:S04]  /*8be00*/  @P3 STG.E.U8 desc[UR34][R48.64], R2 ;  /* 0x0000000230003986 */ /* 0x0001e8000c101122 */
[----:B------:R1:W-:Y:S01]  /*8be10*/  @P4 STG.E.U8 desc[UR34][R42.64], R3 ;  /* 0x000000032a004986 */ /* 0x0003e2000c101122 */
[----:B------:R-:W-:-:S02]  /*8be20*/  ISETP.LT.AND P1, PT, R40, UR4, !P1 ;  /* 0x0000000428007c0c */ /* 0x000fc4000cf21270 */
[----:B------:R-:W-:Y:S01]  /*8be30*/  ISETP.GE.AND P3, PT, R0, UR39, PT ;  /* 0x0000002700007c0c */ /* 0x000fe2000bf66270 */
[----:B0-----:R-:W3:Y:S01]  /*8be40*/  LDL.LU.64 R48, [R1+0x748] ;  /* 0x0007480001307983 */ /* 0x001ee20000300a00 */
[----:B------:R-:W-:Y:S02]  /*8be50*/  ISETP.LT.AND P4, PT, R56, UR5, !P2 ;  /* 0x0000000538007c0c */ /* 0x000fe4000d781270 */
[C---:B------:R-:W-:Y:S02]  /*8be60*/  PRMT R0, R44.reuse, 0x7771, RZ ;  /* 0x000077712c007816 */ /* 0x040fe400000000ff */
[C---:B------:R-:W-:Y:S01]  /*8be70*/  PRMT R2, R44.reuse, 0x7772, RZ ;  /* 0x000077722c027816 */ /* 0x040fe200000000ff */
[----:B-1----:R-:W3:Y:S04]  /*8be80*/  LDL.LU.64 R42, [R1+0x770] ;  /* 0x00077000012a7983 */ /* 0x002ee80000300a00 */
[----:B----4-:R0:W-:Y:S04]  /*8be90*/  @P5 STG.E.U8 desc[UR34][R46.64], R0 ;  /* 0x000000002e005986 */ /* 0x0101e8000c101122 */
[----:B------:R1:W-:Y:S01]  /*8bea0*/  @P6 STG.E.U8 desc[UR34][R32.64], R2 ;  /* 0x0000000220006986 */ /* 0x0003e2000c101122 */
[----:B------:R-:W-:Y:S01]  /*8beb0*/  ULDC UR4, c[0x0][0x228] ;  /* 0x00008a0000047ab9 */ /* 0x000fe20000000800 */
[----:B------:R-:W-:Y:S01]  /*8bec0*/  ULDC UR5, c[0x0][0x228] ;  /* 0x00008a0000057ab9 */ /* 0x000fe20000000800 */
[----:B0-----:R-:W-:Y:S01]  /*8bed0*/  PRMT R0, R44, 0x7773, RZ ;  /* 0x000077732c007816 */ /* 0x001fe200000000ff */
[----:B------:R-:W4:Y:S01]  /*8bee0*/  LDL.LU.64 R46, [R1+0x768] ;  /* 0x00076800012e7983 */ /* 0x000f220000300a00 */
[----:B-1----:R-:W-:-:S03]  /*8bef0*/  PRMT R2, R54, 0x7770, RZ ;  /* 0x0000777036027816 */ /* 0x002fc600000000ff */
[----:B------:R-:W-:Y:S04]  /*8bf00*/  @P1 STG.E.U8 desc[UR34][R38.64], R0 ;  /* 0x0000000026001986 */ /* 0x000fe8000c101122 */
[----:B--2---:R0:W-:Y:S04]  /*8bf10*/  @P4 STG.E.U8 desc[UR34][R58.64], R2 ;  /* 0x000000023a004986 */ /* 0x0041e8000c101122 */
[----:B0-----:R-:W2:Y:S01]  /*8bf20*/  LDL.LU.64 R58, [R1+0x790] ;  /* 0x00079000013a7983 */ /* 0x001ea20000300a00 */
[----:B------:R-:W-:Y:S01]  /*8bf30*/  ISETP.LT.AND P6, PT, R37, UR4, !P2 ;  /* 0x0000000425007c0c */ /* 0x000fe2000d7c1270 */
[----:B------:R-:W-:Y:S01]  /*8bf40*/  ULDC UR4, c[0x0][0x228] ;  /* 0x00008a0000047ab9 */ /* 0x000fe20000000800 */
[----:B------:R-:W-:-:S02]  /*8bf50*/  PRMT R0, R54, 0x7771, RZ ;  /* 0x0000777136007816 */ /* 0x000fc400000000ff */
[----:B------:R-:W-:Y:S01]  /*8bf60*/  ISETP.LT.AND P5, PT, R45, UR4, !P2 ;  /* 0x000000042d007c0c */ /* 0x000fe2000d7a1270 */
[----:B------:R-:W2:Y:S01]  /*8bf70*/  LDL.LU.64 R32, [R1+0x788] ;  /* 0x0007880001207983 */ /* 0x000ea20000300a00 */
[----:B------:R-:W-:-:S03]  /*8bf80*/  PRMT R2, R54, 0x7772, RZ ;  /* 0x0000777236027816 */ /* 0x000fc600000000ff */
[----:B------:R-:W2:Y:S01]  /*8bf90*/  LDL.LU R41, [R1+0x1c8] ;  /* 0x0001c80001297983 */ /* 0x000ea20000300800 */
[----:B------:R-:W-:Y:S01]  /*8bfa0*/  ULDC UR4, c[0x0][0x228] ;  /* 0x00008a0000047ab9 */ /* 0x000fe20000000800 */
[----:B------:R-:W-:Y:S02]  /*8bfb0*/  ISETP.LT.AND P4, PT, R53, UR5, !P2 ;  /* 0x0000000535007c0c */ /* 0x000fe4000d781270 */
[----:B------:R-:W-:Y:S01]  /*8bfc0*/  ISETP.LT.AND P1, PT, R36, UR4, !P2 ;  /* 0x0000000424007c0c */ /* 0x000fe2000d721270 */
[----:B------:R-:W-:Y:S01]  /*8bfd0*/  ULDC UR4, c[0x0][0x228] ;  /* 0x00008a0000047ab9 */ /* 0x000fe20000000800 */
[----:B------:R-:W-:Y:S01]  /*8bfe0*/  PRMT R3, R5, 0x7770, RZ ;  /* 0x0000777005037816 */ /* 0x000fe200000000ff */
[----:B------:R-:W-:Y:S01]  /*8bff0*/  ULDC UR5, c[0x0][0x228] ;  /* 0x00008a0000057ab9 */ /* 0x000fe20000000800 */
[----:B---3--:R0:W-:Y:S01]  /*8c000*/  @P6 STG.E.U8 desc[UR34][R50.64], R0 ;  /* 0x0000000032006986 */ /* 0x0081e2000c101122 */
[----:B------:R-:W-:Y:S01]  /*8c010*/  ISETP.LT.AND P6, PT, R57, UR4, !P2 ;  /* 0x0000000439007c0c */ /* 0x000fe2000d7c1270 */
[----:B------:R-:W-:-:S02]  /*8c020*/  ULDC UR4, c[0x0][0x228] ;  /* 0x00008a0000047ab9 */ /* 0x000fc40000000800 */
[----:B0-----:R-:W3:Y:S04]  /*8c030*/  LDL.LU.64 R50, [R1+0x7a0] ;  /* 0x0007a00001327983 */ /* 0x001ee80000300a00 */
[----:B------:R0:W-:Y:S01]  /*8c040*/  @P5 STG.E.U8 desc[UR34][R48.64], R2 ;  /* 0x0000000230005986 */ /* 0x0001e2000c101122 */
[----:B------:R-:W-:-:S03]  /*8c050*/  VIADD R0, R55, 0x7e ;  /* 0x0000007e37007836 */ /* 0x000fc60000000000 */
[----:B0-----:R-:W3:Y:S01]  /*8c060*/  LDL.LU.64 R48, [R1+0x780] ;  /* 0x0007800001307983 */ /* 0x001ee20000300a00 */
[----:B------:R-:W-:-:S03]  /*8c070*/  PRMT R2, R54, 0x7773, RZ ;  /* 0x0000777336027816 */ /* 0x000fc600000000ff */
[----:B------:R-:W3:Y:S04]  /*8c080*/  LDL.LU.64 R38, [R1+0x7c8] ;  /* 0x0007c80001267983 */ /* 0x000ee80000300a00 */
[----:B------:R0:W-:Y:S01]  /*8c090*/  @P1 STG.E.U8 desc[UR34][R42.64], R2 ;  /* 0x000000022a001986 */ /* 0x0001e2000c101122 */
[----:B------:R-:W-:-:S03]  /*8c0a0*/  ISETP.GE.AND P1, PT, R0, UR13, PT ;  /* 0x0000000d00007c0c */ /* 0x000fc6000bf26270 */
[----:B----4-:R1:W-:Y:S01]  /*8c0b0*/  @P4 STG.E.U8 desc[UR34][R46.64], R3 ;  /* 0x000000032e004986 */ /* 0x0103e2000c101122 */
[----:B------:R-:W-:-:S03]  /*8c0c0*/  PRMT R0, R5, 0x7771, RZ ;  /* 0x0000777105007816 */ /* 0x000fc600000000ff */
[----:B0-----:R-:W4:Y:S04]  /*8c0d0*/  LDL.LU.64 R42, [R1+0x7c0] ;  /* 0x0007c000012a7983 */ /* 0x001f280000300a00 */
[----:B-1----:R-:W4:Y:S04]  /*8c0e0*/  LDL.LU.64 R46, [R1+0x7f0] ;  /* 0x0007f000012e7983 */ /* 0x002f280000300a00 */
[----:B------:R-:W4:Y:S04]  /*8c0f0*/  LDL.LU R44, [R1+0x1a8] ;  /* 0x0001a800012c7983 */ /* 0x000f280000300800 */
[----:B--2---:R0:W-:Y:S04]  /*8c100*/  @P6 STG.E.U8 desc[UR34][R58.64], R0 ;  /* 0x000000003a006986 */ /* 0x0041e8000c101122 */
[----:B0-----:R-:W2:Y:S01]  /*8c110*/  LDL.LU.64 R58, [R1+0x7e8] ;  /* 0x0007e800013a7983 */ /* 0x001ea20000300a00 */
[----:B------:R-:W-:Y:S01]  /*8c120*/  ISETP.LT.AND P5, PT, R52, UR5, !P2 ;  /* 0x0000000534007c0c */ /* 0x000fe2000d7a1270 */
[----:B------:R-:W-:Y:S01]  /*8c130*/  ULDC UR5, c[0x0][0x228] ;  /* 0x00008a0000057ab9 */ /* 0x000fe20000000800 */
[----:B------:R-:W-:-:S02]  /*8c140*/  ISETP.LT.AND P2, PT, R40, UR4, !P2 ;  /* 0x0000000428007c0c */ /* 0x000fc4000d741270 */
[----:B------:R-:W-:Y:S02]  /*8c150*/  ISETP.LT.AND P4, PT, R56, UR5, !P0 ;  /* 0x0000000538007c0c */ /* 0x000fe4000c781270 */
[C---:B------:R-:W-:Y:S02]  /*8c160*/  PRMT R2, R5.reuse, 0x7772, RZ ;  /* 0x0000777205027816 */ /* 0x040fe400000000ff */
[----:B------:R-:W-:Y:S02]  /*8c170*/  PRMT R5, R5, 0x7773, RZ ;  /* 0x0000777305057816 */ /* 0x000fe400000000ff */
[----:B------:R-:W-:Y:S01]  /*8c180*/  PRMT R0, R41, 0x7770, RZ ;  /* 0x0000777029007816 */ /* 0x000fe200000000ff */
[----:B------:R-:W2:Y:S01]  /*8c190*/  LDL.LU.64 R20, [R1+0x820] ;  /* 0x0008200001147983 */ /* 0x000ea20000300a00 */
[----:B------:R-:W-:Y:S01]  /*8c1a0*/  ULDC UR4, c[0x0][0x228] ;  /* 0x00008a0000047ab9 */ /* 0x000fe20000000800 */
[----:B------:R-:W-:Y:S02]  /*8c1b0*/  ULDC UR5, c[0x0][0x228] ;  /* 0x00008a0000057ab9 */ /* 0x000fe40000000800 */
[----:B------:R0:W-:Y:S04]  /*8c1c0*/  @P5 STG.E.U8 desc[UR34][R32.64], R2 ;  /* 0x0000000220005986 */ /* 0x0001e8000c101122 */
[----:B---3--:R1:W-:Y:S01]  /*8c1d0*/  @P2 STG.E.U8 desc[UR34][R50.64], R5 ;  /* 0x0000000532002986 */ /* 0x0083e2000c101122 */
[----:B------:R-:W-:-:S02]  /*8c1e0*/  ISETP.LT.AND P5, PT, R37, UR4, !P0 ;  /* 0x0000000425007c0c */ /* 0x000fc4000c7a1270 */
[----:B------:R-:W-:Y:S01]  /*8c1f0*/  ISETP.LT.AND P6, PT, R45, UR5, !P0 ;  /* 0x000000052d007c0c */ /* 0x000fe2000c7c1270 */
[----:B------:R-:W-:Y:S01]  /*8c200*/  ULDC UR4, c[0x0][0x228] ;  /* 0x00008a0000047ab9 */ /* 0x000fe20000000800 */
[----:B------:R-:W-:Y:S01]  /*8c210*/  ULDC UR5, c[0x0][0x228] ;  /* 0x00008a0000057ab9 */ /* 0x000fe20000000800 */
[----:B0-----:R-:W3:Y:S04]  /*8c220*/  LDL.LU.64 R32, [R1+0x818] ;  /* 0x0008180001207983 */ /* 0x001ee80000300a00 */
[----:B-1----:R-:W3:Y:S04]  /*8c230*/  LDL.LU.64 R50, [R1+0x830] ;  /* 0x0008300001327983 */ /* 0x002ee80000300a00 */
[----:B------:R0:W-:Y:S01]  /*8c240*/  @P4 STG.E.U8 desc[UR34][R48.64], R0 ;  /* 0x0000000030004986 */ /* 0x0001e2000c101122 */
[----:B------:R-:W-:-:S02]  /*8c250*/  ISETP.LT.AND P2, PT, R36, UR4, !P0 ;  /* 0x0000000424007c0c */ /* 0x000fc4000c741270 */
[----:B------:R-:W-:Y:S02]  /*8c260*/  ISETP.LT.AND P4, PT, R53, UR5, !P0 ;  /* 0x0000000535007c0c */ /* 0x000fe4000c781270 */
[C---:B------:R-:W-:Y:S01]  /*8c270*/  PRMT R2, R41.reuse, 0x7772, RZ ;  /* 0x0000777229027816 */ /* 0x040fe200000000ff */
[----:B------:R-:W-:Y:S01]  /*8c280*/  ULDC UR4, c[0x0][0x228] ;  /* 0x00008a0000047ab9 */ /* 0x000fe20000000800 */
[----:B------:R-:W-:Y:S01]  /*8c290*/  ULDC UR5, c[0x0][0x228] ;  /* 0x00008a0000057ab9 */ /* 0x000fe20000000800 */
[----:B0-----:R-:W3:Y:S04]  /*8c2a0*/  LDL.LU.64 R48, [R1+0x810] ;  /* 0x0008100001307983 */ /* 0x001ee80000300a00 */
[----:B------:R-:W3:Y:S01]  /*8c2b0*/  LDL.LU R54, [R1+0x1f8] ;  /* 0x0001f80001367983 */ /* 0x000ee20000300800 */
[----:B------:R-:W-:-:S05]  /*8c2c0*/  PRMT R0, R41, 0x7771, RZ ;  /* 0x0000777129007816 */ /* 0x000fca00000000ff */
[----:B------:R0:W-:Y:S04]  /*8c2d0*/  @P5 STG.E.U8 desc[UR34][R38.64], R0 ;  /* 0x0000000026005986 */ /* 0x0001e8000c101122 */
[----:B----4-:R1:W-:Y:S01]  /*8c2e0*/  @P6 STG.E.U8 desc[UR34][R42.64], R2 ;  /* 0x000000022a006986 */ /* 0x0103e2000c101122 */
[----:B0-----:R-:W-:Y:S02]  /*8c2f0*/  PRMT R0, R41, 0x7773, RZ ;  /* 0x0000777329007816 */ /* 0x001fe400000000ff */
[----:B-1----:R-:W-:Y:S01]  /*8c300*/  PRMT R2, R44, 0x7770, RZ ;  /* 0x000077702c027816 */ /* 0x002fe200000000ff */
[----:B------:R-:W4:Y:S04]  /*8c310*/  LDL.LU.64 R38, [R1+0x858] ;  /* 0x0008580001267983 */ /* 0x000f280000300a00 */
[----:B------:R0:W-:Y:S04]  /*8c320*/  @P2 STG.E.U8 desc[UR34][R46.64], R0 ;  /* 0x000000002e002986 */ /* 0x0001e8000c101122 */
[----:B------:R-:W4:Y:S04]  /*8c330*/  LDL.LU.64 R42, [R1+0x7e0] ;  /* 0x0007e000012a7983 */ /* 0x000f280000300a00 */
[----:B0-----:R-:W4:Y:S04]  /*8c340*/  LDL.LU.64 R46, [R1+0x760] ;  /* 0x00076000012e7983 */ /* 0x001f280000300a00 */
[----:B--2---:R0:W-:Y:S04]  /*8c350*/  @P4 STG.E.U8 desc[UR34][R58.64], R2 ;  /* 0x000000023a004986 */ /* 0x0041e8000c101122 */
[----:B0-----:R-:W2:Y:S01]  /*8c360*/  LDL.LU.64 R58, [R1+0x6b8] ;  /* 0x0006b800013a7983 */ /* 0x001ea20000300a00 */
[----:B------:R-:W-:-:S02]  /*8c370*/  ISETP.LT.AND P5, PT, R57, UR4, !P0 ;  /* 0x0000000439007c0c */ /* 0x000fc4000c7a1270 */
[----:B------:R-:W-:Y:S01]  /*8c380*/  ISETP.LT.AND P6, PT, R52, UR5, !P0 ;  /* 0x0000000534007c0c */ /* 0x000fe2000c7c1270 */
[----:B------:R-:W-:Y:S01]  /*8c390*/  ULDC UR4, c[0x0][0x228] ;  /* 0x00008a0000047ab9 */ /* 0x000fe20000000800 */
[----:B------:R-:W-:Y:S02]  /*8c3a0*/  PRMT R0, R44, 0x7771, RZ ;  /* 0x000077712c007816 */ /* 0x000fe400000000ff */
[----:B------:R-:W-:Y:S01]  /*8c3b0*/  ISETP.LT.AND P0, PT, R40, UR4, !P0 ;  /* 0x0000000428007c0c */ /* 0x000fe2000c701270 */
[----:B------:R-:W-:Y:S01]  /*8c3c0*/  ULDC UR4, c[0x0][0x228] ;  /* 0x00008a0000047ab9 */ /* 0x000fe20000000800 */
[----:B------:R-:W-:Y:S02]  /*8c3d0*/  PRMT R2, R44, 0x7772, RZ ;  /* 0x000077722c027816 */ /* 0x000fe400000000ff */
[----:B------:R-:W-:Y:S01]  /*8c3e0*/  ISETP.LT.AND P2, PT, R56, UR4, !P3 ;  /* 0x0000000438007c0c */ /* 0x000fe2000df41270 */
[----:B------:R-:W-:Y:S01]  /*8c3f0*/  ULDC UR4, c[0x0][0x228] ;  /* 0x00008a0000047ab9 */ /* 0x000fe20000000800 */
[----:B------:R-:W-:Y:S01]  /*8c400*/  ULDC UR5, c[0x0][0x228] ;  /* 0x00008a0000057ab9 */ /* 0x000fe20000000800 */
[----:B------:R0:W-:Y:S04]  /*8c410*/  @P5 STG.E.U8 desc[UR34][R20.64], R0 ;  /* 0x0000000014005986 */ /* 0x0001e8000c101122 */
[----:B---3--:R1:W-:Y:S01]  /*8c420*/  @P6 STG.E.U8 desc[UR34][R32.64], R2 ;  /* 0x0000000220006986 */ /* 0x0083e2000c101122 */
[----:B------:R-:W-:Y:S01]  /*8c430*/  ISETP.LT.AND P4, PT, R37, UR4, !P3 ;  /* 0x0000000425007c0c */ /* 0x000fe2000df81270 */
[----:B------:R-:W-:Y:S01]  /*8c440*/  ULDC UR4, c[0x0][0x228] ;  /* 0x00008a0000047ab9 */ /* 0x000fe20000000800 */
[----:B------:R-:W-:-:S02]  /*8c450*/  ISETP.LT.AND P5, PT, R45, UR5, !P3 ;  /* 0x000000052d007c0c */ /* 0x000fc4000dfa1270 */
[----:B------:R-:W-:Y:S01]  /*8c460*/  PRMT R4, R6, 0x7770, RZ ;  /* 0x0000777006047816 */ /* 0x000fe200000000ff */
[----:B------:R-:W-:Y:S01]  /*8c470*/  ULDC UR5, c[0x0][0x228] ;  /* 0x00008a0000057ab9 */ /* 0x000fe20000000800 */
[----:B0-----:R-:W-:Y:S01]  /*8c480*/  PRMT R0, R44, 0x7773, RZ ;  /* 0x000077732c007816 */ /* 0x001fe200000000ff */
[----:B-1----:R-:W3:Y:S01]  /*8c490*/  LDL.LU.64 R32, [R1+0x608] ;  /* 0x0006080001207983 */ /* 0x002ee20000300a00 */
[----:B------:R-:W-:-:S03]  /*8c4a0*/  PRMT R2, R54, 0x7770, RZ ;  /* 0x0000777036027816 */ /* 0x000fc600000000ff */
[----:B------:R0:W-:Y:S04]  /*8c4b0*/  @P0 STG.E.U8 desc[UR34][R50.64], R0 ;  /* 0x0000000032000986 */ /* 0x0001e8000c101122 */
[----:B------:R1:W-:Y:S01]  /*8c4c0*/  @P2 STG.E.U8 desc[UR34][R48.64], R2 ;  /* 0x0000000230002986 */ /* 0x0003e2000c101122 */
[----:B------:R-:W-:Y:S01]  /*8c4d0*/  ISETP.LT.AND P2, PT, R36, UR4, !P3 ;  /* 0x0000000424007c0c */ /* 0x000fe2000df41270 */
[----:B------:R-:W-:Y:S02]  /*8c4e0*/  ULDC UR4, c[0x0][0x228] ;  /* 0x00008a0000047ab9 */ /* 0x000fe40000000800 */
[----:B------:R-:W-:Y:S02]  /*8c4f0*/  ISETP.LT.AND P6, PT, R53, UR4, !P3 ;  /* 0x0000000435007c0c */ /* 0x000fe4000dfc1270 */
[C---:B------:R-:W-:Y:S01]  /*8c500*/  PRMT R3, R54.reuse, 0x7773, RZ ;  /* 0x0000777336037816 */ /* 0x040fe200000000ff */
[----:B------:R-:W-:Y:S01]  /*8c510*/  ULDC UR4, c[0x0][0x228] ;  /* 0x00008a0000047ab9 */ /* 0x000fe20000000800 */
[----:B0-----:R-:W-:Y:S01]  /*8c520*/  VIADD R0, R55, 0x7f ;  /* 0x0000007f37007836 */ /* 0x001fe20000000000 */
[----:B------:R-:W3:Y:S04]  /*8c530*/  LDL.LU.64 R50, [R1+0x510] ;  /* 0x0005100001327983 */ /* 0x000ee80000300a00 */
[----:B-1----:R-:W3:Y:S04]  /*8c540*/  LDL.LU.64 R48, [R1+0x480] ;  /* 0x0004800001307983 */ /* 0x002ee80000300a00 */
[----:B------:R-:W3:Y:S01]  /*8c550*/  LDL.LU R41, [R1+0x1cc] ;  /* 0x0001cc0001297983 */ /* 0x000ee20000300800 */
[----:B------:R-:W-:-:S02]  /*8c560*/  PRMT R2, R54, 0x7771, RZ ;  /* 0x0000777136027816 */ /* 0x000fc400000000ff */
[----:B------:R-:W-:Y:S02]  /*8c570*/  ISETP.GE.AND P0, PT, R0, UR7, PT ;  /* 0x0000000700007c0c */ /* 0x000fe4000bf06270 */
[----:B------:R-:W-:Y:S02]  /*8c580*/  PRMT R0, R54, 0x7772, RZ ;  /* 0x0000777236007816 */ /* 0x000fe400000000ff */
[----:B------:R-:W3:Y:S04]  /*8c590*/  LDL.LU.64 R54, [R1+0x418] ;  /* 0x0004180001367983 */ /* 0x000ee80000300a00 */
[----:B----4-:R-:W-:Y:S04]  /*8c5a0*/  @P4 STG.E.U8 desc[UR34][R38.64], R2 ;  /* 0x0000000226004986 */ /* 0x010fe8000c101122 */
[----:B------:R-:W-:Y:S04]  /*8c5b0*/  @P5 STG.E.U8 desc[UR34][R42.64], R0 ;  /* 0x000000002a005986 */ /* 0x000fe8000c101122 */
[----:B------:R-:W-:Y:S04]  /*8c5c0*/  @P2 STG.E.U8 desc[UR34][R46.64], R3 ;  /* 0x000000032e002986 */ /* 0x000fe8000c101122 */
[----:B--2---:R0:W-:Y:S04]  /*8c5d0*/  @P6 STG.E.U8 desc[UR34][R58.64], R4 ;  /* 0x000000043a006986 */ /* 0x0041e8000c101122 */
[----:B0-----:R-:W2:Y:S01]  /*8c5e0*/  LDL.LU.64 R58, [R1+0x400] ;  /* 0x00040000013a7983 */ /* 0x001ea20000300a00 */
[----:B------:R-:W-:Y:S01]  /*8c5f0*/  ISETP.LT.AND P2, PT, R57, UR4, !P3 ;  /* 0x0000000439007c0c */ /* 0x000fe2000df41270 */
[----:B------:R-:W-:-:S02]  /*8c600*/  ULDC UR4, c[0x0][0x228] ;  /* 0x00008a0000047ab9 */ /* 0x000fc40000000800 */
[----:B------:R-:W4:Y:S01]  /*8c610*/  LDL.LU.64 R38, [R1+0x3e8] ;  /* 0x0003e80001267983 */ /* 0x000f220000300a00 */
[----:B------:R-:W-:Y:S01]  /*8c620*/  ISETP.LT.AND P4, PT, R52, UR4, !P3 ;  /* 0x0000000434007c0c */ /* 0x000fe2000df81270 */
[----:B------:R-:W-:Y:S02]  /*8c630*/  ULDC UR4, c[0x0][0x228] ;  /* 0x00008a0000047ab9 */ /* 0x000fe40000000800 */
[----:B------:R-:W4:Y:S01]  /*8c640*/  LDL.LU R44, [R1+0x1ac] ;  /* 0x0001ac00012c7983 */ /* 0x000f220000300800 */
[----:B------:R-:W-:Y:S02]  /*8c650*/  ISETP.LT.AND P3, PT, R40, UR5, !P3 ;  /* 0x0000000528007c0c */ /* 0x000fe4000df61270 */
[----:B------:R-:W-:Y:S02]  /*8c660*/  ISETP.LT.AND P6, PT, R56, UR4, !P1 ;  /* 0x0000000438007c0c */ /* 0x000fe4000cfc1270 */
[C---:B------:R-:W-:Y:S01]  /*8c670*/  PRMT R0, R6.reuse, 0x7771, RZ ;  /* 0x0000777106007816 */ /* 0x040fe200000000ff */
[----:B------:R-:W4:Y:S01]  /*8c680*/  LDL.LU.64 R42, [R1+0x3a0] ;  /* 0x0003a000012a7983 */ /* 0x000f220000300a00 */
[----:B------:R-:W-:Y:S01]  /*8c690*/  ULDC UR4, c[0x0][0x228] ;  /* 0x00008a0000047ab9 */ /* 0x000fe20000000800 */
[----:B------:R-:W-:-:S02]  /*8c6a0*/  PRMT R2, R6, 0x7772, RZ ;  /* 0x0000777206027816 */ /* 0x000fc400000000ff */
[----:B------:R-:W-:Y:S01]  /*8c6b0*/  PRMT R6, R6, 0x7773, RZ ;  /* 0x0000777306067816 */ /* 0x000fe200000000ff */
[----:B------:R-:W4:Y:S04]  /*8c6c0*/  LDL.LU.64 R46, [R1+0x388] ;  /* 0x00038800012e7983 */ /* 0x000f280000300a00 */
[----:B---3--:R-:W-:Y:S01]  /*8c6d0*/  @P2 STG.E.U8 desc[UR34][R32.64], R0 ;  /* 0x0000000020002986 */ /* 0x008fe2000c101122 */
[----:B------:R-:W-:Y:S02]  /*8c6e0*/  ISETP.LT.AND P2, PT, R37, UR4, !P1 ;  /* 0x0000000425007c0c */ /* 0x000fe4000cf41270 */
[----:B------:R-:W-:Y:S01]  /*8c6f0*/  ISETP.LT.AND P5, PT, R56, UR6, !P0 ;  /* 0x0000000638007c0c */ /* 0x000fe2000c7a1270 */
[----:B------:R-:W-:Y:S01]  /*8c700*/  ULDC UR4, c[0x0][0x228] ;  /* 0x00008a0000047ab9 */ /* 0x000fe20000000800 */
[----:B------:R-:W-:Y:S01]  /*8c710*/  ULDC UR5, c[0x0][0x228] ;  /* 0x00008a0000057ab9 */ /* 0x000fe20000000800 */
[----:B------:R0:W-:Y:S01]  /*8c720*/  @P4 STG.E.U8 desc[UR34][R50.64], R2 ;  /* 0x0000000232004986 */ /* 0x0001e2000c101122 */
[----:B------:R-:W-:-:S03]  /*8c730*/  PRMT R3, R41, 0x7770, RZ ;  /* 0x0000777029037816 */ /* 0x000fc600000000ff */
[----:B------:R1:W-:Y:S01]  /*8c740*/  @P3 STG.E.U8 desc[UR34][R48.64], R6 ;  /* 0x0000000630003986 */ /* 0x0003e2000c101122 */
[----:B------:R-:W-:-:S03]  /*8c750*/  PRMT R4, R41, 0x7771, RZ ;  /* 0x0000777129047816 */ /* 0x000fc600000000ff */
[----:B------:R3:W-:Y:S04]  /*8c760*/  @P6 STG.E.U8 desc[UR34][R54.64], R3 ;  /* 0x0000000336006986 */ /* 0x0007e8000c101122 */
[----:B0-----:R-:W4:Y:S04]  /*8c770*/  LDL.LU.64 R50, [R1+0x378] ;  /* 0x0003780001327983 */ /* 0x001f280000300a00 */
[----:B-1----:R-:W4:Y:S04]  /*8c780*/  LDL.LU.64 R48, [R1+0x368] ;  /* 0x0003680001307983 */ /* 0x002f280000300a00 */
[----:B---3--:R-:W3:Y:S04]  /*8c790*/  LDL.LU.64 R54, [R1+0x350] ;  /* 0x0003500001367983 */ /* 0x008ee80000300a00 */
[----:B------:R-:W3:Y:S04]  /*8c7a0*/  LDL.LU R56, [R1+0x1fc] ;  /* 0x0001fc0001387983 */ /* 0x000ee80000300800 */
[----:B--2---:R0:W-:Y:S04]  /*8c7b0*/  @P2 STG.E.U8 desc[UR34][R58.64], R4 ;  /* 0x000000043a002986 */ /* 0x0041e8000c101122 */
[----:B0-----:R-:W2:Y:S01]  /*8c7c0*/  LDL.LU.64 R58, [R1+0x408] ;  /* 0x00040800013a7983 */ /* 0x001ea20000300a00 */
[----:B------:R-:W-:Y:S01]  /*8c7d0*/  ISETP.LT.AND P3, PT, R45, UR4, !P1 ;  /* 0x000000042d007c0c */ /* 0x000fe2000cf61270 */
[----:B------:R-:W-:-:S02]  /*8c7e0*/  ULDC UR4, c[0x0][0x228] ;  /* 0x00008a0000047ab9 */ /* 0x000fc40000000800 */
[----:B------:R-:W-:Y:S02]  /*8c7f0*/  ISETP.LT.AND P4, PT, R36, UR4, !P1 ;  /* 0x0000000424007c0c */ /* 0x000fe4000cf81270 */
[C---:B------:R-:W-:Y:S01]  /*8c800*/  PRMT R0, R41.reuse, 0x7772, RZ ;  /* 0x0000777229007816 */ /* 0x040fe200000000ff */
[----:B------:R-:W-:Y:S01]  /*8c810*/  ULDC UR4, c[0x0][0x228] ;  /* 0x00008a0000047ab9 */ /* 0x000fe20000000800 */
[----:B------:R-:W-:Y:S02]  /*8c820*/  PRMT R2, R41, 0x7773, RZ ;  /* 0x0000777329027816 */ /* 0x000fe400000000ff */
[----:B------:R-:W-:Y:S01]  /*8c830*/  ISETP.LT.AND P2, PT, R37, UR4, !P0 ;  /* 0x0000000425007c0c */ /* 0x000fe2000c741270 */
[----:B------:R-:W-:Y:S01]  /*8c840*/  ULDC UR4, c[0x0][0x228] ;  /* 0x00008a0000047ab9 */ /* 0x000fe20000000800 */
[----:B------:R-:W-:Y:S02]  /*8c850*/  ISETP.LT.AND P6, PT, R53, UR5, !P1 ;  /* 0x0000000535007c0c */ /* 0x000fe4000cfc1270 */
[----:B----4-:R-:W-:-:S02]  /*8c860*/  PRMT R3, R44, 0x7770, RZ ;  /* 0x000077702c037816 */ /* 0x010fc400000000ff */
[----:B------:R-:W-:Y:S01]  /*8c870*/  PRMT R4, R44, 0x7771, RZ ;  /* 0x000077712c047816 */ /* 0x000fe200000000ff */
[----:B------:R-:W-:Y:S01]  /*8c880*/  ULDC UR5, c[0x0][0x228] ;  /* 0x00008a0000057ab9 */ /* 0x000fe20000000800 */
[----:B------:R0:W-:Y:S01]  /*8c890*/  @P3 STG.E.U8 desc[UR34][R38.64], R0 ;  /* 0x0000000026003986 */ /* 0x0001e2000c101122 */
[----:B------:R-:W-:Y:S01]  /*8c8a0*/  ISETP.LT.AND P3, PT, R57, UR4, !P1 ;  /* 0x0000000439007c0c */ /* 0x000fe2000cf61270 */
[----:B------:R-:W-:Y:S02]  /*8c8b0*/  ULDC UR4, c[0x0][0x228] ;  /* 0x00008a0000047ab9 */ /* 0x000fe40000000800 */
[----:B------:R1:W-:Y:S01]  /*8c8c0*/  @P4 STG.E.U8 desc[UR34][R42.64], R2 ;  /* 0x000000022a004986 */ /* 0x0003e2000c101122 */
[----:B------:R-:W-:Y:S01]  /*8c8d0*/  ISETP.LT.AND P4, PT, R52, UR4, !P1 ;  /* 0x0000000434007c0c */ /* 0x000fe2000cf81270 */
[----:B------:R-:W-:Y:S02]  /*8c8e0*/  ULDC UR4, c[0x0][0x228] ;  /* 0x00008a0000047ab9 */ /* 0x000fe40000000800 */
[----:B------:R-:W-:Y:S01]  /*8c8f0*/  ISETP.LT.AND P1, PT, R40, UR4, !P1 ;  /* 0x0000000428007c0c */ /* 0x000fe2000cf21270 */
[----:B------:R-:W-:Y:S01]  /*8c900*/  ULDC UR4, c[0x0][0x228] ;  /* 0x00008a0000047ab9 */ /* 0x000fe20000000800 */
[----:B------:R3:W-:Y:S01]  /*8c910*/  @P6 STG.E.U8 desc[UR34][R46.64], R3 ;  /* 0x000000032e006986 */ /* 0x0007e2000c101122 */
[----:B0-----:R-:W-:-:S02]  /*8c920*/  PRMT R0, R44, 0x7772, RZ ;  /* 0x000077722c007816 */ /* 0x001fc400000000ff */
[----:B-1----:R-:W-:Y:S01]  /*8c930*/  PRMT R2, R44, 0x7773, RZ ;  /* 0x000077732c027816 */ /* 0x002fe200000000ff */
[----:B------:R0:W-:Y:S01]  /*8c940*/  @P3 STG.E.U8 desc[UR34][R50.64], R4 ;  /* 0x0000000432003986 */ /* 0x0001e2000c101122 */
[----:B------:R-:W-:Y:S01]  /*8c950*/  ISETP.LT.AND P3, PT, R36, UR4, !P0 ;  /* 0x0000000424007c0c */ /* 0x000fe2000c761270 */
[----:B------:R-:W-:Y:S02]  /*8c960*/  ULDC UR4, c[0x0][0x228] ;  /* 0x00008a0000047ab9 */ /* 0x000fe40000000800 */
[----:B------:R1:W-:Y:S01]  /*8c970*/  @P4 STG.E.U8 desc[UR34][R48.64], R0 ;  /* 0x0000000030004986 */ /* 0x0003e2000c101122 */
[----:B------:R-:W-:Y:S01]  /*8c980*/  ISETP.LT.AND P4, PT, R53, UR4, !P0 ;  /* 0x0000000435007c0c */ /* 0x000fe2000c781270 */
[----:B------:R-:W-:Y:S01]  /*8c990*/  ULDC UR4, c[0x0][0x228] ;  /* 0x00008a0000047ab9 */ /* 0x000fe20000000800 */
[----:B---3--:R-:W-:Y:S01]  /*8c9a0*/  PRMT R3, R56, 0x7770, RZ ;  /* 0x0000777038037816 */ /* 0x008fe200000000ff */
[----:B------:R3:W-:Y:S01]  /*8c9b0*/  @P1 STG.E.U8 desc[UR34][R54.64], R2 ;  /* 0x0000000236001986 */ /* 0x0007e2000c101122 */
[----:B------:R-:W-:Y:S01]  /*8c9c0*/  ISETP.LT.AND P1, PT, R57, UR4, !P0 ;  /* 0x0000000439007c0c */ /* 0x000fe2000c721270 */
[----:B------:R-:W-:Y:S01]  /*8c9d0*/  ULDC UR4, c[0x0][0x228] ;  /* 0x00008a0000047ab9 */ /* 0x000fe20000000800 */
[----:B------:R-:W-:-:S02]  /*8c9e0*/  ISETP.LT.AND P6, PT, R45, UR5, !P0 ;  /* 0x000000052d007c0c */ /* 0x000fc4000c7c1270 */
[C---:B0-----:R-:W-:Y:S02]  /*8c9f0*/  PRMT R4, R56.reuse, 0x7771, RZ ;  /* 0x0000777138047816 */ /* 0x041fe400000000ff */
[C---:B------:R-:W-:Y:S02]  /*8ca00*/  PRMT R5, R56.reuse, 0x7772, RZ ;  /* 0x0000777238057816 */ /* 0x040fe400000000ff */
[----:B-1----:R-:W-:Y:S01]  /*8ca10*/  PRMT R0, R56, 0x7773, RZ ;  /* 0x0000777338007816 */ /* 0x002fe200000000ff */
[----:B--2---:R0:W-:Y:S01]  /*8ca20*/  @P5 STG.E.U8 desc[UR34][R58.64], R3 ;  /* 0x000000033a005986 */ /* 0x0041e2000c101122 */
[----:B------:R-:W-:-:S03]  /*8ca30*/  ISETP.LT.AND P5, PT, R52, UR4, !P0 ;  /* 0x0000000434007c0c */ /* 0x000fc6000c7a1270 */
[----:B------:R-:W2:Y:S04]  /*8ca40*/  LDL.LU.64 R44, [R1+0x3f8] ;  /* 0x0003f800012c7983 */ /* 0x000ea80000300a00 */
[----:B------:R-:W4:Y:S04]  /*8ca50*/  LDL.LU.64 R48, [R1+0x3b0] ;  /* 0x0003b00001307983 */ /* 0x000f280000300a00 */
[----:B---3--:R-:W3:Y:S04]  /*8ca60*/  LDL.LU.64 R54, [R1+0x390] ;  /* 0x0003900001367983 */ /* 0x008ee80000300a00 */
[----:B0-----:R-:W3:Y:S04]  /*8ca70*/  LDL.LU.64 R58, [R1+0x380] ;  /* 0x00038000013a7983 */ /* 0x001ee80000300a00 */
[----:B------:R-:W3:Y:S04]  /*8ca80*/  LDL.LU.64 R52, [R1+0x370] ;  /* 0x0003700001347983 */ /* 0x000ee80000300a00 */
[----:B------:R-:W3:Y:S01]  /*8ca90*/  LDL.LU.64 R56, [R1+0x360] ;  /* 0x0003600001387983 */ /* 0x000ee20000300a00 */
[----:B------:R-:W-:-:S02]  /*8caa0*/  ISETP.LT.AND P0, PT, R40, UR4, !P0 ;  /* 0x0000000428007c0c */ /* 0x000fc4000c701270 */
[C---:B------:R-:W-:Y:S02]  /*8cab0*/  PRMT R2, R7.reuse, 0x7770, RZ ;  /* 0x0000777007027816 */ /* 0x040fe400000000ff */
[C---:B------:R-:W-:Y:S02]  /*8cac0*/  PRMT R3, R7.reuse, 0x7771, RZ ;  /* 0x0000777107037816 */ /* 0x040fe400000000ff */
[C---:B------:R-:W-:Y:S02]  /*8cad0*/  PRMT R6, R7.reuse, 0x7772, RZ ;  /* 0x0000777207067816 */ /* 0x040fe400000000ff */
[----:B------:R-:W-:Y:S01]  /*8cae0*/  PRMT R7, R7, 0x7773, RZ ;  /* 0x0000777307077816 */ /* 0x000fe200000000ff */
[----:B--2---:R0:W-:Y:S04]  /*8caf0*/  @P2 STG.E.U8 desc[UR34][R44.64], R4 ;  /* 0x000000042c002986 */ /* 0x0041e8000c101122 */
[----:B----4-:R0:W-:Y:S04]  /*8cb00*/  @P6 STG.E.U8 desc[UR34][R48.64], R5 ;  /* 0x0000000530006986 */ /* 0x0101e8000c101122 */
[----:B---3--:R0:W-:Y:S04]  /*8cb10*/  @P3 STG.E.U8 desc[UR34][R54.64], R0 ;  /* 0x0000000036003986 */ /* 0x0081e8000c101122 */
[----:B------:R0:W-:Y:S04]  /*8cb20*/  @P4 STG.E.U8 desc[UR34][R58.64], R2 ;  /* 0x000000023a004986 */ /* 0x0001e8000c101122 */
[----:B------:R0:W-:Y:S04]  /*8cb30*/  @P1 STG.E.U8 desc[UR34][R52.64], R3 ;  /* 0x0000000334001986 */ /* 0x0001e8000c101122 */
[----:B------:R0:W-:Y:S01]  /*8cb40*/  @P5 STG.E.U8 desc[UR34][R56.64], R6 ;  /* 0x0000000638005986 */ /* 0x0001e2000c101122 */
[----:B------:R-:W-:Y:S05]  /*8cb50*/  @!P0 EXIT ;  /* 0x000000000000894d */ /* 0x000fea0003800000 */
[----:B0-----:R-:W2:Y:S04]  /*8cb60*/  LDL.LU.64 R56, [R1+0x358] ;  /* 0x0003580001387983 */ /* 0x001ea80000300a00 */
[----:B--2---:R-:W-:Y:S01]  /*8cb70*/  STG.E.U8 desc[UR34][R56.64], R7 ;  /* 0x0000000738007986 */ /* 0x004fe2000c101122 */
[----:B------:R-:W-:Y:S05]  /*8cb80*/  EXIT ;  /* 0x000000000000794d */ /* 0x000fea0003800000 */
.L_x_2:
[----:B------:R-:W-:-:S00]  /*8cb90*/  BRA `(.L_x_2) ;  /* 0xfffffffc00fc7947 */ /* 0x000fc0000383ffff */
[----:B------:R-:W-:-:S00]  /*8cba0*/  NOP ;  /* 0x0000000000007918 */ /* 0x000fc00000000000 */
        /* <DEDUP_REMOVED lines=13> */
.L_x_3:


//--------------------- .nv.shared.matmul_kernel  --------------------------
	.section	.nv.shared.matmul_kernel,"aw",@nobits
	.sectionflags	@""
	.align	16
	.zero		1024


//--------------------- .nv.shared.reserved.0     --------------------------
	.section	.nv.shared.reserved.0,"aw",@nobits
	.weak		__nv_reservedSMEM_offset_0_alias
	.size		__nv_reservedSMEM_offset_0_alias, 0, 0
	.other		__nv_reservedSMEM_offset_0_alias,@"STO_CUDA_RESERVED_SHARED STV_DEFAULT"
__nv_reservedSMEM_offset_0_alias:
	.zero		0


//--------------------- .nv.constant0.matmul_kernel --------------------------
	.section	.nv.constant0.matmul_kernel,"a",@progbits
	.sectionflags	@""
	.align	4
.nv.constant0.matmul_kernel:
	.zero		608


//--------------------- SYMBOLS --------------------------

	.type		.nv.reservedSmem.offset0,@object
	.size		.nv.reservedSmem.offset0,0x4
